//
// Generated by NVIDIA NVVM Compiler
//
// Compiler Build ID: CL-36424714
// Cuda compilation tools, release 13.0, V13.0.88
// Based on NVVM 20.0.0
//

.version 9.0
.target sm_100
.address_size 64

	// .globl	_Z11kernel__1_1PdS_S_iiiiiiiiiiiiii
// _ZZ11kernel__1_1PdS_S_iiiiiiiiiiiiiiE4sm_a has been demoted
// _ZZ11kernel__1_1PdS_S_iiiiiiiiiiiiiiE4sm_b has been demoted
// _ZZ11kernel__2_1PdS_S_iiiiiiiiiiiiiiE4sm_a has been demoted
// _ZZ11kernel__2_1PdS_S_iiiiiiiiiiiiiiE4sm_b has been demoted
// _ZZ11kernel__3_1PdS_S_iiiiiiiiiiiiiiE4sm_a has been demoted
// _ZZ11kernel__3_1PdS_S_iiiiiiiiiiiiiiE4sm_b has been demoted
// _ZZ11kernel__4_1PdS_S_iiiiiiiiiiiiiiE4sm_a has been demoted
// _ZZ11kernel__4_1PdS_S_iiiiiiiiiiiiiiE4sm_b has been demoted

.visible .entry _Z11kernel__1_1PdS_S_iiiiiiiiiiiiii(
	.param .u64 .ptr .align 1 _Z11kernel__1_1PdS_S_iiiiiiiiiiiiii_param_0,
	.param .u64 .ptr .align 1 _Z11kernel__1_1PdS_S_iiiiiiiiiiiiii_param_1,
	.param .u64 .ptr .align 1 _Z11kernel__1_1PdS_S_iiiiiiiiiiiiii_param_2,
	.param .u32 _Z11kernel__1_1PdS_S_iiiiiiiiiiiiii_param_3,
	.param .u32 _Z11kernel__1_1PdS_S_iiiiiiiiiiiiii_param_4,
	.param .u32 _Z11kernel__1_1PdS_S_iiiiiiiiiiiiii_param_5,
	.param .u32 _Z11kernel__1_1PdS_S_iiiiiiiiiiiiii_param_6,
	.param .u32 _Z11kernel__1_1PdS_S_iiiiiiiiiiiiii_param_7,
	.param .u32 _Z11kernel__1_1PdS_S_iiiiiiiiiiiiii_param_8,
	.param .u32 _Z11kernel__1_1PdS_S_iiiiiiiiiiiiii_param_9,
	.param .u32 _Z11kernel__1_1PdS_S_iiiiiiiiiiiiii_param_10,
	.param .u32 _Z11kernel__1_1PdS_S_iiiiiiiiiiiiii_param_11,
	.param .u32 _Z11kernel__1_1PdS_S_iiiiiiiiiiiiii_param_12,
	.param .u32 _Z11kernel__1_1PdS_S_iiiiiiiiiiiiii_param_13,
	.param .u32 _Z11kernel__1_1PdS_S_iiiiiiiiiiiiii_param_14,
	.param .u32 _Z11kernel__1_1PdS_S_iiiiiiiiiiiiii_param_15,
	.param .u32 _Z11kernel__1_1PdS_S_iiiiiiiiiiiiii_param_16
)
{
	.reg .pred 	%p<4>;
	.reg .b32 	%r<108>;
	.reg .b64 	%rd<77>;
	.reg .b64 	%fd<299>;
	// demoted variable
	.shared .align 8 .b8 _ZZ11kernel__1_1PdS_S_iiiiiiiiiiiiiiE4sm_a[8192];
	// demoted variable
	.shared .align 8 .b8 _ZZ11kernel__1_1PdS_S_iiiiiiiiiiiiiiE4sm_b[8192];
	ld.param.u32 	%r22, [_Z11kernel__1_1PdS_S_iiiiiiiiiiiiii_param_3];
	ld.param.u32 	%r23, [_Z11kernel__1_1PdS_S_iiiiiiiiiiiiii_param_4];
	ld.param.u32 	%r29, [_Z11kernel__1_1PdS_S_iiiiiiiiiiiiii_param_5];
	ld.param.u32 	%r24, [_Z11kernel__1_1PdS_S_iiiiiiiiiiiiii_param_7];
	ld.param.u32 	%r30, [_Z11kernel__1_1PdS_S_iiiiiiiiiiiiii_param_8];
	ld.param.u32 	%r31, [_Z11kernel__1_1PdS_S_iiiiiiiiiiiiii_param_9];
	ld.param.u32 	%r32, [_Z11kernel__1_1PdS_S_iiiiiiiiiiiiii_param_10];
	ld.param.u32 	%r28, [_Z11kernel__1_1PdS_S_iiiiiiiiiiiiii_param_16];
	mov.u32 	%r33, %tid.x;
	mov.u32 	%r34, %tid.y;
	mov.u32 	%r35, %ctaid.x;
	mul.lo.s32 	%r36, %r31, %r30;
	mul.lo.s32 	%r37, %r36, %r32;
	div.u32 	%r38, %r35, %r37;
	mul.lo.s32 	%r39, %r38, %r37;
	sub.s32 	%r40, %r35, %r39;
	div.s32 	%r41, %r40, %r36;
	mul.lo.s32 	%r42, %r41, %r36;
	sub.s32 	%r43, %r40, %r42;
	div.s32 	%r44, %r43, %r30;
	mul.lo.s32 	%r45, %r44, %r30;
	sub.s32 	%r46, %r43, %r45;
	shl.b32 	%r47, %r46, 4;
	add.s32 	%r1, %r47, %r33;
	shl.b32 	%r48, %r44, 3;
	add.s32 	%r2, %r48, %r34;
	shl.b32 	%r3, %r41, 3;
	shl.b32 	%r4, %r38, 2;
	mad.lo.s32 	%r49, %r4, %r29, %r3;
	mad.lo.s32 	%r50, %r49, %r23, %r2;
	mul.lo.s32 	%r5, %r50, %r22;
	setp.lt.s32 	%p1, %r28, 1;
	mov.f64 	%fd235, 0d0000000000000000;
	mov.f64 	%fd236, %fd235;
	mov.f64 	%fd237, %fd235;
	mov.f64 	%fd238, %fd235;
	mov.f64 	%fd239, %fd235;
	mov.f64 	%fd240, %fd235;
	mov.f64 	%fd241, %fd235;
	mov.f64 	%fd242, %fd235;
	mov.f64 	%fd243, %fd235;
	mov.f64 	%fd244, %fd235;
	mov.f64 	%fd245, %fd235;
	mov.f64 	%fd246, %fd235;
	mov.f64 	%fd247, %fd235;
	mov.f64 	%fd248, %fd235;
	mov.f64 	%fd249, %fd235;
	mov.f64 	%fd250, %fd235;
	mov.f64 	%fd251, %fd235;
	mov.f64 	%fd252, %fd235;
	mov.f64 	%fd253, %fd235;
	mov.f64 	%fd254, %fd235;
	mov.f64 	%fd255, %fd235;
	mov.f64 	%fd256, %fd235;
	mov.f64 	%fd257, %fd235;
	mov.f64 	%fd258, %fd235;
	mov.f64 	%fd259, %fd235;
	mov.f64 	%fd260, %fd235;
	mov.f64 	%fd261, %fd235;
	mov.f64 	%fd262, %fd235;
	mov.f64 	%fd263, %fd235;
	mov.f64 	%fd264, %fd235;
	mov.f64 	%fd265, %fd235;
	mov.f64 	%fd266, %fd235;
	@%p1 bra 	$L__BB0_5;
	ld.param.u32 	%r99, [_Z11kernel__1_1PdS_S_iiiiiiiiiiiiii_param_3];
	mad.lo.s32 	%r6, %r4, %r99, %r1;
	mad.lo.s32 	%r52, %r3, %r23, %r2;
	mul.lo.s32 	%r7, %r52, %r24;
	add.s32 	%r53, %r52, %r23;
	mul.lo.s32 	%r8, %r53, %r24;
	add.s32 	%r54, %r53, %r23;
	mul.lo.s32 	%r9, %r54, %r24;
	add.s32 	%r55, %r54, %r23;
	mul.lo.s32 	%r10, %r55, %r24;
	add.s32 	%r56, %r55, %r23;
	mul.lo.s32 	%r11, %r56, %r24;
	add.s32 	%r57, %r56, %r23;
	mul.lo.s32 	%r12, %r57, %r24;
	add.s32 	%r58, %r57, %r23;
	mul.lo.s32 	%r13, %r58, %r24;
	add.s32 	%r59, %r58, %r23;
	mul.lo.s32 	%r14, %r59, %r24;
	mov.b32 	%r105, 0;
	mov.f64 	%fd235, 0d0000000000000000;
$L__BB0_2:
	.pragma "nounroll";
	ld.param.u32 	%r101, [_Z11kernel__1_1PdS_S_iiiiiiiiiiiiii_param_12];
	ld.param.u32 	%r100, [_Z11kernel__1_1PdS_S_iiiiiiiiiiiiii_param_3];
	ld.param.u64 	%rd76, [_Z11kernel__1_1PdS_S_iiiiiiiiiiiiii_param_2];
	ld.param.u64 	%rd75, [_Z11kernel__1_1PdS_S_iiiiiiiiiiiiii_param_1];
	mov.u32 	%r61, %tid.y;
	shl.b32 	%r62, %r61, 3;
	mov.u32 	%r63, _ZZ11kernel__1_1PdS_S_iiiiiiiiiiiiiiE4sm_b;
	add.s32 	%r64, %r62, %r63;
	add.s32 	%r106, %r64, 512;
	add.s32 	%r65, %r105, %r61;
	shl.b32 	%r66, %r101, 3;
	mad.lo.s32 	%r67, %r65, %r101, %r6;
	cvta.to.global.u64 	%rd4, %rd75;
	mul.wide.u32 	%rd5, %r67, 8;
	add.s64 	%rd6, %rd4, %rd5;
	ld.global.f64 	%fd131, [%rd6];
	shl.b32 	%r68, %r61, 9;
	mov.u32 	%r69, _ZZ11kernel__1_1PdS_S_iiiiiiiiiiiiiiE4sm_a;
	add.s32 	%r70, %r69, %r68;
	mov.u32 	%r71, %tid.x;
	shl.b32 	%r72, %r71, 3;
	add.s32 	%r73, %r70, %r72;
	st.shared.f64 	[%r73], %fd131;
	add.s32 	%r74, %r67, %r66;
	mul.wide.u32 	%rd7, %r74, 8;
	add.s64 	%rd8, %rd4, %rd7;
	ld.global.f64 	%fd132, [%rd8];
	st.shared.f64 	[%r73+4096], %fd132;
	add.s32 	%r75, %r67, %r100;
	mul.wide.u32 	%rd9, %r75, 8;
	add.s64 	%rd10, %rd4, %rd9;
	ld.global.f64 	%fd133, [%rd10];
	st.shared.f64 	[%r73+128], %fd133;
	add.s32 	%r76, %r74, %r100;
	mul.wide.u32 	%rd11, %r76, 8;
	add.s64 	%rd12, %rd4, %rd11;
	ld.global.f64 	%fd134, [%rd12];
	st.shared.f64 	[%r73+4224], %fd134;
	add.s32 	%r77, %r75, %r100;
	mul.wide.u32 	%rd13, %r77, 8;
	add.s64 	%rd14, %rd4, %rd13;
	ld.global.f64 	%fd135, [%rd14];
	st.shared.f64 	[%r73+256], %fd135;
	add.s32 	%r78, %r76, %r100;
	mul.wide.u32 	%rd15, %r78, 8;
	add.s64 	%rd16, %rd4, %rd15;
	ld.global.f64 	%fd136, [%rd16];
	st.shared.f64 	[%r73+4352], %fd136;
	add.s32 	%r79, %r77, %r100;
	mul.wide.u32 	%rd17, %r79, 8;
	add.s64 	%rd18, %rd4, %rd17;
	ld.global.f64 	%fd137, [%rd18];
	st.shared.f64 	[%r73+384], %fd137;
	add.s32 	%r80, %r78, %r100;
	mul.wide.u32 	%rd19, %r80, 8;
	add.s64 	%rd20, %rd4, %rd19;
	ld.global.f64 	%fd138, [%rd20];
	st.shared.f64 	[%r73+4480], %fd138;
	add.s32 	%r81, %r105, %r71;
	add.s32 	%r82, %r81, %r7;
	cvta.to.global.u64 	%rd21, %rd76;
	mul.wide.u32 	%rd22, %r82, 8;
	add.s64 	%rd23, %rd21, %rd22;
	ld.global.f64 	%fd139, [%rd23];
	shl.b32 	%r83, %r71, 9;
	add.s32 	%r84, %r63, %r83;
	add.s32 	%r85, %r84, %r62;
	st.shared.f64 	[%r85], %fd139;
	add.s32 	%r86, %r81, %r8;
	mul.wide.u32 	%rd24, %r86, 8;
	add.s64 	%rd25, %rd21, %rd24;
	ld.global.f64 	%fd140, [%rd25];
	st.shared.f64 	[%r85+64], %fd140;
	add.s32 	%r87, %r81, %r9;
	mul.wide.u32 	%rd26, %r87, 8;
	add.s64 	%rd27, %rd21, %rd26;
	ld.global.f64 	%fd141, [%rd27];
	st.shared.f64 	[%r85+128], %fd141;
	add.s32 	%r88, %r81, %r10;
	mul.wide.u32 	%rd28, %r88, 8;
	add.s64 	%rd29, %rd21, %rd28;
	ld.global.f64 	%fd142, [%rd29];
	st.shared.f64 	[%r85+192], %fd142;
	add.s32 	%r89, %r81, %r11;
	mul.wide.u32 	%rd30, %r89, 8;
	add.s64 	%rd31, %rd21, %rd30;
	ld.global.f64 	%fd143, [%rd31];
	st.shared.f64 	[%r85+256], %fd143;
	add.s32 	%r90, %r81, %r12;
	mul.wide.u32 	%rd32, %r90, 8;
	add.s64 	%rd33, %rd21, %rd32;
	ld.global.f64 	%fd144, [%rd33];
	st.shared.f64 	[%r85+320], %fd144;
	add.s32 	%r91, %r81, %r13;
	mul.wide.u32 	%rd34, %r91, 8;
	add.s64 	%rd35, %rd21, %rd34;
	ld.global.f64 	%fd145, [%rd35];
	st.shared.f64 	[%r85+384], %fd145;
	add.s32 	%r92, %r81, %r14;
	mul.wide.u32 	%rd36, %r92, 8;
	add.s64 	%rd37, %rd21, %rd36;
	ld.global.f64 	%fd146, [%rd37];
	st.shared.f64 	[%r85+448], %fd146;
	bar.sync 	0;
	mov.b32 	%r107, 512;
$L__BB0_3:
	ld.shared.f64 	%fd147, [%r106+-64];
	ld.shared.f64 	%fd148, [%r106+-128];
	ld.shared.f64 	%fd149, [%r106+-192];
	ld.shared.f64 	%fd150, [%r106+-256];
	ld.shared.f64 	%fd151, [%r106+-320];
	ld.shared.f64 	%fd152, [%r106+-384];
	ld.shared.f64 	%fd153, [%r106+-448];
	ld.shared.f64 	%fd154, [%r106+-512];
	mov.u32 	%r93, %tid.x;
	shl.b32 	%r94, %r93, 3;
	mov.u32 	%r95, _ZZ11kernel__1_1PdS_S_iiiiiiiiiiiiiiE4sm_a;
	add.s32 	%r96, %r95, %r94;
	add.s32 	%r97, %r96, %r107;
	ld.shared.f64 	%fd155, [%r97+-512];
	fma.rn.f64 	%fd156, %fd154, %fd155, %fd266;
	fma.rn.f64 	%fd157, %fd153, %fd155, %fd262;
	fma.rn.f64 	%fd158, %fd152, %fd155, %fd258;
	fma.rn.f64 	%fd159, %fd151, %fd155, %fd254;
	fma.rn.f64 	%fd160, %fd150, %fd155, %fd250;
	fma.rn.f64 	%fd161, %fd149, %fd155, %fd246;
	fma.rn.f64 	%fd162, %fd148, %fd155, %fd242;
	fma.rn.f64 	%fd163, %fd147, %fd155, %fd238;
	ld.shared.f64 	%fd164, [%r97+-384];
	fma.rn.f64 	%fd165, %fd154, %fd164, %fd265;
	fma.rn.f64 	%fd166, %fd153, %fd164, %fd261;
	fma.rn.f64 	%fd167, %fd152, %fd164, %fd257;
	fma.rn.f64 	%fd168, %fd151, %fd164, %fd253;
	fma.rn.f64 	%fd169, %fd150, %fd164, %fd249;
	fma.rn.f64 	%fd170, %fd149, %fd164, %fd245;
	fma.rn.f64 	%fd171, %fd148, %fd164, %fd241;
	fma.rn.f64 	%fd172, %fd147, %fd164, %fd237;
	ld.shared.f64 	%fd173, [%r97+-256];
	fma.rn.f64 	%fd174, %fd154, %fd173, %fd264;
	fma.rn.f64 	%fd175, %fd153, %fd173, %fd260;
	fma.rn.f64 	%fd176, %fd152, %fd173, %fd256;
	fma.rn.f64 	%fd177, %fd151, %fd173, %fd252;
	fma.rn.f64 	%fd178, %fd150, %fd173, %fd248;
	fma.rn.f64 	%fd179, %fd149, %fd173, %fd244;
	fma.rn.f64 	%fd180, %fd148, %fd173, %fd240;
	fma.rn.f64 	%fd181, %fd147, %fd173, %fd236;
	ld.shared.f64 	%fd182, [%r97+-128];
	fma.rn.f64 	%fd183, %fd154, %fd182, %fd263;
	fma.rn.f64 	%fd184, %fd153, %fd182, %fd259;
	fma.rn.f64 	%fd185, %fd152, %fd182, %fd255;
	fma.rn.f64 	%fd186, %fd151, %fd182, %fd251;
	fma.rn.f64 	%fd187, %fd150, %fd182, %fd247;
	fma.rn.f64 	%fd188, %fd149, %fd182, %fd243;
	fma.rn.f64 	%fd189, %fd148, %fd182, %fd239;
	fma.rn.f64 	%fd190, %fd147, %fd182, %fd235;
	ld.shared.f64 	%fd191, [%r106+448];
	ld.shared.f64 	%fd192, [%r106+384];
	ld.shared.f64 	%fd193, [%r106+320];
	ld.shared.f64 	%fd194, [%r106+256];
	ld.shared.f64 	%fd195, [%r106+192];
	ld.shared.f64 	%fd196, [%r106+128];
	ld.shared.f64 	%fd197, [%r106+64];
	ld.shared.f64 	%fd198, [%r106];
	ld.shared.f64 	%fd199, [%r97];
	fma.rn.f64 	%fd266, %fd198, %fd199, %fd156;
	fma.rn.f64 	%fd262, %fd197, %fd199, %fd157;
	fma.rn.f64 	%fd258, %fd196, %fd199, %fd158;
	fma.rn.f64 	%fd254, %fd195, %fd199, %fd159;
	fma.rn.f64 	%fd250, %fd194, %fd199, %fd160;
	fma.rn.f64 	%fd246, %fd193, %fd199, %fd161;
	fma.rn.f64 	%fd242, %fd192, %fd199, %fd162;
	fma.rn.f64 	%fd238, %fd191, %fd199, %fd163;
	ld.shared.f64 	%fd200, [%r97+128];
	fma.rn.f64 	%fd265, %fd198, %fd200, %fd165;
	fma.rn.f64 	%fd261, %fd197, %fd200, %fd166;
	fma.rn.f64 	%fd257, %fd196, %fd200, %fd167;
	fma.rn.f64 	%fd253, %fd195, %fd200, %fd168;
	fma.rn.f64 	%fd249, %fd194, %fd200, %fd169;
	fma.rn.f64 	%fd245, %fd193, %fd200, %fd170;
	fma.rn.f64 	%fd241, %fd192, %fd200, %fd171;
	fma.rn.f64 	%fd237, %fd191, %fd200, %fd172;
	ld.shared.f64 	%fd201, [%r97+256];
	fma.rn.f64 	%fd264, %fd198, %fd201, %fd174;
	fma.rn.f64 	%fd260, %fd197, %fd201, %fd175;
	fma.rn.f64 	%fd256, %fd196, %fd201, %fd176;
	fma.rn.f64 	%fd252, %fd195, %fd201, %fd177;
	fma.rn.f64 	%fd248, %fd194, %fd201, %fd178;
	fma.rn.f64 	%fd244, %fd193, %fd201, %fd179;
	fma.rn.f64 	%fd240, %fd192, %fd201, %fd180;
	fma.rn.f64 	%fd236, %fd191, %fd201, %fd181;
	ld.shared.f64 	%fd202, [%r97+384];
	fma.rn.f64 	%fd263, %fd198, %fd202, %fd183;
	fma.rn.f64 	%fd259, %fd197, %fd202, %fd184;
	fma.rn.f64 	%fd255, %fd196, %fd202, %fd185;
	fma.rn.f64 	%fd251, %fd195, %fd202, %fd186;
	fma.rn.f64 	%fd247, %fd194, %fd202, %fd187;
	fma.rn.f64 	%fd243, %fd193, %fd202, %fd188;
	fma.rn.f64 	%fd239, %fd192, %fd202, %fd189;
	fma.rn.f64 	%fd235, %fd191, %fd202, %fd190;
	add.s32 	%r107, %r107, 1024;
	add.s32 	%r106, %r106, 1024;
	setp.ne.s32 	%p2, %r107, 8704;
	@%p2 bra 	$L__BB0_3;
	ld.param.u32 	%r104, [_Z11kernel__1_1PdS_S_iiiiiiiiiiiiii_param_16];
	bar.sync 	0;
	add.s32 	%r105, %r105, 16;
	setp.lt.s32 	%p3, %r105, %r104;
	@%p3 bra 	$L__BB0_2;
$L__BB0_5:
	ld.param.u32 	%r103, [_Z11kernel__1_1PdS_S_iiiiiiiiiiiiii_param_15];
	ld.param.u32 	%r102, [_Z11kernel__1_1PdS_S_iiiiiiiiiiiiii_param_14];
	ld.param.u64 	%rd74, [_Z11kernel__1_1PdS_S_iiiiiiiiiiiiii_param_0];
	cvta.to.global.u64 	%rd38, %rd74;
	add.s32 	%r98, %r5, %r1;
	mul.wide.s32 	%rd39, %r98, 8;
	add.s64 	%rd40, %rd38, %rd39;
	st.global.f64 	[%rd40], %fd266;
	mul.wide.s32 	%rd41, %r102, 8;
	add.s64 	%rd42, %rd40, %rd41;
	st.global.f64 	[%rd42], %fd265;
	add.s64 	%rd43, %rd42, %rd41;
	st.global.f64 	[%rd43], %fd264;
	add.s64 	%rd44, %rd43, %rd41;
	st.global.f64 	[%rd44], %fd263;
	mul.wide.s32 	%rd45, %r103, 8;
	add.s64 	%rd46, %rd40, %rd45;
	st.global.f64 	[%rd46], %fd262;
	add.s64 	%rd47, %rd46, %rd41;
	st.global.f64 	[%rd47], %fd261;
	add.s64 	%rd48, %rd47, %rd41;
	st.global.f64 	[%rd48], %fd260;
	add.s64 	%rd49, %rd48, %rd41;
	st.global.f64 	[%rd49], %fd259;
	add.s64 	%rd50, %rd46, %rd45;
	st.global.f64 	[%rd50], %fd258;
	add.s64 	%rd51, %rd50, %rd41;
	st.global.f64 	[%rd51], %fd257;
	add.s64 	%rd52, %rd51, %rd41;
	st.global.f64 	[%rd52], %fd256;
	add.s64 	%rd53, %rd52, %rd41;
	st.global.f64 	[%rd53], %fd255;
	add.s64 	%rd54, %rd50, %rd45;
	st.global.f64 	[%rd54], %fd254;
	add.s64 	%rd55, %rd54, %rd41;
	st.global.f64 	[%rd55], %fd253;
	add.s64 	%rd56, %rd55, %rd41;
	st.global.f64 	[%rd56], %fd252;
	add.s64 	%rd57, %rd56, %rd41;
	st.global.f64 	[%rd57], %fd251;
	add.s64 	%rd58, %rd54, %rd45;
	st.global.f64 	[%rd58], %fd250;
	add.s64 	%rd59, %rd58, %rd41;
	st.global.f64 	[%rd59], %fd249;
	add.s64 	%rd60, %rd59, %rd41;
	st.global.f64 	[%rd60], %fd248;
	add.s64 	%rd61, %rd60, %rd41;
	st.global.f64 	[%rd61], %fd247;
	add.s64 	%rd62, %rd58, %rd45;
	st.global.f64 	[%rd62], %fd246;
	add.s64 	%rd63, %rd62, %rd41;
	st.global.f64 	[%rd63], %fd245;
	add.s64 	%rd64, %rd63, %rd41;
	st.global.f64 	[%rd64], %fd244;
	add.s64 	%rd65, %rd64, %rd41;
	st.global.f64 	[%rd65], %fd243;
	add.s64 	%rd66, %rd62, %rd45;
	st.global.f64 	[%rd66], %fd242;
	add.s64 	%rd67, %rd66, %rd41;
	st.global.f64 	[%rd67], %fd241;
	add.s64 	%rd68, %rd67, %rd41;
	st.global.f64 	[%rd68], %fd240;
	add.s64 	%rd69, %rd68, %rd41;
	st.global.f64 	[%rd69], %fd239;
	add.s64 	%rd70, %rd66, %rd45;
	st.global.f64 	[%rd70], %fd238;
	add.s64 	%rd71, %rd70, %rd41;
	st.global.f64 	[%rd71], %fd237;
	add.s64 	%rd72, %rd71, %rd41;
	st.global.f64 	[%rd72], %fd236;
	add.s64 	%rd73, %rd72, %rd41;
	st.global.f64 	[%rd73], %fd235;
	ret;

}
	// .globl	_Z11kernel__2_1PdS_S_iiiiiiiiiiiiii
.visible .entry _Z11kernel__2_1PdS_S_iiiiiiiiiiiiii(
	.param .u64 .ptr .align 1 _Z11kernel__2_1PdS_S_iiiiiiiiiiiiii_param_0,
	.param .u64 .ptr .align 1 _Z11kernel__2_1PdS_S_iiiiiiiiiiiiii_param_1,
	.param .u64 .ptr .align 1 _Z11kernel__2_1PdS_S_iiiiiiiiiiiiii_param_2,
	.param .u32 _Z11kernel__2_1PdS_S_iiiiiiiiiiiiii_param_3,
	.param .u32 _Z11kernel__2_1PdS_S_iiiiiiiiiiiiii_param_4,
	.param .u32 _Z11kernel__2_1PdS_S_iiiiiiiiiiiiii_param_5,
	.param .u32 _Z11kernel__2_1PdS_S_iiiiiiiiiiiiii_param_6,
	.param .u32 _Z11kernel__2_1PdS_S_iiiiiiiiiiiiii_param_7,
	.param .u32 _Z11kernel__2_1PdS_S_iiiiiiiiiiiiii_param_8,
	.param .u32 _Z11kernel__2_1PdS_S_iiiiiiiiiiiiii_param_9,
	.param .u32 _Z11kernel__2_1PdS_S_iiiiiiiiiiiiii_param_10,
	.param .u32 _Z11kernel__2_1PdS_S_iiiiiiiiiiiiii_param_11,
	.param .u32 _Z11kernel__2_1PdS_S_iiiiiiiiiiiiii_param_12,
	.param .u32 _Z11kernel__2_1PdS_S_iiiiiiiiiiiiii_param_13,
	.param .u32 _Z11kernel__2_1PdS_S_iiiiiiiiiiiiii_param_14,
	.param .u32 _Z11kernel__2_1PdS_S_iiiiiiiiiiiiii_param_15,
	.param .u32 _Z11kernel__2_1PdS_S_iiiiiiiiiiiiii_param_16
)
{
	.reg .pred 	%p<12>;
	.reg .b32 	%r<222>;
	.reg .b64 	%rd<91>;
	.reg .b64 	%fd<319>;
	// demoted variable
	.shared .align 8 .b8 _ZZ11kernel__2_1PdS_S_iiiiiiiiiiiiiiE4sm_a[8192];
	// demoted variable
	.shared .align 8 .b8 _ZZ11kernel__2_1PdS_S_iiiiiiiiiiiiiiE4sm_b[8192];
	ld.param.u32 	%r28, [_Z11kernel__2_1PdS_S_iiiiiiiiiiiiii_param_3];
	ld.param.u32 	%r29, [_Z11kernel__2_1PdS_S_iiiiiiiiiiiiii_param_4];
	ld.param.u32 	%r35, [_Z11kernel__2_1PdS_S_iiiiiiiiiiiiii_param_5];
	ld.param.u32 	%r30, [_Z11kernel__2_1PdS_S_iiiiiiiiiiiiii_param_7];
	ld.param.u32 	%r36, [_Z11kernel__2_1PdS_S_iiiiiiiiiiiiii_param_8];
	ld.param.u32 	%r37, [_Z11kernel__2_1PdS_S_iiiiiiiiiiiiii_param_9];
	ld.param.u32 	%r38, [_Z11kernel__2_1PdS_S_iiiiiiiiiiiiii_param_10];
	ld.param.u32 	%r34, [_Z11kernel__2_1PdS_S_iiiiiiiiiiiiii_param_16];
	mov.u32 	%r39, %tid.x;
	mov.u32 	%r40, %tid.y;
	mov.u32 	%r41, %ctaid.x;
	mul.lo.s32 	%r42, %r37, %r36;
	mul.lo.s32 	%r43, %r42, %r38;
	div.u32 	%r44, %r41, %r43;
	mul.lo.s32 	%r45, %r44, %r43;
	sub.s32 	%r46, %r41, %r45;
	div.s32 	%r47, %r46, %r42;
	mul.lo.s32 	%r48, %r47, %r42;
	sub.s32 	%r49, %r46, %r48;
	div.s32 	%r50, %r49, %r36;
	mul.lo.s32 	%r51, %r50, %r36;
	sub.s32 	%r52, %r49, %r51;
	shl.b32 	%r53, %r52, 4;
	add.s32 	%r1, %r53, %r39;
	shl.b32 	%r54, %r50, 3;
	add.s32 	%r2, %r54, %r40;
	shl.b32 	%r3, %r47, 3;
	shl.b32 	%r4, %r44, 2;
	mad.lo.s32 	%r55, %r4, %r35, %r3;
	mad.lo.s32 	%r56, %r55, %r29, %r2;
	mul.lo.s32 	%r5, %r56, %r28;
	setp.lt.s32 	%p1, %r34, 1;
	mov.f64 	%fd255, 0d0000000000000000;
	mov.f64 	%fd256, %fd255;
	mov.f64 	%fd257, %fd255;
	mov.f64 	%fd258, %fd255;
	mov.f64 	%fd259, %fd255;
	mov.f64 	%fd260, %fd255;
	mov.f64 	%fd261, %fd255;
	mov.f64 	%fd262, %fd255;
	mov.f64 	%fd263, %fd255;
	mov.f64 	%fd264, %fd255;
	mov.f64 	%fd265, %fd255;
	mov.f64 	%fd266, %fd255;
	mov.f64 	%fd267, %fd255;
	mov.f64 	%fd268, %fd255;
	mov.f64 	%fd269, %fd255;
	mov.f64 	%fd270, %fd255;
	mov.f64 	%fd271, %fd255;
	mov.f64 	%fd272, %fd255;
	mov.f64 	%fd273, %fd255;
	mov.f64 	%fd274, %fd255;
	mov.f64 	%fd275, %fd255;
	mov.f64 	%fd276, %fd255;
	mov.f64 	%fd277, %fd255;
	mov.f64 	%fd278, %fd255;
	mov.f64 	%fd279, %fd255;
	mov.f64 	%fd280, %fd255;
	mov.f64 	%fd281, %fd255;
	mov.f64 	%fd282, %fd255;
	mov.f64 	%fd283, %fd255;
	mov.f64 	%fd284, %fd255;
	mov.f64 	%fd285, %fd255;
	mov.f64 	%fd286, %fd255;
	@%p1 bra 	$L__BB1_17;
	ld.param.u32 	%r194, [_Z11kernel__2_1PdS_S_iiiiiiiiiiiiii_param_3];
	mad.lo.s32 	%r6, %r4, %r194, %r1;
	mad.lo.s32 	%r58, %r3, %r29, %r2;
	mul.lo.s32 	%r7, %r58, %r30;
	add.s32 	%r59, %r58, %r29;
	mul.lo.s32 	%r8, %r59, %r30;
	add.s32 	%r60, %r59, %r29;
	mul.lo.s32 	%r9, %r60, %r30;
	add.s32 	%r61, %r60, %r29;
	mul.lo.s32 	%r10, %r61, %r30;
	add.s32 	%r62, %r61, %r29;
	mul.lo.s32 	%r11, %r62, %r30;
	add.s32 	%r63, %r62, %r29;
	mul.lo.s32 	%r12, %r63, %r30;
	add.s32 	%r64, %r63, %r29;
	mul.lo.s32 	%r13, %r64, %r30;
	add.s32 	%r65, %r64, %r29;
	mul.lo.s32 	%r14, %r65, %r30;
	mov.b32 	%r217, 0;
	mov.f64 	%fd255, 0d0000000000000000;
	mov.u32 	%r218, %r217;
$L__BB1_2:
	.pragma "nounroll";
	ld.param.u32 	%r211, [_Z11kernel__2_1PdS_S_iiiiiiiiiiiiii_param_16];
	add.s32 	%r17, %r217, 16;
	sub.s32 	%r66, %r17, %r211;
	setp.gt.s32 	%p2, %r66, 0;
	selp.b32 	%r218, %r66, %r218, %p2;
	sub.s32 	%r67, 16, %r218;
	mov.u32 	%r68, %tid.y;
	setp.ge.u32 	%p3, %r68, %r67;
	@%p3 bra 	$L__BB1_11;
	ld.param.u32 	%r212, [_Z11kernel__2_1PdS_S_iiiiiiiiiiiiii_param_16];
	ld.param.u32 	%r201, [_Z11kernel__2_1PdS_S_iiiiiiiiiiiiii_param_12];
	ld.param.u64 	%rd82, [_Z11kernel__2_1PdS_S_iiiiiiiiiiiiii_param_1];
	mov.u32 	%r69, %tid.y;
	add.s32 	%r70, %r217, %r69;
	add.s32 	%r71, %r70, 8;
	setp.ge.u32 	%p4, %r71, %r212;
	mad.lo.s32 	%r72, %r70, %r201, %r6;
	cvta.to.global.u64 	%rd4, %rd82;
	mul.wide.u32 	%rd5, %r72, 8;
	add.s64 	%rd6, %rd4, %rd5;
	ld.global.f64 	%fd163, [%rd6];
	shl.b32 	%r73, %r69, 9;
	mov.u32 	%r74, _ZZ11kernel__2_1PdS_S_iiiiiiiiiiiiiiE4sm_a;
	add.s32 	%r75, %r74, %r73;
	mov.u32 	%r76, %tid.x;
	shl.b32 	%r77, %r76, 3;
	add.s32 	%r78, %r75, %r77;
	st.shared.f64 	[%r78], %fd163;
	@%p4 bra 	$L__BB1_5;
	ld.param.u32 	%r202, [_Z11kernel__2_1PdS_S_iiiiiiiiiiiiii_param_12];
	ld.param.u64 	%rd83, [_Z11kernel__2_1PdS_S_iiiiiiiiiiiiii_param_1];
	mov.u32 	%r79, %tid.y;
	add.s32 	%r80, %r217, %r79;
	shl.b32 	%r81, %r202, 3;
	mad.lo.s32 	%r82, %r80, %r202, %r81;
	add.s32 	%r83, %r6, %r82;
	cvta.to.global.u64 	%rd7, %rd83;
	mul.wide.u32 	%rd8, %r83, 8;
	add.s64 	%rd9, %rd7, %rd8;
	ld.global.f64 	%fd164, [%rd9];
	shl.b32 	%r84, %r79, 9;
	mov.u32 	%r85, _ZZ11kernel__2_1PdS_S_iiiiiiiiiiiiiiE4sm_a;
	add.s32 	%r86, %r85, %r84;
	mov.u32 	%r87, %tid.x;
	shl.b32 	%r88, %r87, 3;
	add.s32 	%r89, %r86, %r88;
	st.shared.f64 	[%r89+4096], %fd164;
$L__BB1_5:
	ld.param.u32 	%r213, [_Z11kernel__2_1PdS_S_iiiiiiiiiiiiii_param_16];
	ld.param.u32 	%r203, [_Z11kernel__2_1PdS_S_iiiiiiiiiiiiii_param_12];
	ld.param.u32 	%r195, [_Z11kernel__2_1PdS_S_iiiiiiiiiiiiii_param_3];
	ld.param.u64 	%rd84, [_Z11kernel__2_1PdS_S_iiiiiiiiiiiiii_param_1];
	mov.u32 	%r90, %tid.y;
	add.s32 	%r91, %r217, %r90;
	add.s32 	%r92, %r91, 8;
	setp.ge.u32 	%p5, %r92, %r213;
	mad.lo.s32 	%r93, %r91, %r203, %r6;
	add.s32 	%r94, %r93, %r195;
	cvta.to.global.u64 	%rd10, %rd84;
	mul.wide.u32 	%rd11, %r94, 8;
	add.s64 	%rd12, %rd10, %rd11;
	ld.global.f64 	%fd165, [%rd12];
	shl.b32 	%r95, %r90, 9;
	mov.u32 	%r96, _ZZ11kernel__2_1PdS_S_iiiiiiiiiiiiiiE4sm_a;
	add.s32 	%r97, %r96, %r95;
	mov.u32 	%r98, %tid.x;
	shl.b32 	%r99, %r98, 3;
	add.s32 	%r100, %r97, %r99;
	st.shared.f64 	[%r100+128], %fd165;
	@%p5 bra 	$L__BB1_7;
	ld.param.u32 	%r204, [_Z11kernel__2_1PdS_S_iiiiiiiiiiiiii_param_12];
	ld.param.u32 	%r196, [_Z11kernel__2_1PdS_S_iiiiiiiiiiiiii_param_3];
	ld.param.u64 	%rd85, [_Z11kernel__2_1PdS_S_iiiiiiiiiiiiii_param_1];
	add.s32 	%r101, %r6, %r196;
	mov.u32 	%r102, %tid.y;
	add.s32 	%r103, %r217, %r102;
	shl.b32 	%r104, %r204, 3;
	mad.lo.s32 	%r105, %r103, %r204, %r104;
	add.s32 	%r106, %r101, %r105;
	cvta.to.global.u64 	%rd13, %rd85;
	mul.wide.u32 	%rd14, %r106, 8;
	add.s64 	%rd15, %rd13, %rd14;
	ld.global.f64 	%fd166, [%rd15];
	shl.b32 	%r107, %r102, 9;
	mov.u32 	%r108, _ZZ11kernel__2_1PdS_S_iiiiiiiiiiiiiiE4sm_a;
	add.s32 	%r109, %r108, %r107;
	mov.u32 	%r110, %tid.x;
	shl.b32 	%r111, %r110, 3;
	add.s32 	%r112, %r109, %r111;
	st.shared.f64 	[%r112+4224], %fd166;
$L__BB1_7:
	ld.param.u32 	%r214, [_Z11kernel__2_1PdS_S_iiiiiiiiiiiiii_param_16];
	ld.param.u32 	%r205, [_Z11kernel__2_1PdS_S_iiiiiiiiiiiiii_param_12];
	ld.param.u32 	%r197, [_Z11kernel__2_1PdS_S_iiiiiiiiiiiiii_param_3];
	ld.param.u64 	%rd86, [_Z11kernel__2_1PdS_S_iiiiiiiiiiiiii_param_1];
	mov.u32 	%r113, %tid.y;
	add.s32 	%r114, %r217, %r113;
	add.s32 	%r115, %r114, 8;
	setp.ge.u32 	%p6, %r115, %r214;
	mad.lo.s32 	%r116, %r114, %r205, %r6;
	add.s32 	%r117, %r116, %r197;
	add.s32 	%r118, %r117, %r197;
	cvta.to.global.u64 	%rd16, %rd86;
	mul.wide.u32 	%rd17, %r118, 8;
	add.s64 	%rd18, %rd16, %rd17;
	ld.global.f64 	%fd167, [%rd18];
	shl.b32 	%r119, %r113, 9;
	mov.u32 	%r120, _ZZ11kernel__2_1PdS_S_iiiiiiiiiiiiiiE4sm_a;
	add.s32 	%r121, %r120, %r119;
	mov.u32 	%r122, %tid.x;
	shl.b32 	%r123, %r122, 3;
	add.s32 	%r124, %r121, %r123;
	st.shared.f64 	[%r124+256], %fd167;
	@%p6 bra 	$L__BB1_9;
	ld.param.u32 	%r206, [_Z11kernel__2_1PdS_S_iiiiiiiiiiiiii_param_12];
	ld.param.u32 	%r198, [_Z11kernel__2_1PdS_S_iiiiiiiiiiiiii_param_3];
	ld.param.u64 	%rd87, [_Z11kernel__2_1PdS_S_iiiiiiiiiiiiii_param_1];
	add.s32 	%r125, %r6, %r198;
	add.s32 	%r126, %r125, %r198;
	mov.u32 	%r127, %tid.y;
	add.s32 	%r128, %r217, %r127;
	shl.b32 	%r129, %r206, 3;
	mad.lo.s32 	%r130, %r128, %r206, %r129;
	add.s32 	%r131, %r126, %r130;
	cvta.to.global.u64 	%rd19, %rd87;
	mul.wide.u32 	%rd20, %r131, 8;
	add.s64 	%rd21, %rd19, %rd20;
	ld.global.f64 	%fd168, [%rd21];
	shl.b32 	%r132, %r127, 9;
	mov.u32 	%r133, _ZZ11kernel__2_1PdS_S_iiiiiiiiiiiiiiE4sm_a;
	add.s32 	%r134, %r133, %r132;
	mov.u32 	%r135, %tid.x;
	shl.b32 	%r136, %r135, 3;
	add.s32 	%r137, %r134, %r136;
	st.shared.f64 	[%r137+4352], %fd168;
$L__BB1_9:
	ld.param.u32 	%r215, [_Z11kernel__2_1PdS_S_iiiiiiiiiiiiii_param_16];
	ld.param.u32 	%r207, [_Z11kernel__2_1PdS_S_iiiiiiiiiiiiii_param_12];
	ld.param.u32 	%r199, [_Z11kernel__2_1PdS_S_iiiiiiiiiiiiii_param_3];
	ld.param.u64 	%rd88, [_Z11kernel__2_1PdS_S_iiiiiiiiiiiiii_param_1];
	mov.u32 	%r138, %tid.y;
	add.s32 	%r139, %r217, %r138;
	add.s32 	%r140, %r139, 8;
	setp.ge.u32 	%p7, %r140, %r215;
	mad.lo.s32 	%r141, %r139, %r207, %r6;
	add.s32 	%r142, %r141, %r199;
	add.s32 	%r143, %r142, %r199;
	add.s32 	%r144, %r143, %r199;
	cvta.to.global.u64 	%rd22, %rd88;
	mul.wide.u32 	%rd23, %r144, 8;
	add.s64 	%rd24, %rd22, %rd23;
	ld.global.f64 	%fd169, [%rd24];
	shl.b32 	%r145, %r138, 9;
	mov.u32 	%r146, _ZZ11kernel__2_1PdS_S_iiiiiiiiiiiiiiE4sm_a;
	add.s32 	%r147, %r146, %r145;
	mov.u32 	%r148, %tid.x;
	shl.b32 	%r149, %r148, 3;
	add.s32 	%r150, %r147, %r149;
	st.shared.f64 	[%r150+384], %fd169;
	@%p7 bra 	$L__BB1_11;
	ld.param.u32 	%r208, [_Z11kernel__2_1PdS_S_iiiiiiiiiiiiii_param_12];
	ld.param.u32 	%r200, [_Z11kernel__2_1PdS_S_iiiiiiiiiiiiii_param_3];
	ld.param.u64 	%rd89, [_Z11kernel__2_1PdS_S_iiiiiiiiiiiiii_param_1];
	add.s32 	%r151, %r6, %r200;
	add.s32 	%r152, %r151, %r200;
	add.s32 	%r153, %r152, %r200;
	mov.u32 	%r154, %tid.y;
	add.s32 	%r155, %r217, %r154;
	shl.b32 	%r156, %r208, 3;
	mad.lo.s32 	%r157, %r155, %r208, %r156;
	add.s32 	%r158, %r153, %r157;
	cvta.to.global.u64 	%rd25, %rd89;
	mul.wide.u32 	%rd26, %r158, 8;
	add.s64 	%rd27, %rd25, %rd26;
	ld.global.f64 	%fd170, [%rd27];
	shl.b32 	%r159, %r154, 9;
	mov.u32 	%r160, _ZZ11kernel__2_1PdS_S_iiiiiiiiiiiiiiE4sm_a;
	add.s32 	%r161, %r160, %r159;
	mov.u32 	%r162, %tid.x;
	shl.b32 	%r163, %r162, 3;
	add.s32 	%r164, %r161, %r163;
	st.shared.f64 	[%r164+4480], %fd170;
$L__BB1_11:
	sub.s32 	%r165, 16, %r218;
	mov.u32 	%r166, %tid.x;
	setp.ge.u32 	%p8, %r166, %r165;
	@%p8 bra 	$L__BB1_13;
	ld.param.u64 	%rd90, [_Z11kernel__2_1PdS_S_iiiiiiiiiiiiii_param_2];
	mov.u32 	%r167, %tid.x;
	add.s32 	%r168, %r217, %r167;
	add.s32 	%r169, %r168, %r7;
	cvta.to.global.u64 	%rd28, %rd90;
	mul.wide.u32 	%rd29, %r169, 8;
	add.s64 	%rd30, %rd28, %rd29;
	ld.global.f64 	%fd171, [%rd30];
	shl.b32 	%r170, %r167, 9;
	mov.u32 	%r171, _ZZ11kernel__2_1PdS_S_iiiiiiiiiiiiiiE4sm_b;
	add.s32 	%r172, %r171, %r170;
	mov.u32 	%r173, %tid.y;
	shl.b32 	%r174, %r173, 3;
	add.s32 	%r175, %r172, %r174;
	st.shared.f64 	[%r175], %fd171;
	add.s32 	%r176, %r168, %r8;
	mul.wide.u32 	%rd31, %r176, 8;
	add.s64 	%rd32, %rd28, %rd31;
	ld.global.f64 	%fd172, [%rd32];
	st.shared.f64 	[%r175+64], %fd172;
	add.s32 	%r177, %r168, %r9;
	mul.wide.u32 	%rd33, %r177, 8;
	add.s64 	%rd34, %rd28, %rd33;
	ld.global.f64 	%fd173, [%rd34];
	st.shared.f64 	[%r175+128], %fd173;
	add.s32 	%r178, %r168, %r10;
	mul.wide.u32 	%rd35, %r178, 8;
	add.s64 	%rd36, %rd28, %rd35;
	ld.global.f64 	%fd174, [%rd36];
	st.shared.f64 	[%r175+192], %fd174;
	add.s32 	%r179, %r168, %r11;
	mul.wide.u32 	%rd37, %r179, 8;
	add.s64 	%rd38, %rd28, %rd37;
	ld.global.f64 	%fd175, [%rd38];
	st.shared.f64 	[%r175+256], %fd175;
	add.s32 	%r180, %r168, %r12;
	mul.wide.u32 	%rd39, %r180, 8;
	add.s64 	%rd40, %rd28, %rd39;
	ld.global.f64 	%fd176, [%rd40];
	st.shared.f64 	[%r175+320], %fd176;
	add.s32 	%r181, %r168, %r13;
	mul.wide.u32 	%rd41, %r181, 8;
	add.s64 	%rd42, %rd28, %rd41;
	ld.global.f64 	%fd177, [%rd42];
	st.shared.f64 	[%r175+384], %fd177;
	add.s32 	%r182, %r168, %r14;
	mul.wide.u32 	%rd43, %r182, 8;
	add.s64 	%rd44, %rd28, %rd43;
	ld.global.f64 	%fd178, [%rd44];
	st.shared.f64 	[%r175+448], %fd178;
$L__BB1_13:
	bar.sync 	0;
	setp.gt.s32 	%p9, %r218, 15;
	@%p9 bra 	$L__BB1_16;
	mov.u32 	%r183, %tid.y;
	shl.b32 	%r184, %r183, 3;
	mov.u32 	%r185, _ZZ11kernel__2_1PdS_S_iiiiiiiiiiiiiiE4sm_b;
	add.s32 	%r186, %r184, %r185;
	add.s32 	%r220, %r186, 256;
	mov.u32 	%r187, %tid.x;
	shl.b32 	%r188, %r187, 3;
	mov.u32 	%r189, _ZZ11kernel__2_1PdS_S_iiiiiiiiiiiiiiE4sm_a;
	add.s32 	%r190, %r188, %r189;
	add.s32 	%r219, %r190, 256;
	sub.s32 	%r191, 16, %r218;
	max.s32 	%r192, %r191, 1;
	neg.s32 	%r221, %r192;
$L__BB1_15:
	ld.shared.f64 	%fd179, [%r220+192];
	ld.shared.f64 	%fd180, [%r220+128];
	ld.shared.f64 	%fd181, [%r220+64];
	ld.shared.f64 	%fd182, [%r220];
	ld.shared.f64 	%fd183, [%r220+-64];
	ld.shared.f64 	%fd184, [%r220+-128];
	ld.shared.f64 	%fd185, [%r220+-192];
	ld.shared.f64 	%fd186, [%r220+-256];
	ld.shared.f64 	%fd187, [%r219+-256];
	fma.rn.f64 	%fd286, %fd186, %fd187, %fd286;
	fma.rn.f64 	%fd282, %fd185, %fd187, %fd282;
	fma.rn.f64 	%fd278, %fd184, %fd187, %fd278;
	fma.rn.f64 	%fd274, %fd183, %fd187, %fd274;
	fma.rn.f64 	%fd270, %fd182, %fd187, %fd270;
	fma.rn.f64 	%fd266, %fd181, %fd187, %fd266;
	fma.rn.f64 	%fd262, %fd180, %fd187, %fd262;
	fma.rn.f64 	%fd258, %fd179, %fd187, %fd258;
	ld.shared.f64 	%fd188, [%r219+-128];
	fma.rn.f64 	%fd285, %fd186, %fd188, %fd285;
	fma.rn.f64 	%fd281, %fd185, %fd188, %fd281;
	fma.rn.f64 	%fd277, %fd184, %fd188, %fd277;
	fma.rn.f64 	%fd273, %fd183, %fd188, %fd273;
	fma.rn.f64 	%fd269, %fd182, %fd188, %fd269;
	fma.rn.f64 	%fd265, %fd181, %fd188, %fd265;
	fma.rn.f64 	%fd261, %fd180, %fd188, %fd261;
	fma.rn.f64 	%fd257, %fd179, %fd188, %fd257;
	ld.shared.f64 	%fd189, [%r219];
	fma.rn.f64 	%fd284, %fd186, %fd189, %fd284;
	fma.rn.f64 	%fd280, %fd185, %fd189, %fd280;
	fma.rn.f64 	%fd276, %fd184, %fd189, %fd276;
	fma.rn.f64 	%fd272, %fd183, %fd189, %fd272;
	fma.rn.f64 	%fd268, %fd182, %fd189, %fd268;
	fma.rn.f64 	%fd264, %fd181, %fd189, %fd264;
	fma.rn.f64 	%fd260, %fd180, %fd189, %fd260;
	fma.rn.f64 	%fd256, %fd179, %fd189, %fd256;
	ld.shared.f64 	%fd190, [%r219+128];
	fma.rn.f64 	%fd283, %fd186, %fd190, %fd283;
	fma.rn.f64 	%fd279, %fd185, %fd190, %fd279;
	fma.rn.f64 	%fd275, %fd184, %fd190, %fd275;
	fma.rn.f64 	%fd271, %fd183, %fd190, %fd271;
	fma.rn.f64 	%fd267, %fd182, %fd190, %fd267;
	fma.rn.f64 	%fd263, %fd181, %fd190, %fd263;
	fma.rn.f64 	%fd259, %fd180, %fd190, %fd259;
	fma.rn.f64 	%fd255, %fd179, %fd190, %fd255;
	add.s32 	%r221, %r221, 1;
	setp.ne.s32 	%p10, %r221, 0;
	add.s32 	%r220, %r220, 512;
	add.s32 	%r219, %r219, 512;
	@%p10 bra 	$L__BB1_15;
$L__BB1_16:
	ld.param.u32 	%r216, [_Z11kernel__2_1PdS_S_iiiiiiiiiiiiii_param_16];
	bar.sync 	0;
	setp.lt.s32 	%p11, %r17, %r216;
	mov.u32 	%r217, %r17;
	@%p11 bra 	$L__BB1_2;
$L__BB1_17:
	ld.param.u32 	%r210, [_Z11kernel__2_1PdS_S_iiiiiiiiiiiiii_param_15];
	ld.param.u32 	%r209, [_Z11kernel__2_1PdS_S_iiiiiiiiiiiiii_param_14];
	ld.param.u64 	%rd81, [_Z11kernel__2_1PdS_S_iiiiiiiiiiiiii_param_0];
	cvta.to.global.u64 	%rd45, %rd81;
	add.s32 	%r193, %r5, %r1;
	mul.wide.s32 	%rd46, %r193, 8;
	add.s64 	%rd47, %rd45, %rd46;
	st.global.f64 	[%rd47], %fd286;
	mul.wide.s32 	%rd48, %r209, 8;
	add.s64 	%rd49, %rd47, %rd48;
	st.global.f64 	[%rd49], %fd285;
	add.s64 	%rd50, %rd49, %rd48;
	st.global.f64 	[%rd50], %fd284;
	add.s64 	%rd51, %rd50, %rd48;
	st.global.f64 	[%rd51], %fd283;
	mul.wide.s32 	%rd52, %r210, 8;
	add.s64 	%rd53, %rd47, %rd52;
	st.global.f64 	[%rd53], %fd282;
	add.s64 	%rd54, %rd53, %rd48;
	st.global.f64 	[%rd54], %fd281;
	add.s64 	%rd55, %rd54, %rd48;
	st.global.f64 	[%rd55], %fd280;
	add.s64 	%rd56, %rd55, %rd48;
	st.global.f64 	[%rd56], %fd279;
	add.s64 	%rd57, %rd53, %rd52;
	st.global.f64 	[%rd57], %fd278;
	add.s64 	%rd58, %rd57, %rd48;
	st.global.f64 	[%rd58], %fd277;
	add.s64 	%rd59, %rd58, %rd48;
	st.global.f64 	[%rd59], %fd276;
	add.s64 	%rd60, %rd59, %rd48;
	st.global.f64 	[%rd60], %fd275;
	add.s64 	%rd61, %rd57, %rd52;
	st.global.f64 	[%rd61], %fd274;
	add.s64 	%rd62, %rd61, %rd48;
	st.global.f64 	[%rd62], %fd273;
	add.s64 	%rd63, %rd62, %rd48;
	st.global.f64 	[%rd63], %fd272;
	add.s64 	%rd64, %rd63, %rd48;
	st.global.f64 	[%rd64], %fd271;
	add.s64 	%rd65, %rd61, %rd52;
	st.global.f64 	[%rd65], %fd270;
	add.s64 	%rd66, %rd65, %rd48;
	st.global.f64 	[%rd66], %fd269;
	add.s64 	%rd67, %rd66, %rd48;
	st.global.f64 	[%rd67], %fd268;
	add.s64 	%rd68, %rd67, %rd48;
	st.global.f64 	[%rd68], %fd267;
	add.s64 	%rd69, %rd65, %rd52;
	st.global.f64 	[%rd69], %fd266;
	add.s64 	%rd70, %rd69, %rd48;
	st.global.f64 	[%rd70], %fd265;
	add.s64 	%rd71, %rd70, %rd48;
	st.global.f64 	[%rd71], %fd264;
	add.s64 	%rd72, %rd71, %rd48;
	st.global.f64 	[%rd72], %fd263;
	add.s64 	%rd73, %rd69, %rd52;
	st.global.f64 	[%rd73], %fd262;
	add.s64 	%rd74, %rd73, %rd48;
	st.global.f64 	[%rd74], %fd261;
	add.s64 	%rd75, %rd74, %rd48;
	st.global.f64 	[%rd75], %fd260;
	add.s64 	%rd76, %rd75, %rd48;
	st.global.f64 	[%rd76], %fd259;
	add.s64 	%rd77, %rd73, %rd52;
	st.global.f64 	[%rd77], %fd258;
	add.s64 	%rd78, %rd77, %rd48;
	st.global.f64 	[%rd78], %fd257;
	add.s64 	%rd79, %rd78, %rd48;
	st.global.f64 	[%rd79], %fd256;
	add.s64 	%rd80, %rd79, %rd48;
	st.global.f64 	[%rd80], %fd255;
	ret;

}
	// .globl	_Z11kernel__3_1PdS_S_iiiiiiiiiiiiii
.visible .entry _Z11kernel__3_1PdS_S_iiiiiiiiiiiiii(
	.param .u64 .ptr .align 1 _Z11kernel__3_1PdS_S_iiiiiiiiiiiiii_param_0,
	.param .u64 .ptr .align 1 _Z11kernel__3_1PdS_S_iiiiiiiiiiiiii_param_1,
	.param .u64 .ptr .align 1 _Z11kernel__3_1PdS_S_iiiiiiiiiiiiii_param_2,
	.param .u32 _Z11kernel__3_1PdS_S_iiiiiiiiiiiiii_param_3,
	.param .u32 _Z11kernel__3_1PdS_S_iiiiiiiiiiiiii_param_4,
	.param .u32 _Z11kernel__3_1PdS_S_iiiiiiiiiiiiii_param_5,
	.param .u32 _Z11kernel__3_1PdS_S_iiiiiiiiiiiiii_param_6,
	.param .u32 _Z11kernel__3_1PdS_S_iiiiiiiiiiiiii_param_7,
	.param .u32 _Z11kernel__3_1PdS_S_iiiiiiiiiiiiii_param_8,
	.param .u32 _Z11kernel__3_1PdS_S_iiiiiiiiiiiiii_param_9,
	.param .u32 _Z11kernel__3_1PdS_S_iiiiiiiiiiiiii_param_10,
	.param .u32 _Z11kernel__3_1PdS_S_iiiiiiiiiiiiii_param_11,
	.param .u32 _Z11kernel__3_1PdS_S_iiiiiiiiiiiiii_param_12,
	.param .u32 _Z11kernel__3_1PdS_S_iiiiiiiiiiiiii_param_13,
	.param .u32 _Z11kernel__3_1PdS_S_iiiiiiiiiiiiii_param_14,
	.param .u32 _Z11kernel__3_1PdS_S_iiiiiiiiiiiiii_param_15,
	.param .u32 _Z11kernel__3_1PdS_S_iiiiiiiiiiiiii_param_16
)
{
	.reg .pred 	%p<113>;
	.reg .b32 	%r<248>;
	.reg .b64 	%rd<102>;
	.reg .b64 	%fd<292>;
	// demoted variable
	.shared .align 8 .b8 _ZZ11kernel__3_1PdS_S_iiiiiiiiiiiiiiE4sm_a[8192];
	// demoted variable
	.shared .align 8 .b8 _ZZ11kernel__3_1PdS_S_iiiiiiiiiiiiiiE4sm_b[8192];
	ld.param.u32 	%r40, [_Z11kernel__3_1PdS_S_iiiiiiiiiiiiii_param_3];
	ld.param.u32 	%r41, [_Z11kernel__3_1PdS_S_iiiiiiiiiiiiii_param_4];
	ld.param.u32 	%r47, [_Z11kernel__3_1PdS_S_iiiiiiiiiiiiii_param_5];
	ld.param.u32 	%r48, [_Z11kernel__3_1PdS_S_iiiiiiiiiiiiii_param_6];
	ld.param.u32 	%r49, [_Z11kernel__3_1PdS_S_iiiiiiiiiiiiii_param_8];
	ld.param.u32 	%r50, [_Z11kernel__3_1PdS_S_iiiiiiiiiiiiii_param_9];
	ld.param.u32 	%r51, [_Z11kernel__3_1PdS_S_iiiiiiiiiiiiii_param_10];
	ld.param.u32 	%r46, [_Z11kernel__3_1PdS_S_iiiiiiiiiiiiii_param_16];
	mov.u32 	%r1, %tid.x;
	mov.u32 	%r2, %tid.y;
	mov.u32 	%r52, %ctaid.x;
	mul.lo.s32 	%r53, %r50, %r49;
	mul.lo.s32 	%r54, %r53, %r51;
	div.u32 	%r55, %r52, %r54;
	mul.lo.s32 	%r56, %r55, %r54;
	sub.s32 	%r57, %r52, %r56;
	div.s32 	%r58, %r57, %r53;
	mul.lo.s32 	%r59, %r58, %r53;
	sub.s32 	%r60, %r57, %r59;
	div.s32 	%r61, %r60, %r49;
	mul.lo.s32 	%r62, %r61, %r49;
	sub.s32 	%r63, %r60, %r62;
	shl.b32 	%r64, %r63, 4;
	add.s32 	%r3, %r64, %r1;
	shl.b32 	%r65, %r61, 3;
	add.s32 	%r4, %r65, %r2;
	shl.b32 	%r5, %r58, 3;
	shl.b32 	%r6, %r55, 2;
	mad.lo.s32 	%r66, %r6, %r47, %r5;
	mad.lo.s32 	%r67, %r66, %r41, %r4;
	mad.lo.s32 	%r7, %r67, %r40, %r3;
	sub.s32 	%r68, %r40, %r64;
	shr.s32 	%r69, %r40, 31;
	shr.u32 	%r70, %r69, 28;
	add.s32 	%r71, %r40, %r70;
	and.b32  	%r72, %r71, -16;
	sub.s32 	%r73, %r40, %r72;
	setp.lt.s32 	%p3, %r68, 16;
	selp.b32 	%r8, %r73, 16, %p3;
	sub.s32 	%r74, %r41, %r65;
	shr.s32 	%r75, %r41, 31;
	shr.u32 	%r76, %r75, 29;
	add.s32 	%r77, %r41, %r76;
	and.b32  	%r78, %r77, -8;
	sub.s32 	%r79, %r41, %r78;
	setp.lt.s32 	%p4, %r74, 8;
	selp.b32 	%r9, %r79, 8, %p4;
	sub.s32 	%r10, %r47, %r5;
	shr.s32 	%r80, %r47, 31;
	shr.u32 	%r81, %r80, 29;
	add.s32 	%r82, %r47, %r81;
	and.b32  	%r83, %r82, -8;
	sub.s32 	%r84, %r47, %r83;
	setp.gt.s32 	%p5, %r10, 7;
	selp.b32 	%r11, 8, %r84, %p5;
	sub.s32 	%r12, %r48, %r6;
	shr.s32 	%r85, %r48, 31;
	shr.u32 	%r86, %r85, 30;
	add.s32 	%r87, %r48, %r86;
	and.b32  	%r88, %r87, -4;
	sub.s32 	%r89, %r48, %r88;
	setp.gt.s32 	%p6, %r12, 3;
	selp.b32 	%r13, 4, %r89, %p6;
	setp.lt.s32 	%p7, %r46, 1;
	mov.f64 	%fd228, 0d0000000000000000;
	mov.f64 	%fd229, %fd228;
	mov.f64 	%fd230, %fd228;
	mov.f64 	%fd231, %fd228;
	mov.f64 	%fd232, %fd228;
	mov.f64 	%fd233, %fd228;
	mov.f64 	%fd234, %fd228;
	mov.f64 	%fd235, %fd228;
	mov.f64 	%fd236, %fd228;
	mov.f64 	%fd237, %fd228;
	mov.f64 	%fd238, %fd228;
	mov.f64 	%fd239, %fd228;
	mov.f64 	%fd240, %fd228;
	mov.f64 	%fd241, %fd228;
	mov.f64 	%fd242, %fd228;
	mov.f64 	%fd243, %fd228;
	mov.f64 	%fd244, %fd228;
	mov.f64 	%fd245, %fd228;
	mov.f64 	%fd246, %fd228;
	mov.f64 	%fd247, %fd228;
	mov.f64 	%fd248, %fd228;
	mov.f64 	%fd249, %fd228;
	mov.f64 	%fd250, %fd228;
	mov.f64 	%fd251, %fd228;
	mov.f64 	%fd252, %fd228;
	mov.f64 	%fd253, %fd228;
	mov.f64 	%fd254, %fd228;
	mov.f64 	%fd255, %fd228;
	mov.f64 	%fd256, %fd228;
	mov.f64 	%fd257, %fd228;
	mov.f64 	%fd258, %fd228;
	mov.f64 	%fd259, %fd228;
	@%p7 bra 	$L__BB2_16;
	setp.lt.s32 	%p8, %r1, %r8;
	setp.gt.s32 	%p9, %r13, 0;
	and.pred  	%p1, %p8, %p9;
	setp.lt.s32 	%p10, %r2, %r9;
	setp.gt.s32 	%p11, %r11, 0;
	and.pred  	%p2, %p10, %p11;
	mov.b32 	%r241, 0;
	mov.f64 	%fd228, 0d0000000000000000;
	not.pred 	%p12, %p1;
	not.pred 	%p14, %p2;
$L__BB2_2:
	.pragma "nounroll";
	@%p12 bra 	$L__BB2_5;
	mov.u32 	%r92, %tid.y;
	shl.b32 	%r93, %r92, 9;
	mov.u32 	%r94, %tid.x;
	shl.b32 	%r95, %r94, 3;
	add.s32 	%r96, %r93, %r95;
	mov.u32 	%r97, _ZZ11kernel__3_1PdS_S_iiiiiiiiiiiiiiE4sm_a;
	add.s32 	%r98, %r96, %r97;
	add.s32 	%r242, %r98, 4096;
	neg.s32 	%r243, %r13;
	mov.b32 	%r244, 0;
$L__BB2_4:
	ld.param.u32 	%r208, [_Z11kernel__3_1PdS_S_iiiiiiiiiiiiii_param_12];
	ld.param.u32 	%r199, [_Z11kernel__3_1PdS_S_iiiiiiiiiiiiii_param_3];
	ld.param.u64 	%rd97, [_Z11kernel__3_1PdS_S_iiiiiiiiiiiiii_param_1];
	add.s32 	%r99, %r6, %r244;
	mad.lo.s32 	%r100, %r99, %r199, %r3;
	mov.u32 	%r101, %tid.y;
	add.s32 	%r102, %r241, %r101;
	mad.lo.s32 	%r103, %r102, %r208, %r100;
	cvta.to.global.u64 	%rd5, %rd97;
	mul.wide.u32 	%rd6, %r103, 8;
	add.s64 	%rd7, %rd5, %rd6;
	ld.global.f64 	%fd131, [%rd7];
	st.shared.f64 	[%r242+-4096], %fd131;
	shl.b32 	%r104, %r208, 3;
	add.s32 	%r105, %r103, %r104;
	mul.wide.u32 	%rd8, %r105, 8;
	add.s64 	%rd9, %rd5, %rd8;
	ld.global.f64 	%fd132, [%rd9];
	st.shared.f64 	[%r242], %fd132;
	add.s32 	%r244, %r244, 1;
	add.s32 	%r243, %r243, 1;
	setp.ne.s32 	%p13, %r243, 0;
	add.s32 	%r242, %r242, 128;
	@%p13 bra 	$L__BB2_4;
$L__BB2_5:
	@%p14 bra 	$L__BB2_13;
	setp.lt.u32 	%p15, %r11, 4;
	mov.b32 	%r246, 0;
	@%p15 bra 	$L__BB2_9;
	mov.b32 	%r245, 0;
$L__BB2_8:
	ld.param.u32 	%r204, [_Z11kernel__3_1PdS_S_iiiiiiiiiiiiii_param_7];
	ld.param.u32 	%r200, [_Z11kernel__3_1PdS_S_iiiiiiiiiiiiii_param_4];
	ld.param.u64 	%rd98, [_Z11kernel__3_1PdS_S_iiiiiiiiiiiiii_param_2];
	add.s32 	%r108, %r5, %r245;
	mad.lo.s32 	%r109, %r108, %r200, %r4;
	mov.u32 	%r110, %tid.x;
	add.s32 	%r111, %r241, %r110;
	mad.lo.s32 	%r112, %r109, %r204, %r111;
	cvta.to.global.u64 	%rd10, %rd98;
	mul.wide.u32 	%rd11, %r112, 8;
	add.s64 	%rd12, %rd10, %rd11;
	ld.global.f64 	%fd133, [%rd12];
	shl.b32 	%r113, %r245, 3;
	mov.u32 	%r114, %tid.y;
	add.s32 	%r115, %r113, %r114;
	shl.b32 	%r116, %r110, 9;
	mov.u32 	%r117, _ZZ11kernel__3_1PdS_S_iiiiiiiiiiiiiiE4sm_b;
	add.s32 	%r118, %r117, %r116;
	shl.b32 	%r119, %r115, 3;
	add.s32 	%r120, %r118, %r119;
	st.shared.f64 	[%r120], %fd133;
	add.s32 	%r121, %r109, %r200;
	mad.lo.s32 	%r122, %r121, %r204, %r111;
	mul.wide.u32 	%rd13, %r122, 8;
	add.s64 	%rd14, %rd10, %rd13;
	ld.global.f64 	%fd134, [%rd14];
	st.shared.f64 	[%r120+64], %fd134;
	add.s32 	%r123, %r121, %r200;
	mad.lo.s32 	%r124, %r123, %r204, %r111;
	mul.wide.u32 	%rd15, %r124, 8;
	add.s64 	%rd16, %rd10, %rd15;
	ld.global.f64 	%fd135, [%rd16];
	st.shared.f64 	[%r120+128], %fd135;
	add.s32 	%r125, %r123, %r200;
	mad.lo.s32 	%r126, %r125, %r204, %r111;
	mul.wide.u32 	%rd17, %r126, 8;
	add.s64 	%rd18, %rd10, %rd17;
	ld.global.f64 	%fd136, [%rd18];
	st.shared.f64 	[%r120+192], %fd136;
	add.s32 	%r245, %r245, 4;
	and.b32  	%r246, %r11, 2147483644;
	setp.ne.s32 	%p16, %r245, %r246;
	@%p16 bra 	$L__BB2_8;
$L__BB2_9:
	and.b32  	%r127, %r11, 3;
	setp.eq.s32 	%p17, %r127, 0;
	@%p17 bra 	$L__BB2_13;
	ld.param.u32 	%r205, [_Z11kernel__3_1PdS_S_iiiiiiiiiiiiii_param_7];
	ld.param.u32 	%r201, [_Z11kernel__3_1PdS_S_iiiiiiiiiiiiii_param_4];
	ld.param.u64 	%rd99, [_Z11kernel__3_1PdS_S_iiiiiiiiiiiiii_param_2];
	and.b32  	%r128, %r11, 3;
	setp.eq.s32 	%p18, %r128, 1;
	add.s32 	%r129, %r5, %r246;
	mad.lo.s32 	%r27, %r129, %r201, %r4;
	mov.u32 	%r130, %tid.x;
	add.s32 	%r131, %r241, %r130;
	mad.lo.s32 	%r132, %r27, %r205, %r131;
	cvta.to.global.u64 	%rd19, %rd99;
	mul.wide.u32 	%rd20, %r132, 8;
	add.s64 	%rd21, %rd19, %rd20;
	ld.global.f64 	%fd137, [%rd21];
	shl.b32 	%r133, %r246, 3;
	mov.u32 	%r134, %tid.y;
	add.s32 	%r135, %r133, %r134;
	shl.b32 	%r136, %r130, 9;
	mov.u32 	%r137, _ZZ11kernel__3_1PdS_S_iiiiiiiiiiiiiiE4sm_b;
	add.s32 	%r138, %r137, %r136;
	shl.b32 	%r139, %r135, 3;
	add.s32 	%r28, %r138, %r139;
	st.shared.f64 	[%r28], %fd137;
	@%p18 bra 	$L__BB2_13;
	ld.param.u32 	%r206, [_Z11kernel__3_1PdS_S_iiiiiiiiiiiiii_param_7];
	ld.param.u32 	%r202, [_Z11kernel__3_1PdS_S_iiiiiiiiiiiiii_param_4];
	ld.param.u64 	%rd100, [_Z11kernel__3_1PdS_S_iiiiiiiiiiiiii_param_2];
	and.b32  	%r140, %r11, 3;
	setp.eq.s32 	%p19, %r140, 2;
	add.s32 	%r29, %r27, %r202;
	mov.u32 	%r141, %tid.x;
	add.s32 	%r142, %r241, %r141;
	mad.lo.s32 	%r143, %r29, %r206, %r142;
	cvta.to.global.u64 	%rd22, %rd100;
	mul.wide.u32 	%rd23, %r143, 8;
	add.s64 	%rd24, %rd22, %rd23;
	ld.global.f64 	%fd138, [%rd24];
	st.shared.f64 	[%r28+64], %fd138;
	@%p19 bra 	$L__BB2_13;
	ld.param.u32 	%r207, [_Z11kernel__3_1PdS_S_iiiiiiiiiiiiii_param_7];
	ld.param.u32 	%r203, [_Z11kernel__3_1PdS_S_iiiiiiiiiiiiii_param_4];
	ld.param.u64 	%rd101, [_Z11kernel__3_1PdS_S_iiiiiiiiiiiiii_param_2];
	add.s32 	%r144, %r29, %r203;
	mov.u32 	%r145, %tid.x;
	add.s32 	%r146, %r241, %r145;
	mad.lo.s32 	%r147, %r144, %r207, %r146;
	cvta.to.global.u64 	%rd25, %rd101;
	mul.wide.u32 	%rd26, %r147, 8;
	add.s64 	%rd27, %rd25, %rd26;
	ld.global.f64 	%fd139, [%rd27];
	st.shared.f64 	[%r28+128], %fd139;
$L__BB2_13:
	bar.sync 	0;
	mov.b32 	%r247, 0;
$L__BB2_14:
	shl.b32 	%r149, %r247, 9;
	mov.u32 	%r150, _ZZ11kernel__3_1PdS_S_iiiiiiiiiiiiiiE4sm_b;
	add.s32 	%r151, %r150, %r149;
	mov.u32 	%r152, %tid.y;
	shl.b32 	%r153, %r152, 3;
	add.s32 	%r154, %r151, %r153;
	mov.u32 	%r155, _ZZ11kernel__3_1PdS_S_iiiiiiiiiiiiiiE4sm_a;
	add.s32 	%r156, %r155, %r149;
	ld.shared.f64 	%fd140, [%r154+448];
	ld.shared.f64 	%fd141, [%r154+384];
	ld.shared.f64 	%fd142, [%r154+320];
	ld.shared.f64 	%fd143, [%r154+256];
	ld.shared.f64 	%fd144, [%r154+192];
	ld.shared.f64 	%fd145, [%r154+128];
	ld.shared.f64 	%fd146, [%r154+64];
	ld.shared.f64 	%fd147, [%r154];
	mov.u32 	%r157, %tid.x;
	shl.b32 	%r158, %r157, 3;
	add.s32 	%r159, %r156, %r158;
	ld.shared.f64 	%fd148, [%r159];
	fma.rn.f64 	%fd149, %fd147, %fd148, %fd259;
	fma.rn.f64 	%fd150, %fd146, %fd148, %fd255;
	fma.rn.f64 	%fd151, %fd145, %fd148, %fd251;
	fma.rn.f64 	%fd152, %fd144, %fd148, %fd247;
	fma.rn.f64 	%fd153, %fd143, %fd148, %fd243;
	fma.rn.f64 	%fd154, %fd142, %fd148, %fd239;
	fma.rn.f64 	%fd155, %fd141, %fd148, %fd235;
	fma.rn.f64 	%fd156, %fd140, %fd148, %fd231;
	ld.shared.f64 	%fd157, [%r159+128];
	fma.rn.f64 	%fd158, %fd147, %fd157, %fd258;
	fma.rn.f64 	%fd159, %fd146, %fd157, %fd254;
	fma.rn.f64 	%fd160, %fd145, %fd157, %fd250;
	fma.rn.f64 	%fd161, %fd144, %fd157, %fd246;
	fma.rn.f64 	%fd162, %fd143, %fd157, %fd242;
	fma.rn.f64 	%fd163, %fd142, %fd157, %fd238;
	fma.rn.f64 	%fd164, %fd141, %fd157, %fd234;
	fma.rn.f64 	%fd165, %fd140, %fd157, %fd230;
	ld.shared.f64 	%fd166, [%r159+256];
	fma.rn.f64 	%fd167, %fd147, %fd166, %fd257;
	fma.rn.f64 	%fd168, %fd146, %fd166, %fd253;
	fma.rn.f64 	%fd169, %fd145, %fd166, %fd249;
	fma.rn.f64 	%fd170, %fd144, %fd166, %fd245;
	fma.rn.f64 	%fd171, %fd143, %fd166, %fd241;
	fma.rn.f64 	%fd172, %fd142, %fd166, %fd237;
	fma.rn.f64 	%fd173, %fd141, %fd166, %fd233;
	fma.rn.f64 	%fd174, %fd140, %fd166, %fd229;
	ld.shared.f64 	%fd175, [%r159+384];
	fma.rn.f64 	%fd176, %fd147, %fd175, %fd256;
	fma.rn.f64 	%fd177, %fd146, %fd175, %fd252;
	fma.rn.f64 	%fd178, %fd145, %fd175, %fd248;
	fma.rn.f64 	%fd179, %fd144, %fd175, %fd244;
	fma.rn.f64 	%fd180, %fd143, %fd175, %fd240;
	fma.rn.f64 	%fd181, %fd142, %fd175, %fd236;
	fma.rn.f64 	%fd182, %fd141, %fd175, %fd232;
	fma.rn.f64 	%fd183, %fd140, %fd175, %fd228;
	ld.shared.f64 	%fd184, [%r154+960];
	ld.shared.f64 	%fd185, [%r154+896];
	ld.shared.f64 	%fd186, [%r154+832];
	ld.shared.f64 	%fd187, [%r154+768];
	ld.shared.f64 	%fd188, [%r154+704];
	ld.shared.f64 	%fd189, [%r154+640];
	ld.shared.f64 	%fd190, [%r154+576];
	ld.shared.f64 	%fd191, [%r154+512];
	ld.shared.f64 	%fd192, [%r159+512];
	fma.rn.f64 	%fd259, %fd191, %fd192, %fd149;
	fma.rn.f64 	%fd255, %fd190, %fd192, %fd150;
	fma.rn.f64 	%fd251, %fd189, %fd192, %fd151;
	fma.rn.f64 	%fd247, %fd188, %fd192, %fd152;
	fma.rn.f64 	%fd243, %fd187, %fd192, %fd153;
	fma.rn.f64 	%fd239, %fd186, %fd192, %fd154;
	fma.rn.f64 	%fd235, %fd185, %fd192, %fd155;
	fma.rn.f64 	%fd231, %fd184, %fd192, %fd156;
	ld.shared.f64 	%fd193, [%r159+640];
	fma.rn.f64 	%fd258, %fd191, %fd193, %fd158;
	fma.rn.f64 	%fd254, %fd190, %fd193, %fd159;
	fma.rn.f64 	%fd250, %fd189, %fd193, %fd160;
	fma.rn.f64 	%fd246, %fd188, %fd193, %fd161;
	fma.rn.f64 	%fd242, %fd187, %fd193, %fd162;
	fma.rn.f64 	%fd238, %fd186, %fd193, %fd163;
	fma.rn.f64 	%fd234, %fd185, %fd193, %fd164;
	fma.rn.f64 	%fd230, %fd184, %fd193, %fd165;
	ld.shared.f64 	%fd194, [%r159+768];
	fma.rn.f64 	%fd257, %fd191, %fd194, %fd167;
	fma.rn.f64 	%fd253, %fd190, %fd194, %fd168;
	fma.rn.f64 	%fd249, %fd189, %fd194, %fd169;
	fma.rn.f64 	%fd245, %fd188, %fd194, %fd170;
	fma.rn.f64 	%fd241, %fd187, %fd194, %fd171;
	fma.rn.f64 	%fd237, %fd186, %fd194, %fd172;
	fma.rn.f64 	%fd233, %fd185, %fd194, %fd173;
	fma.rn.f64 	%fd229, %fd184, %fd194, %fd174;
	ld.shared.f64 	%fd195, [%r159+896];
	fma.rn.f64 	%fd256, %fd191, %fd195, %fd176;
	fma.rn.f64 	%fd252, %fd190, %fd195, %fd177;
	fma.rn.f64 	%fd248, %fd189, %fd195, %fd178;
	fma.rn.f64 	%fd244, %fd188, %fd195, %fd179;
	fma.rn.f64 	%fd240, %fd187, %fd195, %fd180;
	fma.rn.f64 	%fd236, %fd186, %fd195, %fd181;
	fma.rn.f64 	%fd232, %fd185, %fd195, %fd182;
	fma.rn.f64 	%fd228, %fd184, %fd195, %fd183;
	add.s32 	%r247, %r247, 2;
	setp.ne.s32 	%p20, %r247, 16;
	@%p20 bra 	$L__BB2_14;
	ld.param.u32 	%r240, [_Z11kernel__3_1PdS_S_iiiiiiiiiiiiii_param_16];
	bar.sync 	0;
	add.s32 	%r241, %r241, 16;
	setp.lt.s32 	%p21, %r241, %r240;
	@%p21 bra 	$L__BB2_2;
$L__BB2_16:
	mov.u32 	%r160, %tid.x;
	setp.ge.s32 	%p22, %r160, %r8;
	mov.u32 	%r161, %tid.y;
	setp.ge.s32 	%p23, %r161, %r9;
	or.pred  	%p24, %p22, %p23;
	@%p24 bra 	$L__BB2_81;
	min.s32 	%r163, %r11, %r13;
	setp.lt.s32 	%p25, %r163, 1;
	@%p25 bra 	$L__BB2_19;
	ld.param.u64 	%rd94, [_Z11kernel__3_1PdS_S_iiiiiiiiiiiiii_param_0];
	cvta.to.global.u64 	%rd28, %rd94;
	mul.wide.s32 	%rd29, %r7, 8;
	add.s64 	%rd30, %rd28, %rd29;
	st.global.f64 	[%rd30], %fd259;
$L__BB2_19:
	setp.lt.s32 	%p26, %r11, 1;
	setp.lt.s32 	%p27, %r13, 2;
	or.pred  	%p28, %p26, %p27;
	@%p28 bra 	$L__BB2_21;
	ld.param.u32 	%r209, [_Z11kernel__3_1PdS_S_iiiiiiiiiiiiii_param_14];
	ld.param.u64 	%rd95, [_Z11kernel__3_1PdS_S_iiiiiiiiiiiiii_param_0];
	add.s32 	%r164, %r7, %r209;
	cvta.to.global.u64 	%rd31, %rd95;
	mul.wide.s32 	%rd32, %r164, 8;
	add.s64 	%rd33, %rd31, %rd32;
	st.global.f64 	[%rd33], %fd258;
$L__BB2_21:
	ld.param.u64 	%rd96, [_Z11kernel__3_1PdS_S_iiiiiiiiiiiiii_param_0];
	cvta.to.global.u64 	%rd1, %rd96;
	setp.lt.s32 	%p30, %r13, 3;
	or.pred  	%p31, %p26, %p30;
	@%p31 bra 	$L__BB2_23;
	ld.param.u32 	%r210, [_Z11kernel__3_1PdS_S_iiiiiiiiiiiiii_param_14];
	shl.b32 	%r165, %r210, 1;
	add.s32 	%r166, %r7, %r165;
	mul.wide.s32 	%rd34, %r166, 8;
	add.s64 	%rd35, %rd1, %rd34;
	st.global.f64 	[%rd35], %fd257;
$L__BB2_23:
	setp.lt.s32 	%p33, %r12, 4;
	or.pred  	%p34, %p26, %p33;
	@%p34 bra 	$L__BB2_25;
	ld.param.u32 	%r211, [_Z11kernel__3_1PdS_S_iiiiiiiiiiiiii_param_14];
	mad.lo.s32 	%r167, %r211, 3, %r7;
	mul.wide.s32 	%rd36, %r167, 8;
	add.s64 	%rd37, %rd1, %rd36;
	st.global.f64 	[%rd37], %fd256;
$L__BB2_25:
	ld.param.u32 	%r233, [_Z11kernel__3_1PdS_S_iiiiiiiiiiiiii_param_15];
	setp.lt.s32 	%p35, %r13, 1;
	setp.lt.s32 	%p36, %r11, 2;
	add.s32 	%r33, %r7, %r233;
	or.pred  	%p37, %p36, %p35;
	@%p37 bra 	$L__BB2_27;
	mul.wide.s32 	%rd38, %r33, 8;
	add.s64 	%rd39, %rd1, %rd38;
	st.global.f64 	[%rd39], %fd255;
$L__BB2_27:
	setp.lt.s32 	%p38, %r163, 2;
	@%p38 bra 	$L__BB2_29;
	ld.param.u32 	%r212, [_Z11kernel__3_1PdS_S_iiiiiiiiiiiiii_param_14];
	add.s32 	%r169, %r33, %r212;
	mul.wide.s32 	%rd40, %r169, 8;
	add.s64 	%rd41, %rd1, %rd40;
	st.global.f64 	[%rd41], %fd254;
$L__BB2_29:
	setp.lt.s32 	%p39, %r11, 2;
	setp.lt.s32 	%p40, %r13, 3;
	or.pred  	%p41, %p39, %p40;
	@%p41 bra 	$L__BB2_31;
	ld.param.u32 	%r213, [_Z11kernel__3_1PdS_S_iiiiiiiiiiiiii_param_14];
	shl.b32 	%r170, %r213, 1;
	add.s32 	%r171, %r33, %r170;
	mul.wide.s32 	%rd42, %r171, 8;
	add.s64 	%rd43, %rd1, %rd42;
	st.global.f64 	[%rd43], %fd253;
$L__BB2_31:
	setp.lt.s32 	%p42, %r11, 2;
	setp.lt.s32 	%p43, %r12, 4;
	or.pred  	%p44, %p42, %p43;
	@%p44 bra 	$L__BB2_33;
	ld.param.u32 	%r214, [_Z11kernel__3_1PdS_S_iiiiiiiiiiiiii_param_14];
	mad.lo.s32 	%r172, %r214, 3, %r33;
	mul.wide.s32 	%rd44, %r172, 8;
	add.s64 	%rd45, %rd1, %rd44;
	st.global.f64 	[%rd45], %fd252;
$L__BB2_33:
	ld.param.u32 	%r234, [_Z11kernel__3_1PdS_S_iiiiiiiiiiiiii_param_15];
	setp.lt.s32 	%p45, %r13, 1;
	setp.lt.s32 	%p46, %r11, 3;
	add.s32 	%r34, %r33, %r234;
	or.pred  	%p47, %p46, %p45;
	@%p47 bra 	$L__BB2_35;
	mul.wide.s32 	%rd46, %r34, 8;
	add.s64 	%rd47, %rd1, %rd46;
	st.global.f64 	[%rd47], %fd251;
$L__BB2_35:
	setp.lt.s32 	%p48, %r11, 3;
	setp.lt.s32 	%p49, %r13, 2;
	or.pred  	%p50, %p48, %p49;
	@%p50 bra 	$L__BB2_37;
	ld.param.u32 	%r215, [_Z11kernel__3_1PdS_S_iiiiiiiiiiiiii_param_14];
	add.s32 	%r173, %r34, %r215;
	mul.wide.s32 	%rd48, %r173, 8;
	add.s64 	%rd49, %rd1, %rd48;
	st.global.f64 	[%rd49], %fd250;
$L__BB2_37:
	setp.lt.s32 	%p51, %r163, 3;
	@%p51 bra 	$L__BB2_39;
	ld.param.u32 	%r216, [_Z11kernel__3_1PdS_S_iiiiiiiiiiiiii_param_14];
	shl.b32 	%r175, %r216, 1;
	add.s32 	%r176, %r34, %r175;
	mul.wide.s32 	%rd50, %r176, 8;
	add.s64 	%rd51, %rd1, %rd50;
	st.global.f64 	[%rd51], %fd249;
$L__BB2_39:
	setp.lt.s32 	%p52, %r11, 3;
	setp.lt.s32 	%p53, %r12, 4;
	or.pred  	%p54, %p52, %p53;
	@%p54 bra 	$L__BB2_41;
	ld.param.u32 	%r217, [_Z11kernel__3_1PdS_S_iiiiiiiiiiiiii_param_14];
	mad.lo.s32 	%r177, %r217, 3, %r34;
	mul.wide.s32 	%rd52, %r177, 8;
	add.s64 	%rd53, %rd1, %rd52;
	st.global.f64 	[%rd53], %fd248;
$L__BB2_41:
	ld.param.u32 	%r235, [_Z11kernel__3_1PdS_S_iiiiiiiiiiiiii_param_15];
	setp.lt.s32 	%p55, %r13, 1;
	setp.lt.s32 	%p56, %r11, 4;
	add.s32 	%r35, %r34, %r235;
	or.pred  	%p57, %p56, %p55;
	@%p57 bra 	$L__BB2_43;
	mul.wide.s32 	%rd54, %r35, 8;
	add.s64 	%rd55, %rd1, %rd54;
	st.global.f64 	[%rd55], %fd247;
$L__BB2_43:
	setp.lt.s32 	%p58, %r11, 4;
	setp.lt.s32 	%p59, %r13, 2;
	or.pred  	%p60, %p58, %p59;
	@%p60 bra 	$L__BB2_45;
	ld.param.u32 	%r218, [_Z11kernel__3_1PdS_S_iiiiiiiiiiiiii_param_14];
	add.s32 	%r178, %r35, %r218;
	mul.wide.s32 	%rd56, %r178, 8;
	add.s64 	%rd57, %rd1, %rd56;
	st.global.f64 	[%rd57], %fd246;
$L__BB2_45:
	setp.lt.s32 	%p61, %r11, 4;
	setp.lt.s32 	%p62, %r13, 3;
	or.pred  	%p63, %p61, %p62;
	@%p63 bra 	$L__BB2_47;
	ld.param.u32 	%r219, [_Z11kernel__3_1PdS_S_iiiiiiiiiiiiii_param_14];
	shl.b32 	%r179, %r219, 1;
	add.s32 	%r180, %r35, %r179;
	mul.wide.s32 	%rd58, %r180, 8;
	add.s64 	%rd59, %rd1, %rd58;
	st.global.f64 	[%rd59], %fd245;
$L__BB2_47:
	min.s32 	%r181, %r11, %r12;
	setp.lt.s32 	%p64, %r181, 4;
	@%p64 bra 	$L__BB2_49;
	ld.param.u32 	%r220, [_Z11kernel__3_1PdS_S_iiiiiiiiiiiiii_param_14];
	mad.lo.s32 	%r182, %r220, 3, %r35;
	mul.wide.s32 	%rd60, %r182, 8;
	add.s64 	%rd61, %rd1, %rd60;
	st.global.f64 	[%rd61], %fd244;
$L__BB2_49:
	ld.param.u32 	%r236, [_Z11kernel__3_1PdS_S_iiiiiiiiiiiiii_param_15];
	setp.lt.s32 	%p65, %r13, 1;
	setp.lt.s32 	%p66, %r11, 5;
	add.s32 	%r36, %r35, %r236;
	or.pred  	%p67, %p66, %p65;
	@%p67 bra 	$L__BB2_51;
	mul.wide.s32 	%rd62, %r36, 8;
	add.s64 	%rd63, %rd1, %rd62;
	st.global.f64 	[%rd63], %fd243;
$L__BB2_51:
	setp.lt.s32 	%p68, %r11, 5;
	setp.lt.s32 	%p69, %r13, 2;
	or.pred  	%p70, %p68, %p69;
	@%p70 bra 	$L__BB2_53;
	ld.param.u32 	%r221, [_Z11kernel__3_1PdS_S_iiiiiiiiiiiiii_param_14];
	add.s32 	%r183, %r36, %r221;
	mul.wide.s32 	%rd64, %r183, 8;
	add.s64 	%rd65, %rd1, %rd64;
	st.global.f64 	[%rd65], %fd242;
$L__BB2_53:
	setp.lt.s32 	%p71, %r11, 5;
	setp.lt.s32 	%p72, %r13, 3;
	or.pred  	%p73, %p71, %p72;
	@%p73 bra 	$L__BB2_55;
	ld.param.u32 	%r222, [_Z11kernel__3_1PdS_S_iiiiiiiiiiiiii_param_14];
	shl.b32 	%r184, %r222, 1;
	add.s32 	%r185, %r36, %r184;
	mul.wide.s32 	%rd66, %r185, 8;
	add.s64 	%rd67, %rd1, %rd66;
	st.global.f64 	[%rd67], %fd241;
$L__BB2_55:
	setp.lt.s32 	%p74, %r11, 5;
	setp.lt.s32 	%p75, %r12, 4;
	or.pred  	%p76, %p74, %p75;
	@%p76 bra 	$L__BB2_57;
	ld.param.u32 	%r223, [_Z11kernel__3_1PdS_S_iiiiiiiiiiiiii_param_14];
	mad.lo.s32 	%r186, %r223, 3, %r36;
	mul.wide.s32 	%rd68, %r186, 8;
	add.s64 	%rd69, %rd1, %rd68;
	st.global.f64 	[%rd69], %fd240;
$L__BB2_57:
	ld.param.u32 	%r237, [_Z11kernel__3_1PdS_S_iiiiiiiiiiiiii_param_15];
	setp.lt.s32 	%p77, %r13, 1;
	setp.lt.s32 	%p78, %r11, 6;
	add.s32 	%r37, %r36, %r237;
	or.pred  	%p79, %p78, %p77;
	@%p79 bra 	$L__BB2_59;
	mul.wide.s32 	%rd70, %r37, 8;
	add.s64 	%rd71, %rd1, %rd70;
	st.global.f64 	[%rd71], %fd239;
$L__BB2_59:
	setp.lt.s32 	%p80, %r11, 6;
	setp.lt.s32 	%p81, %r13, 2;
	or.pred  	%p82, %p80, %p81;
	@%p82 bra 	$L__BB2_61;
	ld.param.u32 	%r224, [_Z11kernel__3_1PdS_S_iiiiiiiiiiiiii_param_14];
	add.s32 	%r187, %r37, %r224;
	mul.wide.s32 	%rd72, %r187, 8;
	add.s64 	%rd73, %rd1, %rd72;
	st.global.f64 	[%rd73], %fd238;
$L__BB2_61:
	setp.lt.s32 	%p83, %r11, 6;
	setp.lt.s32 	%p84, %r13, 3;
	or.pred  	%p85, %p83, %p84;
	@%p85 bra 	$L__BB2_63;
	ld.param.u32 	%r225, [_Z11kernel__3_1PdS_S_iiiiiiiiiiiiii_param_14];
	shl.b32 	%r188, %r225, 1;
	add.s32 	%r189, %r37, %r188;
	mul.wide.s32 	%rd74, %r189, 8;
	add.s64 	%rd75, %rd1, %rd74;
	st.global.f64 	[%rd75], %fd237;
$L__BB2_63:
	setp.lt.s32 	%p86, %r11, 6;
	setp.lt.s32 	%p87, %r12, 4;
	or.pred  	%p88, %p86, %p87;
	@%p88 bra 	$L__BB2_65;
	ld.param.u32 	%r226, [_Z11kernel__3_1PdS_S_iiiiiiiiiiiiii_param_14];
	mad.lo.s32 	%r190, %r226, 3, %r37;
	mul.wide.s32 	%rd76, %r190, 8;
	add.s64 	%rd77, %rd1, %rd76;
	st.global.f64 	[%rd77], %fd236;
$L__BB2_65:
	ld.param.u32 	%r238, [_Z11kernel__3_1PdS_S_iiiiiiiiiiiiii_param_15];
	setp.lt.s32 	%p89, %r13, 1;
	setp.lt.s32 	%p90, %r11, 7;
	add.s32 	%r38, %r37, %r238;
	or.pred  	%p91, %p90, %p89;
	@%p91 bra 	$L__BB2_67;
	mul.wide.s32 	%rd78, %r38, 8;
	add.s64 	%rd79, %rd1, %rd78;
	st.global.f64 	[%rd79], %fd235;
$L__BB2_67:
	setp.lt.s32 	%p92, %r11, 7;
	setp.lt.s32 	%p93, %r13, 2;
	or.pred  	%p94, %p92, %p93;
	@%p94 bra 	$L__BB2_69;
	ld.param.u32 	%r227, [_Z11kernel__3_1PdS_S_iiiiiiiiiiiiii_param_14];
	add.s32 	%r191, %r38, %r227;
	mul.wide.s32 	%rd80, %r191, 8;
	add.s64 	%rd81, %rd1, %rd80;
	st.global.f64 	[%rd81], %fd234;
$L__BB2_69:
	setp.lt.s32 	%p95, %r11, 7;
	setp.lt.s32 	%p96, %r13, 3;
	or.pred  	%p97, %p95, %p96;
	@%p97 bra 	$L__BB2_71;
	ld.param.u32 	%r228, [_Z11kernel__3_1PdS_S_iiiiiiiiiiiiii_param_14];
	shl.b32 	%r192, %r228, 1;
	add.s32 	%r193, %r38, %r192;
	mul.wide.s32 	%rd82, %r193, 8;
	add.s64 	%rd83, %rd1, %rd82;
	st.global.f64 	[%rd83], %fd233;
$L__BB2_71:
	setp.lt.s32 	%p98, %r11, 7;
	setp.lt.s32 	%p99, %r12, 4;
	or.pred  	%p100, %p98, %p99;
	@%p100 bra 	$L__BB2_73;
	ld.param.u32 	%r229, [_Z11kernel__3_1PdS_S_iiiiiiiiiiiiii_param_14];
	mad.lo.s32 	%r194, %r229, 3, %r38;
	mul.wide.s32 	%rd84, %r194, 8;
	add.s64 	%rd85, %rd1, %rd84;
	st.global.f64 	[%rd85], %fd232;
$L__BB2_73:
	ld.param.u32 	%r239, [_Z11kernel__3_1PdS_S_iiiiiiiiiiiiii_param_15];
	setp.lt.s32 	%p101, %r13, 1;
	setp.lt.s32 	%p102, %r10, 8;
	add.s32 	%r39, %r38, %r239;
	or.pred  	%p103, %p102, %p101;
	@%p103 bra 	$L__BB2_75;
	mul.wide.s32 	%rd86, %r39, 8;
	add.s64 	%rd87, %rd1, %rd86;
	st.global.f64 	[%rd87], %fd231;
$L__BB2_75:
	setp.lt.s32 	%p104, %r13, 2;
	setp.lt.s32 	%p105, %r10, 8;
	or.pred  	%p106, %p105, %p104;
	@%p106 bra 	$L__BB2_77;
	ld.param.u32 	%r230, [_Z11kernel__3_1PdS_S_iiiiiiiiiiiiii_param_14];
	add.s32 	%r195, %r39, %r230;
	mul.wide.s32 	%rd88, %r195, 8;
	add.s64 	%rd89, %rd1, %rd88;
	st.global.f64 	[%rd89], %fd230;
$L__BB2_77:
	setp.lt.s32 	%p107, %r13, 3;
	setp.lt.s32 	%p108, %r10, 8;
	or.pred  	%p109, %p108, %p107;
	@%p109 bra 	$L__BB2_79;
	ld.param.u32 	%r231, [_Z11kernel__3_1PdS_S_iiiiiiiiiiiiii_param_14];
	shl.b32 	%r196, %r231, 1;
	add.s32 	%r197, %r39, %r196;
	mul.wide.s32 	%rd90, %r197, 8;
	add.s64 	%rd91, %rd1, %rd90;
	st.global.f64 	[%rd91], %fd229;
$L__BB2_79:
	setp.lt.s32 	%p110, %r12, 4;
	setp.lt.s32 	%p111, %r10, 8;
	or.pred  	%p112, %p111, %p110;
	@%p112 bra 	$L__BB2_81;
	ld.param.u32 	%r232, [_Z11kernel__3_1PdS_S_iiiiiiiiiiiiii_param_14];
	mad.lo.s32 	%r198, %r232, 3, %r39;
	mul.wide.s32 	%rd92, %r198, 8;
	add.s64 	%rd93, %rd1, %rd92;
	st.global.f64 	[%rd93], %fd228;
$L__BB2_81:
	ret;

}
	// .globl	_Z11kernel__4_1PdS_S_iiiiiiiiiiiiii
.visible .entry _Z11kernel__4_1PdS_S_iiiiiiiiiiiiii(
	.param .u64 .ptr .align 1 _Z11kernel__4_1PdS_S_iiiiiiiiiiiiii_param_0,
	.param .u64 .ptr .align 1 _Z11kernel__4_1PdS_S_iiiiiiiiiiiiii_param_1,
	.param .u64 .ptr .align 1 _Z11kernel__4_1PdS_S_iiiiiiiiiiiiii_param_2,
	.param .u32 _Z11kernel__4_1PdS_S_iiiiiiiiiiiiii_param_3,
	.param .u32 _Z11kernel__4_1PdS_S_iiiiiiiiiiiiii_param_4,
	.param .u32 _Z11kernel__4_1PdS_S_iiiiiiiiiiiiii_param_5,
	.param .u32 _Z11kernel__4_1PdS_S_iiiiiiiiiiiiii_param_6,
	.param .u32 _Z11kernel__4_1PdS_S_iiiiiiiiiiiiii_param_7,
	.param .u32 _Z11kernel__4_1PdS_S_iiiiiiiiiiiiii_param_8,
	.param .u32 _Z11kernel__4_1PdS_S_iiiiiiiiiiiiii_param_9,
	.param .u32 _Z11kernel__4_1PdS_S_iiiiiiiiiiiiii_param_10,
	.param .u32 _Z11kernel__4_1PdS_S_iiiiiiiiiiiiii_param_11,
	.param .u32 _Z11kernel__4_1PdS_S_iiiiiiiiiiiiii_param_12,
	.param .u32 _Z11kernel__4_1PdS_S_iiiiiiiiiiiiii_param_13,
	.param .u32 _Z11kernel__4_1PdS_S_iiiiiiiiiiiiii_param_14,
	.param .u32 _Z11kernel__4_1PdS_S_iiiiiiiiiiiiii_param_15,
	.param .u32 _Z11kernel__4_1PdS_S_iiiiiiiiiiiiii_param_16
)
{
	.reg .pred 	%p<118>;
	.reg .b32 	%r<269>;
	.reg .b64 	%rd<104>;
	.reg .b64 	%fd<312>;
	// demoted variable
	.shared .align 8 .b8 _ZZ11kernel__4_1PdS_S_iiiiiiiiiiiiiiE4sm_a[8192];
	// demoted variable
	.shared .align 8 .b8 _ZZ11kernel__4_1PdS_S_iiiiiiiiiiiiiiE4sm_b[8192];
	ld.param.u32 	%r42, [_Z11kernel__4_1PdS_S_iiiiiiiiiiiiii_param_3];
	ld.param.u32 	%r43, [_Z11kernel__4_1PdS_S_iiiiiiiiiiiiii_param_4];
	ld.param.u32 	%r49, [_Z11kernel__4_1PdS_S_iiiiiiiiiiiiii_param_5];
	ld.param.u32 	%r50, [_Z11kernel__4_1PdS_S_iiiiiiiiiiiiii_param_6];
	ld.param.u32 	%r51, [_Z11kernel__4_1PdS_S_iiiiiiiiiiiiii_param_8];
	ld.param.u32 	%r52, [_Z11kernel__4_1PdS_S_iiiiiiiiiiiiii_param_9];
	ld.param.u32 	%r53, [_Z11kernel__4_1PdS_S_iiiiiiiiiiiiii_param_10];
	ld.param.u32 	%r48, [_Z11kernel__4_1PdS_S_iiiiiiiiiiiiii_param_16];
	mov.u32 	%r54, %tid.x;
	mov.u32 	%r55, %tid.y;
	mov.u32 	%r56, %ctaid.x;
	mul.lo.s32 	%r57, %r52, %r51;
	mul.lo.s32 	%r58, %r57, %r53;
	div.u32 	%r59, %r56, %r58;
	mul.lo.s32 	%r60, %r59, %r58;
	sub.s32 	%r61, %r56, %r60;
	div.s32 	%r62, %r61, %r57;
	mul.lo.s32 	%r63, %r62, %r57;
	sub.s32 	%r64, %r61, %r63;
	div.s32 	%r65, %r64, %r51;
	mul.lo.s32 	%r66, %r65, %r51;
	sub.s32 	%r67, %r64, %r66;
	shl.b32 	%r68, %r67, 4;
	add.s32 	%r1, %r68, %r54;
	shl.b32 	%r69, %r65, 3;
	add.s32 	%r2, %r69, %r55;
	shl.b32 	%r3, %r62, 3;
	shl.b32 	%r4, %r59, 2;
	mad.lo.s32 	%r70, %r4, %r49, %r3;
	mad.lo.s32 	%r71, %r70, %r43, %r2;
	mad.lo.s32 	%r5, %r71, %r42, %r1;
	sub.s32 	%r72, %r42, %r68;
	shr.s32 	%r73, %r42, 31;
	shr.u32 	%r74, %r73, 28;
	add.s32 	%r75, %r42, %r74;
	and.b32  	%r76, %r75, -16;
	sub.s32 	%r77, %r42, %r76;
	setp.lt.s32 	%p1, %r72, 16;
	selp.b32 	%r6, %r77, 16, %p1;
	sub.s32 	%r78, %r43, %r69;
	shr.s32 	%r79, %r43, 31;
	shr.u32 	%r80, %r79, 29;
	add.s32 	%r81, %r43, %r80;
	and.b32  	%r82, %r81, -8;
	sub.s32 	%r83, %r43, %r82;
	setp.lt.s32 	%p2, %r78, 8;
	selp.b32 	%r7, %r83, 8, %p2;
	sub.s32 	%r8, %r49, %r3;
	shr.s32 	%r84, %r49, 31;
	shr.u32 	%r85, %r84, 29;
	add.s32 	%r86, %r49, %r85;
	and.b32  	%r87, %r86, -8;
	sub.s32 	%r88, %r49, %r87;
	setp.gt.s32 	%p3, %r8, 7;
	selp.b32 	%r9, 8, %r88, %p3;
	sub.s32 	%r10, %r50, %r4;
	shr.s32 	%r89, %r50, 31;
	shr.u32 	%r90, %r89, 30;
	add.s32 	%r91, %r50, %r90;
	and.b32  	%r92, %r91, -4;
	sub.s32 	%r93, %r50, %r92;
	setp.gt.s32 	%p4, %r10, 3;
	selp.b32 	%r11, 4, %r93, %p4;
	setp.lt.s32 	%p5, %r48, 1;
	mov.f64 	%fd248, 0d0000000000000000;
	mov.f64 	%fd249, %fd248;
	mov.f64 	%fd250, %fd248;
	mov.f64 	%fd251, %fd248;
	mov.f64 	%fd252, %fd248;
	mov.f64 	%fd253, %fd248;
	mov.f64 	%fd254, %fd248;
	mov.f64 	%fd255, %fd248;
	mov.f64 	%fd256, %fd248;
	mov.f64 	%fd257, %fd248;
	mov.f64 	%fd258, %fd248;
	mov.f64 	%fd259, %fd248;
	mov.f64 	%fd260, %fd248;
	mov.f64 	%fd261, %fd248;
	mov.f64 	%fd262, %fd248;
	mov.f64 	%fd263, %fd248;
	mov.f64 	%fd264, %fd248;
	mov.f64 	%fd265, %fd248;
	mov.f64 	%fd266, %fd248;
	mov.f64 	%fd267, %fd248;
	mov.f64 	%fd268, %fd248;
	mov.f64 	%fd269, %fd248;
	mov.f64 	%fd270, %fd248;
	mov.f64 	%fd271, %fd248;
	mov.f64 	%fd272, %fd248;
	mov.f64 	%fd273, %fd248;
	mov.f64 	%fd274, %fd248;
	mov.f64 	%fd275, %fd248;
	mov.f64 	%fd276, %fd248;
	mov.f64 	%fd277, %fd248;
	mov.f64 	%fd278, %fd248;
	mov.f64 	%fd279, %fd248;
	@%p5 bra 	$L__BB3_19;
	mov.b32 	%r261, 0;
	mov.f64 	%fd248, 0d0000000000000000;
	mov.u32 	%r262, %r261;
$L__BB3_2:
	.pragma "nounroll";
	ld.param.u32 	%r258, [_Z11kernel__4_1PdS_S_iiiiiiiiiiiiii_param_16];
	setp.lt.s32 	%p6, %r11, 1;
	mov.u32 	%r95, %tid.x;
	setp.ge.s32 	%p7, %r95, %r6;
	add.s32 	%r14, %r261, 16;
	sub.s32 	%r96, %r14, %r258;
	setp.gt.s32 	%p8, %r96, 0;
	selp.b32 	%r262, %r96, %r262, %p8;
	sub.s32 	%r98, 16, %r262;
	mov.u32 	%r99, %tid.y;
	setp.ge.u32 	%p9, %r99, %r98;
	or.pred  	%p10, %p7, %p9;
	or.pred  	%p11, %p10, %p6;
	@%p11 bra 	$L__BB3_7;
	mov.u32 	%r102, %tid.y;
	shl.b32 	%r103, %r102, 9;
	mov.u32 	%r104, %tid.x;
	shl.b32 	%r105, %r104, 3;
	add.s32 	%r106, %r103, %r105;
	mov.u32 	%r107, _ZZ11kernel__4_1PdS_S_iiiiiiiiiiiiiiE4sm_a;
	add.s32 	%r108, %r106, %r107;
	add.s32 	%r263, %r108, 4096;
	neg.s32 	%r264, %r11;
	mov.b32 	%r265, 0;
$L__BB3_4:
	ld.param.u32 	%r259, [_Z11kernel__4_1PdS_S_iiiiiiiiiiiiii_param_16];
	ld.param.u32 	%r225, [_Z11kernel__4_1PdS_S_iiiiiiiiiiiiii_param_12];
	ld.param.u32 	%r215, [_Z11kernel__4_1PdS_S_iiiiiiiiiiiiii_param_3];
	ld.param.u64 	%rd98, [_Z11kernel__4_1PdS_S_iiiiiiiiiiiiii_param_1];
	mov.u32 	%r109, %tid.y;
	add.s32 	%r110, %r261, %r109;
	add.s32 	%r111, %r110, 8;
	setp.ge.u32 	%p12, %r111, %r259;
	add.s32 	%r112, %r4, %r265;
	mad.lo.s32 	%r113, %r112, %r215, %r1;
	mad.lo.s32 	%r114, %r110, %r225, %r113;
	cvta.to.global.u64 	%rd5, %rd98;
	mul.wide.u32 	%rd6, %r114, 8;
	add.s64 	%rd7, %rd5, %rd6;
	ld.global.f64 	%fd163, [%rd7];
	st.shared.f64 	[%r263+-4096], %fd163;
	@%p12 bra 	$L__BB3_6;
	ld.param.u32 	%r226, [_Z11kernel__4_1PdS_S_iiiiiiiiiiiiii_param_12];
	ld.param.u32 	%r216, [_Z11kernel__4_1PdS_S_iiiiiiiiiiiiii_param_3];
	ld.param.u64 	%rd99, [_Z11kernel__4_1PdS_S_iiiiiiiiiiiiii_param_1];
	shl.b32 	%r115, %r226, 3;
	add.s32 	%r116, %r4, %r265;
	mad.lo.s32 	%r117, %r116, %r216, %r1;
	mov.u32 	%r118, %tid.y;
	add.s32 	%r119, %r261, %r118;
	mad.lo.s32 	%r120, %r119, %r226, %r117;
	add.s32 	%r121, %r120, %r115;
	cvta.to.global.u64 	%rd8, %rd99;
	mul.wide.u32 	%rd9, %r121, 8;
	add.s64 	%rd10, %rd8, %rd9;
	ld.global.f64 	%fd164, [%rd10];
	st.shared.f64 	[%r263], %fd164;
$L__BB3_6:
	add.s32 	%r265, %r265, 1;
	add.s32 	%r264, %r264, 1;
	setp.ne.s32 	%p13, %r264, 0;
	add.s32 	%r263, %r263, 128;
	@%p13 bra 	$L__BB3_4;
$L__BB3_7:
	setp.lt.s32 	%p14, %r9, 1;
	mov.u32 	%r122, %tid.y;
	setp.ge.s32 	%p15, %r122, %r7;
	sub.s32 	%r123, 16, %r262;
	mov.u32 	%r124, %tid.x;
	setp.ge.u32 	%p16, %r124, %r123;
	or.pred  	%p17, %p15, %p16;
	or.pred  	%p18, %p17, %p14;
	@%p18 bra 	$L__BB3_15;
	setp.lt.u32 	%p19, %r9, 4;
	mov.u32 	%r127, %tid.x;
	add.s32 	%r24, %r261, %r127;
	mov.b32 	%r267, 0;
	@%p19 bra 	$L__BB3_11;
	mov.b32 	%r266, 0;
$L__BB3_10:
	ld.param.u32 	%r221, [_Z11kernel__4_1PdS_S_iiiiiiiiiiiiii_param_7];
	ld.param.u32 	%r217, [_Z11kernel__4_1PdS_S_iiiiiiiiiiiiii_param_4];
	ld.param.u64 	%rd100, [_Z11kernel__4_1PdS_S_iiiiiiiiiiiiii_param_2];
	add.s32 	%r129, %r3, %r266;
	mad.lo.s32 	%r130, %r129, %r217, %r2;
	mad.lo.s32 	%r131, %r130, %r221, %r24;
	cvta.to.global.u64 	%rd11, %rd100;
	mul.wide.u32 	%rd12, %r131, 8;
	add.s64 	%rd13, %rd11, %rd12;
	ld.global.f64 	%fd165, [%rd13];
	shl.b32 	%r132, %r266, 3;
	mov.u32 	%r133, %tid.y;
	add.s32 	%r134, %r132, %r133;
	mov.u32 	%r135, %tid.x;
	shl.b32 	%r136, %r135, 9;
	mov.u32 	%r137, _ZZ11kernel__4_1PdS_S_iiiiiiiiiiiiiiE4sm_b;
	add.s32 	%r138, %r137, %r136;
	shl.b32 	%r139, %r134, 3;
	add.s32 	%r140, %r138, %r139;
	st.shared.f64 	[%r140], %fd165;
	add.s32 	%r141, %r130, %r217;
	mad.lo.s32 	%r142, %r141, %r221, %r24;
	mul.wide.u32 	%rd14, %r142, 8;
	add.s64 	%rd15, %rd11, %rd14;
	ld.global.f64 	%fd166, [%rd15];
	st.shared.f64 	[%r140+64], %fd166;
	add.s32 	%r143, %r141, %r217;
	mad.lo.s32 	%r144, %r143, %r221, %r24;
	mul.wide.u32 	%rd16, %r144, 8;
	add.s64 	%rd17, %rd11, %rd16;
	ld.global.f64 	%fd167, [%rd17];
	st.shared.f64 	[%r140+128], %fd167;
	add.s32 	%r145, %r143, %r217;
	mad.lo.s32 	%r146, %r145, %r221, %r24;
	mul.wide.u32 	%rd18, %r146, 8;
	add.s64 	%rd19, %rd11, %rd18;
	ld.global.f64 	%fd168, [%rd19];
	st.shared.f64 	[%r140+192], %fd168;
	add.s32 	%r266, %r266, 4;
	and.b32  	%r267, %r9, 2147483644;
	setp.ne.s32 	%p20, %r266, %r267;
	@%p20 bra 	$L__BB3_10;
$L__BB3_11:
	and.b32  	%r147, %r9, 3;
	setp.eq.s32 	%p21, %r147, 0;
	@%p21 bra 	$L__BB3_15;
	ld.param.u32 	%r222, [_Z11kernel__4_1PdS_S_iiiiiiiiiiiiii_param_7];
	ld.param.u32 	%r218, [_Z11kernel__4_1PdS_S_iiiiiiiiiiiiii_param_4];
	ld.param.u64 	%rd101, [_Z11kernel__4_1PdS_S_iiiiiiiiiiiiii_param_2];
	and.b32  	%r148, %r9, 3;
	setp.eq.s32 	%p22, %r148, 1;
	add.s32 	%r149, %r3, %r267;
	mad.lo.s32 	%r29, %r149, %r218, %r2;
	mad.lo.s32 	%r150, %r29, %r222, %r24;
	cvta.to.global.u64 	%rd20, %rd101;
	mul.wide.u32 	%rd21, %r150, 8;
	add.s64 	%rd22, %rd20, %rd21;
	ld.global.f64 	%fd169, [%rd22];
	shl.b32 	%r151, %r267, 3;
	mov.u32 	%r152, %tid.y;
	add.s32 	%r153, %r151, %r152;
	mov.u32 	%r154, %tid.x;
	shl.b32 	%r155, %r154, 9;
	mov.u32 	%r156, _ZZ11kernel__4_1PdS_S_iiiiiiiiiiiiiiE4sm_b;
	add.s32 	%r157, %r156, %r155;
	shl.b32 	%r158, %r153, 3;
	add.s32 	%r30, %r157, %r158;
	st.shared.f64 	[%r30], %fd169;
	@%p22 bra 	$L__BB3_15;
	ld.param.u32 	%r223, [_Z11kernel__4_1PdS_S_iiiiiiiiiiiiii_param_7];
	ld.param.u32 	%r219, [_Z11kernel__4_1PdS_S_iiiiiiiiiiiiii_param_4];
	ld.param.u64 	%rd102, [_Z11kernel__4_1PdS_S_iiiiiiiiiiiiii_param_2];
	and.b32  	%r159, %r9, 3;
	setp.eq.s32 	%p23, %r159, 2;
	add.s32 	%r31, %r29, %r219;
	mad.lo.s32 	%r160, %r31, %r223, %r24;
	cvta.to.global.u64 	%rd23, %rd102;
	mul.wide.u32 	%rd24, %r160, 8;
	add.s64 	%rd25, %rd23, %rd24;
	ld.global.f64 	%fd170, [%rd25];
	st.shared.f64 	[%r30+64], %fd170;
	@%p23 bra 	$L__BB3_15;
	ld.param.u32 	%r224, [_Z11kernel__4_1PdS_S_iiiiiiiiiiiiii_param_7];
	ld.param.u32 	%r220, [_Z11kernel__4_1PdS_S_iiiiiiiiiiiiii_param_4];
	ld.param.u64 	%rd103, [_Z11kernel__4_1PdS_S_iiiiiiiiiiiiii_param_2];
	add.s32 	%r161, %r31, %r220;
	mad.lo.s32 	%r162, %r161, %r224, %r24;
	cvta.to.global.u64 	%rd26, %rd103;
	mul.wide.u32 	%rd27, %r162, 8;
	add.s64 	%rd28, %rd26, %rd27;
	ld.global.f64 	%fd171, [%rd28];
	st.shared.f64 	[%r30+128], %fd171;
$L__BB3_15:
	bar.sync 	0;
	setp.gt.s32 	%p24, %r262, 15;
	@%p24 bra 	$L__BB3_18;
	sub.s32 	%r164, 16, %r262;
	max.s32 	%r32, %r164, 1;
	mov.b32 	%r268, 0;
$L__BB3_17:
	shl.b32 	%r165, %r268, 9;
	mov.u32 	%r166, _ZZ11kernel__4_1PdS_S_iiiiiiiiiiiiiiE4sm_b;
	add.s32 	%r167, %r166, %r165;
	mov.u32 	%r168, %tid.y;
	shl.b32 	%r169, %r168, 3;
	add.s32 	%r170, %r167, %r169;
	mov.u32 	%r171, _ZZ11kernel__4_1PdS_S_iiiiiiiiiiiiiiE4sm_a;
	add.s32 	%r172, %r171, %r165;
	ld.shared.f64 	%fd172, [%r170+448];
	ld.shared.f64 	%fd173, [%r170+384];
	ld.shared.f64 	%fd174, [%r170+320];
	ld.shared.f64 	%fd175, [%r170+256];
	ld.shared.f64 	%fd176, [%r170+192];
	ld.shared.f64 	%fd177, [%r170+128];
	ld.shared.f64 	%fd178, [%r170+64];
	ld.shared.f64 	%fd179, [%r170];
	mov.u32 	%r173, %tid.x;
	shl.b32 	%r174, %r173, 3;
	add.s32 	%r175, %r172, %r174;
	ld.shared.f64 	%fd180, [%r175];
	fma.rn.f64 	%fd279, %fd179, %fd180, %fd279;
	fma.rn.f64 	%fd275, %fd178, %fd180, %fd275;
	fma.rn.f64 	%fd271, %fd177, %fd180, %fd271;
	fma.rn.f64 	%fd267, %fd176, %fd180, %fd267;
	fma.rn.f64 	%fd263, %fd175, %fd180, %fd263;
	fma.rn.f64 	%fd259, %fd174, %fd180, %fd259;
	fma.rn.f64 	%fd255, %fd173, %fd180, %fd255;
	fma.rn.f64 	%fd251, %fd172, %fd180, %fd251;
	ld.shared.f64 	%fd181, [%r175+128];
	fma.rn.f64 	%fd278, %fd179, %fd181, %fd278;
	fma.rn.f64 	%fd274, %fd178, %fd181, %fd274;
	fma.rn.f64 	%fd270, %fd177, %fd181, %fd270;
	fma.rn.f64 	%fd266, %fd176, %fd181, %fd266;
	fma.rn.f64 	%fd262, %fd175, %fd181, %fd262;
	fma.rn.f64 	%fd258, %fd174, %fd181, %fd258;
	fma.rn.f64 	%fd254, %fd173, %fd181, %fd254;
	fma.rn.f64 	%fd250, %fd172, %fd181, %fd250;
	ld.shared.f64 	%fd182, [%r175+256];
	fma.rn.f64 	%fd277, %fd179, %fd182, %fd277;
	fma.rn.f64 	%fd273, %fd178, %fd182, %fd273;
	fma.rn.f64 	%fd269, %fd177, %fd182, %fd269;
	fma.rn.f64 	%fd265, %fd176, %fd182, %fd265;
	fma.rn.f64 	%fd261, %fd175, %fd182, %fd261;
	fma.rn.f64 	%fd257, %fd174, %fd182, %fd257;
	fma.rn.f64 	%fd253, %fd173, %fd182, %fd253;
	fma.rn.f64 	%fd249, %fd172, %fd182, %fd249;
	ld.shared.f64 	%fd183, [%r175+384];
	fma.rn.f64 	%fd276, %fd179, %fd183, %fd276;
	fma.rn.f64 	%fd272, %fd178, %fd183, %fd272;
	fma.rn.f64 	%fd268, %fd177, %fd183, %fd268;
	fma.rn.f64 	%fd264, %fd176, %fd183, %fd264;
	fma.rn.f64 	%fd260, %fd175, %fd183, %fd260;
	fma.rn.f64 	%fd256, %fd174, %fd183, %fd256;
	fma.rn.f64 	%fd252, %fd173, %fd183, %fd252;
	fma.rn.f64 	%fd248, %fd172, %fd183, %fd248;
	add.s32 	%r268, %r268, 1;
	setp.ne.s32 	%p25, %r268, %r32;
	@%p25 bra 	$L__BB3_17;
$L__BB3_18:
	ld.param.u32 	%r260, [_Z11kernel__4_1PdS_S_iiiiiiiiiiiiii_param_16];
	bar.sync 	0;
	setp.lt.s32 	%p26, %r14, %r260;
	mov.u32 	%r261, %r14;
	@%p26 bra 	$L__BB3_2;
$L__BB3_19:
	mov.u32 	%r176, %tid.x;
	setp.ge.s32 	%p27, %r176, %r6;
	mov.u32 	%r177, %tid.y;
	setp.ge.s32 	%p28, %r177, %r7;
	or.pred  	%p29, %p27, %p28;
	@%p29 bra 	$L__BB3_84;
	min.s32 	%r179, %r9, %r11;
	setp.lt.s32 	%p30, %r179, 1;
	@%p30 bra 	$L__BB3_22;
	ld.param.u64 	%rd95, [_Z11kernel__4_1PdS_S_iiiiiiiiiiiiii_param_0];
	cvta.to.global.u64 	%rd29, %rd95;
	mul.wide.s32 	%rd30, %r5, 8;
	add.s64 	%rd31, %rd29, %rd30;
	st.global.f64 	[%rd31], %fd279;
$L__BB3_22:
	setp.lt.s32 	%p31, %r9, 1;
	setp.lt.s32 	%p32, %r11, 2;
	or.pred  	%p33, %p31, %p32;
	@%p33 bra 	$L__BB3_24;
	ld.param.u32 	%r227, [_Z11kernel__4_1PdS_S_iiiiiiiiiiiiii_param_14];
	ld.param.u64 	%rd96, [_Z11kernel__4_1PdS_S_iiiiiiiiiiiiii_param_0];
	add.s32 	%r180, %r5, %r227;
	cvta.to.global.u64 	%rd32, %rd96;
	mul.wide.s32 	%rd33, %r180, 8;
	add.s64 	%rd34, %rd32, %rd33;
	st.global.f64 	[%rd34], %fd278;
$L__BB3_24:
	ld.param.u64 	%rd97, [_Z11kernel__4_1PdS_S_iiiiiiiiiiiiii_param_0];
	cvta.to.global.u64 	%rd1, %rd97;
	setp.lt.s32 	%p35, %r11, 3;
	or.pred  	%p36, %p31, %p35;
	@%p36 bra 	$L__BB3_26;
	ld.param.u32 	%r228, [_Z11kernel__4_1PdS_S_iiiiiiiiiiiiii_param_14];
	shl.b32 	%r181, %r228, 1;
	add.s32 	%r182, %r5, %r181;
	mul.wide.s32 	%rd35, %r182, 8;
	add.s64 	%rd36, %rd1, %rd35;
	st.global.f64 	[%rd36], %fd277;
$L__BB3_26:
	setp.lt.s32 	%p38, %r10, 4;
	or.pred  	%p39, %p31, %p38;
	@%p39 bra 	$L__BB3_28;
	ld.param.u32 	%r229, [_Z11kernel__4_1PdS_S_iiiiiiiiiiiiii_param_14];
	mad.lo.s32 	%r183, %r229, 3, %r5;
	mul.wide.s32 	%rd37, %r183, 8;
	add.s64 	%rd38, %rd1, %rd37;
	st.global.f64 	[%rd38], %fd276;
$L__BB3_28:
	ld.param.u32 	%r251, [_Z11kernel__4_1PdS_S_iiiiiiiiiiiiii_param_15];
	setp.lt.s32 	%p40, %r11, 1;
	setp.lt.s32 	%p41, %r9, 2;
	add.s32 	%r35, %r5, %r251;
	or.pred  	%p42, %p41, %p40;
	@%p42 bra 	$L__BB3_30;
	mul.wide.s32 	%rd39, %r35, 8;
	add.s64 	%rd40, %rd1, %rd39;
	st.global.f64 	[%rd40], %fd275;
$L__BB3_30:
	setp.lt.s32 	%p43, %r179, 2;
	@%p43 bra 	$L__BB3_32;
	ld.param.u32 	%r230, [_Z11kernel__4_1PdS_S_iiiiiiiiiiiiii_param_14];
	add.s32 	%r185, %r35, %r230;
	mul.wide.s32 	%rd41, %r185, 8;
	add.s64 	%rd42, %rd1, %rd41;
	st.global.f64 	[%rd42], %fd274;
$L__BB3_32:
	setp.lt.s32 	%p44, %r9, 2;
	setp.lt.s32 	%p45, %r11, 3;
	or.pred  	%p46, %p44, %p45;
	@%p46 bra 	$L__BB3_34;
	ld.param.u32 	%r231, [_Z11kernel__4_1PdS_S_iiiiiiiiiiiiii_param_14];
	shl.b32 	%r186, %r231, 1;
	add.s32 	%r187, %r35, %r186;
	mul.wide.s32 	%rd43, %r187, 8;
	add.s64 	%rd44, %rd1, %rd43;
	st.global.f64 	[%rd44], %fd273;
$L__BB3_34:
	setp.lt.s32 	%p47, %r9, 2;
	setp.lt.s32 	%p48, %r10, 4;
	or.pred  	%p49, %p47, %p48;
	@%p49 bra 	$L__BB3_36;
	ld.param.u32 	%r232, [_Z11kernel__4_1PdS_S_iiiiiiiiiiiiii_param_14];
	mad.lo.s32 	%r188, %r232, 3, %r35;
	mul.wide.s32 	%rd45, %r188, 8;
	add.s64 	%rd46, %rd1, %rd45;
	st.global.f64 	[%rd46], %fd272;
$L__BB3_36:
	ld.param.u32 	%r252, [_Z11kernel__4_1PdS_S_iiiiiiiiiiiiii_param_15];
	setp.lt.s32 	%p50, %r11, 1;
	setp.lt.s32 	%p51, %r9, 3;
	add.s32 	%r36, %r35, %r252;
	or.pred  	%p52, %p51, %p50;
	@%p52 bra 	$L__BB3_38;
	mul.wide.s32 	%rd47, %r36, 8;
	add.s64 	%rd48, %rd1, %rd47;
	st.global.f64 	[%rd48], %fd271;
$L__BB3_38:
	setp.lt.s32 	%p53, %r9, 3;
	setp.lt.s32 	%p54, %r11, 2;
	or.pred  	%p55, %p53, %p54;
	@%p55 bra 	$L__BB3_40;
	ld.param.u32 	%r233, [_Z11kernel__4_1PdS_S_iiiiiiiiiiiiii_param_14];
	add.s32 	%r189, %r36, %r233;
	mul.wide.s32 	%rd49, %r189, 8;
	add.s64 	%rd50, %rd1, %rd49;
	st.global.f64 	[%rd50], %fd270;
$L__BB3_40:
	setp.lt.s32 	%p56, %r179, 3;
	@%p56 bra 	$L__BB3_42;
	ld.param.u32 	%r234, [_Z11kernel__4_1PdS_S_iiiiiiiiiiiiii_param_14];
	shl.b32 	%r191, %r234, 1;
	add.s32 	%r192, %r36, %r191;
	mul.wide.s32 	%rd51, %r192, 8;
	add.s64 	%rd52, %rd1, %rd51;
	st.global.f64 	[%rd52], %fd269;
$L__BB3_42:
	setp.lt.s32 	%p57, %r9, 3;
	setp.lt.s32 	%p58, %r10, 4;
	or.pred  	%p59, %p57, %p58;
	@%p59 bra 	$L__BB3_44;
	ld.param.u32 	%r235, [_Z11kernel__4_1PdS_S_iiiiiiiiiiiiii_param_14];
	mad.lo.s32 	%r193, %r235, 3, %r36;
	mul.wide.s32 	%rd53, %r193, 8;
	add.s64 	%rd54, %rd1, %rd53;
	st.global.f64 	[%rd54], %fd268;
$L__BB3_44:
	ld.param.u32 	%r253, [_Z11kernel__4_1PdS_S_iiiiiiiiiiiiii_param_15];
	setp.lt.s32 	%p60, %r11, 1;
	setp.lt.s32 	%p61, %r9, 4;
	add.s32 	%r37, %r36, %r253;
	or.pred  	%p62, %p61, %p60;
	@%p62 bra 	$L__BB3_46;
	mul.wide.s32 	%rd55, %r37, 8;
	add.s64 	%rd56, %rd1, %rd55;
	st.global.f64 	[%rd56], %fd267;
$L__BB3_46:
	setp.lt.s32 	%p63, %r9, 4;
	setp.lt.s32 	%p64, %r11, 2;
	or.pred  	%p65, %p63, %p64;
	@%p65 bra 	$L__BB3_48;
	ld.param.u32 	%r236, [_Z11kernel__4_1PdS_S_iiiiiiiiiiiiii_param_14];
	add.s32 	%r194, %r37, %r236;
	mul.wide.s32 	%rd57, %r194, 8;
	add.s64 	%rd58, %rd1, %rd57;
	st.global.f64 	[%rd58], %fd266;
$L__BB3_48:
	setp.lt.s32 	%p66, %r9, 4;
	setp.lt.s32 	%p67, %r11, 3;
	or.pred  	%p68, %p66, %p67;
	@%p68 bra 	$L__BB3_50;
	ld.param.u32 	%r237, [_Z11kernel__4_1PdS_S_iiiiiiiiiiiiii_param_14];
	shl.b32 	%r195, %r237, 1;
	add.s32 	%r196, %r37, %r195;
	mul.wide.s32 	%rd59, %r196, 8;
	add.s64 	%rd60, %rd1, %rd59;
	st.global.f64 	[%rd60], %fd265;
$L__BB3_50:
	min.s32 	%r197, %r9, %r10;
	setp.lt.s32 	%p69, %r197, 4;
	@%p69 bra 	$L__BB3_52;
	ld.param.u32 	%r238, [_Z11kernel__4_1PdS_S_iiiiiiiiiiiiii_param_14];
	mad.lo.s32 	%r198, %r238, 3, %r37;
	mul.wide.s32 	%rd61, %r198, 8;
	add.s64 	%rd62, %rd1, %rd61;
	st.global.f64 	[%rd62], %fd264;
$L__BB3_52:
	ld.param.u32 	%r254, [_Z11kernel__4_1PdS_S_iiiiiiiiiiiiii_param_15];
	setp.lt.s32 	%p70, %r11, 1;
	setp.lt.s32 	%p71, %r9, 5;
	add.s32 	%r38, %r37, %r254;
	or.pred  	%p72, %p71, %p70;
	@%p72 bra 	$L__BB3_54;
	mul.wide.s32 	%rd63, %r38, 8;
	add.s64 	%rd64, %rd1, %rd63;
	st.global.f64 	[%rd64], %fd263;
$L__BB3_54:
	setp.lt.s32 	%p73, %r9, 5;
	setp.lt.s32 	%p74, %r11, 2;
	or.pred  	%p75, %p73, %p74;
	@%p75 bra 	$L__BB3_56;
	ld.param.u32 	%r239, [_Z11kernel__4_1PdS_S_iiiiiiiiiiiiii_param_14];
	add.s32 	%r199, %r38, %r239;
	mul.wide.s32 	%rd65, %r199, 8;
	add.s64 	%rd66, %rd1, %rd65;
	st.global.f64 	[%rd66], %fd262;
$L__BB3_56:
	setp.lt.s32 	%p76, %r9, 5;
	setp.lt.s32 	%p77, %r11, 3;
	or.pred  	%p78, %p76, %p77;
	@%p78 bra 	$L__BB3_58;
	ld.param.u32 	%r240, [_Z11kernel__4_1PdS_S_iiiiiiiiiiiiii_param_14];
	shl.b32 	%r200, %r240, 1;
	add.s32 	%r201, %r38, %r200;
	mul.wide.s32 	%rd67, %r201, 8;
	add.s64 	%rd68, %rd1, %rd67;
	st.global.f64 	[%rd68], %fd261;
$L__BB3_58:
	setp.lt.s32 	%p79, %r9, 5;
	setp.lt.s32 	%p80, %r10, 4;
	or.pred  	%p81, %p79, %p80;
	@%p81 bra 	$L__BB3_60;
	ld.param.u32 	%r241, [_Z11kernel__4_1PdS_S_iiiiiiiiiiiiii_param_14];
	mad.lo.s32 	%r202, %r241, 3, %r38;
	mul.wide.s32 	%rd69, %r202, 8;
	add.s64 	%rd70, %rd1, %rd69;
	st.global.f64 	[%rd70], %fd260;
$L__BB3_60:
	ld.param.u32 	%r255, [_Z11kernel__4_1PdS_S_iiiiiiiiiiiiii_param_15];
	setp.lt.s32 	%p82, %r11, 1;
	setp.lt.s32 	%p83, %r9, 6;
	add.s32 	%r39, %r38, %r255;
	or.pred  	%p84, %p83, %p82;
	@%p84 bra 	$L__BB3_62;
	mul.wide.s32 	%rd71, %r39, 8;
	add.s64 	%rd72, %rd1, %rd71;
	st.global.f64 	[%rd72], %fd259;
$L__BB3_62:
	setp.lt.s32 	%p85, %r9, 6;
	setp.lt.s32 	%p86, %r11, 2;
	or.pred  	%p87, %p85, %p86;
	@%p87 bra 	$L__BB3_64;
	ld.param.u32 	%r242, [_Z11kernel__4_1PdS_S_iiiiiiiiiiiiii_param_14];
	add.s32 	%r203, %r39, %r242;
	mul.wide.s32 	%rd73, %r203, 8;
	add.s64 	%rd74, %rd1, %rd73;
	st.global.f64 	[%rd74], %fd258;
$L__BB3_64:
	setp.lt.s32 	%p88, %r9, 6;
	setp.lt.s32 	%p89, %r11, 3;
	or.pred  	%p90, %p88, %p89;
	@%p90 bra 	$L__BB3_66;
	ld.param.u32 	%r243, [_Z11kernel__4_1PdS_S_iiiiiiiiiiiiii_param_14];
	shl.b32 	%r204, %r243, 1;
	add.s32 	%r205, %r39, %r204;
	mul.wide.s32 	%rd75, %r205, 8;
	add.s64 	%rd76, %rd1, %rd75;
	st.global.f64 	[%rd76], %fd257;
$L__BB3_66:
	setp.lt.s32 	%p91, %r9, 6;
	setp.lt.s32 	%p92, %r10, 4;
	or.pred  	%p93, %p91, %p92;
	@%p93 bra 	$L__BB3_68;
	ld.param.u32 	%r244, [_Z11kernel__4_1PdS_S_iiiiiiiiiiiiii_param_14];
	mad.lo.s32 	%r206, %r244, 3, %r39;
	mul.wide.s32 	%rd77, %r206, 8;
	add.s64 	%rd78, %rd1, %rd77;
	st.global.f64 	[%rd78], %fd256;
$L__BB3_68:
	ld.param.u32 	%r256, [_Z11kernel__4_1PdS_S_iiiiiiiiiiiiii_param_15];
	setp.lt.s32 	%p94, %r11, 1;
	setp.lt.s32 	%p95, %r9, 7;
	add.s32 	%r40, %r39, %r256;
	or.pred  	%p96, %p95, %p94;
	@%p96 bra 	$L__BB3_70;
	mul.wide.s32 	%rd79, %r40, 8;
	add.s64 	%rd80, %rd1, %rd79;
	st.global.f64 	[%rd80], %fd255;
$L__BB3_70:
	setp.lt.s32 	%p97, %r9, 7;
	setp.lt.s32 	%p98, %r11, 2;
	or.pred  	%p99, %p97, %p98;
	@%p99 bra 	$L__BB3_72;
	ld.param.u32 	%r245, [_Z11kernel__4_1PdS_S_iiiiiiiiiiiiii_param_14];
	add.s32 	%r207, %r40, %r245;
	mul.wide.s32 	%rd81, %r207, 8;
	add.s64 	%rd82, %rd1, %rd81;
	st.global.f64 	[%rd82], %fd254;
$L__BB3_72:
	setp.lt.s32 	%p100, %r9, 7;
	setp.lt.s32 	%p101, %r11, 3;
	or.pred  	%p102, %p100, %p101;
	@%p102 bra 	$L__BB3_74;
	ld.param.u32 	%r246, [_Z11kernel__4_1PdS_S_iiiiiiiiiiiiii_param_14];
	shl.b32 	%r208, %r246, 1;
	add.s32 	%r209, %r40, %r208;
	mul.wide.s32 	%rd83, %r209, 8;
	add.s64 	%rd84, %rd1, %rd83;
	st.global.f64 	[%rd84], %fd253;
$L__BB3_74:
	setp.lt.s32 	%p103, %r9, 7;
	setp.lt.s32 	%p104, %r10, 4;
	or.pred  	%p105, %p103, %p104;
	@%p105 bra 	$L__BB3_76;
	ld.param.u32 	%r247, [_Z11kernel__4_1PdS_S_iiiiiiiiiiiiii_param_14];
	mad.lo.s32 	%r210, %r247, 3, %r40;
	mul.wide.s32 	%rd85, %r210, 8;
	add.s64 	%rd86, %rd1, %rd85;
	st.global.f64 	[%rd86], %fd252;
$L__BB3_76:
	ld.param.u32 	%r257, [_Z11kernel__4_1PdS_S_iiiiiiiiiiiiii_param_15];
	setp.lt.s32 	%p106, %r11, 1;
	setp.lt.s32 	%p107, %r8, 8;
	add.s32 	%r41, %r40, %r257;
	or.pred  	%p108, %p107, %p106;
	@%p108 bra 	$L__BB3_78;
	mul.wide.s32 	%rd87, %r41, 8;
	add.s64 	%rd88, %rd1, %rd87;
	st.global.f64 	[%rd88], %fd251;
$L__BB3_78:
	setp.lt.s32 	%p109, %r11, 2;
	setp.lt.s32 	%p110, %r8, 8;
	or.pred  	%p111, %p110, %p109;
	@%p111 bra 	$L__BB3_80;
	ld.param.u32 	%r248, [_Z11kernel__4_1PdS_S_iiiiiiiiiiiiii_param_14];
	add.s32 	%r211, %r41, %r248;
	mul.wide.s32 	%rd89, %r211, 8;
	add.s64 	%rd90, %rd1, %rd89;
	st.global.f64 	[%rd90], %fd250;
$L__BB3_80:
	setp.lt.s32 	%p112, %r11, 3;
	setp.lt.s32 	%p113, %r8, 8;
	or.pred  	%p114, %p113, %p112;
	@%p114 bra 	$L__BB3_82;
	ld.param.u32 	%r249, [_Z11kernel__4_1PdS_S_iiiiiiiiiiiiii_param_14];
	shl.b32 	%r212, %r249, 1;
	add.s32 	%r213, %r41, %r212;
	mul.wide.s32 	%rd91, %r213, 8;
	add.s64 	%rd92, %rd1, %rd91;
	st.global.f64 	[%rd92], %fd249;
$L__BB3_82:
	setp.lt.s32 	%p115, %r10, 4;
	setp.lt.s32 	%p116, %r8, 8;
	or.pred  	%p117, %p116, %p115;
	@%p117 bra 	$L__BB3_84;
	ld.param.u32 	%r250, [_Z11kernel__4_1PdS_S_iiiiiiiiiiiiii_param_14];
	mad.lo.s32 	%r214, %r250, 3, %r41;
	mul.wide.s32 	%rd93, %r214, 8;
	add.s64 	%rd94, %rd1, %rd93;
	st.global.f64 	[%rd94], %fd248;
$L__BB3_84:
	ret;

}


// ===== COMPILED SASS (sm_100) =====

	.target	sm_100

	.elftype	@"ET_EXEC"


//--------------------- .note.nv.tkinfo           --------------------------
	.section	.note.nv.tkinfo,"",@"SHT_NOTE"
	.sectionflags	@"SHF_NOTE_NV_TKINFO"
	.tkinfo
        /*0018*/ 	.word	0x00000002
        /*0030*/ 	.string	""
        /*0030*/ 	.string	"ptxas"
        /*0030*/ 	.string	"Cuda compilation tools, release 13.0, V13.0.88"
        /*0030*/ 	.string	"Build cuda_13.0.r13.0/compiler.36424714_0"
        /*0030*/ 	.string	"-arch sm_100 -m 64 "



//--------------------- .note.nv.cuinfo           --------------------------
	.section	.note.nv.cuinfo,"",@"SHT_NOTE"
	.sectionflags	@"SHF_NOTE_NV_CUINFO"
        /*0018*/ 	.short	0x0002
        /*001a*/ 	.short	0x0064
        /*001c*/ 	.short	0x0082
	.zero		2


//--------------------- .nv.info                  --------------------------
	.section	.nv.info,"",@"SHT_CUDA_INFO"
	.align	4


	//----- nvinfo : EIATTR_REGCOUNT
	.align		4
        /*0000*/ 	.byte	0x04, 0x2f
        /*0002*/ 	.short	(.L_1 - .L_0)
	.align		4
.L_0:
        /*0004*/ 	.word	index@(_Z11kernel__1_1PdS_S_iiiiiiiiiiiiii)
        /*0008*/ 	.word	0x00000078


	//----- nvinfo : EIATTR_FRAME_SIZE
	.align		4
.L_1:
        /*000c*/ 	.byte	0x04, 0x11
        /*000e*/ 	.short	(.L_3 - .L_2)
	.align		4
.L_2:
        /*0010*/ 	.word	index@(_Z11kernel__1_1PdS_S_iiiiiiiiiiiiii)
        /*0014*/ 	.word	0x00000000


	//----- nvinfo : EIATTR_REGCOUNT
	.align		4
.L_3:
        /*0018*/ 	.byte	0x04, 0x2f
        /*001a*/ 	.short	(.L_5 - .L_4)
	.align		4
.L_4:
        /*001c*/ 	.word	index@(_Z11kernel__2_1PdS_S_iiiiiiiiiiiiii)
        /*0020*/ 	.word	0x0000007c


	//----- nvinfo : EIATTR_FRAME_SIZE
	.align		4
.L_5:
        /*0024*/ 	.byte	0x04, 0x11
        /*0026*/ 	.short	(.L_7 - .L_6)
	.align		4
.L_6:
        /*0028*/ 	.word	index@(_Z11kernel__2_1PdS_S_iiiiiiiiiiiiii)
        /*002c*/ 	.word	0x00000000


	//----- nvinfo : EIATTR_REGCOUNT
	.align		4
.L_7:
        /*0030*/ 	.byte	0x04, 0x2f
        /*0032*/ 	.short	(.L_9 - .L_8)
	.align		4
.L_8:
        /*0034*/ 	.word	index@(_Z11kernel__3_1PdS_S_iiiiiiiiiiiiii)
        /*0038*/ 	.word	0x00000076


	//----- nvinfo : EIATTR_FRAME_SIZE
	.align		4
.L_9:
        /*003c*/ 	.byte	0x04, 0x11
        /*003e*/ 	.short	(.L_11 - .L_10)
	.align		4
.L_10:
        /*0040*/ 	.word	index@(_Z11kernel__3_1PdS_S_iiiiiiiiiiiiii)
        /*0044*/ 	.word	0x00000000


	//----- nvinfo : EIATTR_REGCOUNT
	.align		4
.L_11:
        /*0048*/ 	.byte	0x04, 0x2f
        /*004a*/ 	.short	(.L_13 - .L_12)
	.align		4
.L_12:
        /*004c*/ 	.word	index@(_Z11kernel__4_1PdS_S_iiiiiiiiiiiiii)
        /*0050*/ 	.word	0x00000078


	//----- nvinfo : EIATTR_FRAME_SIZE
	.align		4
.L_13:
        /*0054*/ 	.byte	0x04, 0x11
        /*0056*/ 	.short	(.L_15 - .L_14)
	.align		4
.L_14:
        /*0058*/ 	.word	index@(_Z11kernel__4_1PdS_S_iiiiiiiiiiiiii)
        /*005c*/ 	.word	0x00000000


	//----- nvinfo : EIATTR_MIN_STACK_SIZE
	.align		4
.L_15:
        /*0060*/ 	.byte	0x04, 0x12
        /*0062*/ 	.short	(.L_17 - .L_16)
	.align		4
.L_16:
        /*0064*/ 	.word	index@(_Z11kernel__4_1PdS_S_iiiiiiiiiiiiii)
        /*0068*/ 	.word	0x00000000


	//----- nvinfo : EIATTR_MIN_STACK_SIZE
	.align		4
.L_17:
        /*006c*/ 	.byte	0x04, 0x12
        /*006e*/ 	.short	(.L_19 - .L_18)
	.align		4
.L_18:
        /*0070*/ 	.word	index@(_Z11kernel__3_1PdS_S_iiiiiiiiiiiiii)
        /*0074*/ 	.word	0x00000000


	//----- nvinfo : EIATTR_MIN_STACK_SIZE
	.align		4
.L_19:
        /*0078*/ 	.byte	0x04, 0x12
        /*007a*/ 	.short	(.L_21 - .L_20)
	.align		4
.L_20:
        /*007c*/ 	.word	index@(_Z11kernel__2_1PdS_S_iiiiiiiiiiiiii)
        /*0080*/ 	.word	0x00000000


	//----- nvinfo : EIATTR_MIN_STACK_SIZE
	.align		4
.L_21:
        /*0084*/ 	.byte	0x04, 0x12
        /*0086*/ 	.short	(.L_23 - .L_22)
	.align		4
.L_22:
        /*0088*/ 	.word	index@(_Z11kernel__1_1PdS_S_iiiiiiiiiiiiii)
        /*008c*/ 	.word	0x00000000
.L_23:


//--------------------- .nv.compat                --------------------------
	.section	.nv.compat,"",@"SHT_CUDA_COMPAT_INFO"
	.align	4
        /*0000*/ 	.byte	0x02, 0x09, 0x00, 0x00, 0x02, 0x02, 0x01, 0x00, 0x02, 0x05, 0x05, 0x00, 0x03, 0x07, 0x01, 0x01
        /*0010*/ 	.byte	0x02, 0x03, 0x00, 0x00, 0x02, 0x06, 0x01, 0x00, 0x04, 0x0b, 0x08, 0x00, 0x01, 0x00, 0x00, 0x00
        /*0020*/ 	.byte	0x00, 0x00, 0x00, 0x00


//--------------------- .nv.info._Z11kernel__4_1PdS_S_iiiiiiiiiiiiii --------------------------
	.section	.nv.info._Z11kernel__4_1PdS_S_iiiiiiiiiiiiii,"",@"SHT_CUDA_INFO"
	.sectionflags	@""
	.align	4


	//----- nvinfo : EIATTR_CUDA_API_VERSION
	.align		4
        /*0000*/ 	.byte	0x04, 0x37
        /*0002*/ 	.short	(.L_25 - .L_24)
.L_24:
        /*0004*/ 	.word	0x00000082


	//----- nvinfo : EIATTR_KPARAM_INFO
	.align		4
.L_25:
        /*0008*/ 	.byte	0x04, 0x17
        /*000a*/ 	.short	(.L_27 - .L_26)
.L_26:
        /*000c*/ 	.word	0x00000000
        /*0010*/ 	.short	0x0010
        /*0012*/ 	.short	0x004c
        /*0014*/ 	.byte	0x00, 0xf0, 0x11, 0x00


	//----- nvinfo : EIATTR_KPARAM_INFO
	.align		4
.L_27:
        /*0018*/ 	.byte	0x04, 0x17
        /*001a*/ 	.short	(.L_29 - .L_28)
.L_28:
        /*001c*/ 	.word	0x00000000
        /*0020*/ 	.short	0x000f
        /*0022*/ 	.short	0x0048
        /*0024*/ 	.byte	0x00, 0xf0, 0x11, 0x00


	//----- nvinfo : EIATTR_KPARAM_INFO
	.align		4
.L_29:
        /*0028*/ 	.byte	0x04, 0x17
        /*002a*/ 	.short	(.L_31 - .L_30)
.L_30:
        /*002c*/ 	.word	0x00000000
        /*0030*/ 	.short	0x000e
        /*0032*/ 	.short	0x0044
        /*0034*/ 	.byte	0x00, 0xf0, 0x11, 0x00


	//----- nvinfo : EIATTR_KPARAM_INFO
	.align		4
.L_31:
        /*0038*/ 	.byte	0x04, 0x17
        /*003a*/ 	.short	(.L_33 - .L_32)
.L_32:
        /*003c*/ 	.word	0x00000000
        /*0040*/ 	.short	0x000d
        /*0042*/ 	.short	0x0040
        /*0044*/ 	.byte	0x00, 0xf0, 0x11, 0x00


	//----- nvinfo : EIATTR_KPARAM_INFO
	.align		4
.L_33:
        /*0048*/ 	.byte	0x04, 0x17
        /*004a*/ 	.short	(.L_35 - .L_34)
.L_34:
        /*004c*/ 	.word	0x00000000
        /*0050*/ 	.short	0x000c
        /*0052*/ 	.short	0x003c
        /*0054*/ 	.byte	0x00, 0xf0, 0x11, 0x00


	//----- nvinfo : EIATTR_KPARAM_INFO
	.align		4
.L_35:
        /*0058*/ 	.byte	0x04, 0x17
        /*005a*/ 	.short	(.L_37 - .L_36)
.L_36:
        /*005c*/ 	.word	0x00000000
        /*0060*/ 	.short	0x000b
        /*0062*/ 	.short	0x0038
        /*0064*/ 	.byte	0x00, 0xf0, 0x11, 0x00


	//----- nvinfo : EIATTR_KPARAM_INFO
	.align		4
.L_37:
        /*0068*/ 	.byte	0x04, 0x17
        /*006a*/ 	.short	(.L_39 - .L_38)
.L_38:
        /*006c*/ 	.word	0x00000000
        /*0070*/ 	.short	0x000a
        /*0072*/ 	.short	0x0034
        /*0074*/ 	.byte	0x00, 0xf0, 0x11, 0x00


	//----- nvinfo : EIATTR_KPARAM_INFO
	.align		4
.L_39:
        /*0078*/ 	.byte	0x04, 0x17
        /*007a*/ 	.short	(.L_41 - .L_40)
.L_40:
        /*007c*/ 	.word	0x00000000
        /*0080*/ 	.short	0x0009
        /*0082*/ 	.short	0x0030
        /*0084*/ 	.byte	0x00, 0xf0, 0x11, 0x00


	//----- nvinfo : EIATTR_KPARAM_INFO
	.align		4
.L_41:
        /*0088*/ 	.byte	0x04, 0x17
        /*008a*/ 	.short	(.L_43 - .L_42)
.L_42:
        /*008c*/ 	.word	0x00000000
        /*0090*/ 	.short	0x0008
        /*0092*/ 	.short	0x002c
        /*0094*/ 	.byte	0x00, 0xf0, 0x11, 0x00


	//----- nvinfo : EIATTR_KPARAM_INFO
	.align		4
.L_43:
        /*0098*/ 	.byte	0x04, 0x17
        /*009a*/ 	.short	(.L_45 - .L_44)
.L_44:
        /*009c*/ 	.word	0x00000000
        /*00a0*/ 	.short	0x0007
        /*00a2*/ 	.short	0x0028
        /*00a4*/ 	.byte	0x00, 0xf0, 0x11, 0x00


	//----- nvinfo : EIATTR_KPARAM_INFO
	.align		4
.L_45:
        /*00a8*/ 	.byte	0x04, 0x17
        /*00aa*/ 	.short	(.L_47 - .L_46)
.L_46:
        /*00ac*/ 	.word	0x00000000
        /*00b0*/ 	.short	0x0006
        /*00b2*/ 	.short	0x0024
        /*00b4*/ 	.byte	0x00, 0xf0, 0x11, 0x00


	//----- nvinfo : EIATTR_KPARAM_INFO
	.align		4
.L_47:
        /*00b8*/ 	.byte	0x04, 0x17
        /*00ba*/ 	.short	(.L_49 - .L_48)
.L_48:
        /*00bc*/ 	.word	0x00000000
        /*00c0*/ 	.short	0x0005
        /*00c2*/ 	.short	0x0020
        /*00c4*/ 	.byte	0x00, 0xf0, 0x11, 0x00


	//----- nvinfo : EIATTR_KPARAM_INFO
	.align		4
.L_49:
        /*00c8*/ 	.byte	0x04, 0x17
        /*00ca*/ 	.short	(.L_51 - .L_50)
.L_50:
        /*00cc*/ 	.word	0x00000000
        /*00d0*/ 	.short	0x0004
        /*00d2*/ 	.short	0x001c
        /*00d4*/ 	.byte	0x00, 0xf0, 0x11, 0x00


	//----- nvinfo : EIATTR_KPARAM_INFO
	.align		4
.L_51:
        /*00d8*/ 	.byte	0x04, 0x17
        /*00da*/ 	.short	(.L_53 - .L_52)
.L_52:
        /*00dc*/ 	.word	0x00000000
        /*00e0*/ 	.short	0x0003
        /*00e2*/ 	.short	0x0018
        /*00e4*/ 	.byte	0x00, 0xf0, 0x11, 0x00


	//----- nvinfo : EIATTR_KPARAM_INFO
	.align		4
.L_53:
        /*00e8*/ 	.byte	0x04, 0x17
        /*00ea*/ 	.short	(.L_55 - .L_54)
.L_54:
        /*00ec*/ 	.word	0x00000000
        /*00f0*/ 	.short	0x0002
        /*00f2*/ 	.short	0x0010
        /*00f4*/ 	.byte	0x00, 0xf5, 0x21, 0x00


	//----- nvinfo : EIATTR_KPARAM_INFO
	.align		4
.L_55:
        /*00f8*/ 	.byte	0x04, 0x17
        /*00fa*/ 	.short	(.L_57 - .L_56)
.L_56:
        /*00fc*/ 	.word	0x00000000
        /*0100*/ 	.short	0x0001
        /*0102*/ 	.short	0x0008
        /*0104*/ 	.byte	0x00, 0xf5, 0x21, 0x00


	//----- nvinfo : EIATTR_KPARAM_INFO
	.align		4
.L_57:
        /*0108*/ 	.byte	0x04, 0x17
        /*010a*/ 	.short	(.L_59 - .L_58)
.L_58:
        /*010c*/ 	.word	0x00000000
        /*0110*/ 	.short	0x0000
        /*0112*/ 	.short	0x0000
        /*0114*/ 	.byte	0x00, 0xf5, 0x21, 0x00


	//----- nvinfo : EIATTR_SPARSE_MMA_MASK
	.align		4
.L_59:
        /*0118*/ 	.byte	0x03, 0x50
        /*011a*/ 	.short	0x0000


	//----- nvinfo : EIATTR_MAXREG_COUNT
	.align		4
        /*011c*/ 	.byte	0x03, 0x1b
        /*011e*/ 	.short	0x00ff


	//----- nvinfo : EIATTR_NUM_BARRIERS
	.align		4
        /*0120*/ 	.byte	0x02, 0x4c
        /*0122*/ 	.byte	0x01
	.zero		1


	//----- nvinfo : EIATTR_MERCURY_ISA_VERSION
	.align		4
        /*0124*/ 	.byte	0x03, 0x5f
        /*0126*/ 	.short	0x0101


	//----- nvinfo : EIATTR_VRC_CTA_INIT_COUNT
	.align		4
        /*0128*/ 	.byte	0x02, 0x4a
	.zero		1
	.zero		1


	//----- nvinfo : EIATTR_EXIT_INSTR_OFFSETS
	.align		4
        /*012c*/ 	.byte	0x04, 0x1c
        /*012e*/ 	.short	(.L_61 - .L_60)


	//   ....[0]....
.L_60:
        /*0130*/ 	.word	0x00003100


	//   ....[1]....
        /*0134*/ 	.word	0x00003cb0


	//   ....[2]....
        /*0138*/ 	.word	0x00003d10


	//----- nvinfo : EIATTR_CRS_STACK_SIZE
	.align		4
.L_61:
        /*013c*/ 	.byte	0x04, 0x1e
        /*013e*/ 	.short	(.L_63 - .L_62)
.L_62:
        /*0140*/ 	.word	0x00000000


	//----- nvinfo : EIATTR_CBANK_PARAM_SIZE
	.align		4
.L_63:
        /*0144*/ 	.byte	0x03, 0x19
        /*0146*/ 	.short	0x0050


	//----- nvinfo : EIATTR_PARAM_CBANK
	.align		4
        /*0148*/ 	.byte	0x04, 0x0a
        /*014a*/ 	.short	(.L_65 - .L_64)
	.align		4
.L_64:
        /*014c*/ 	.word	index@(.nv.constant0._Z11kernel__4_1PdS_S_iiiiiiiiiiiiii)
        /*0150*/ 	.short	0x0380
        /*0152*/ 	.short	0x0050


	//----- nvinfo : EIATTR_SW_WAR
	.align		4
.L_65:
        /*0154*/ 	.byte	0x04, 0x36
        /*0156*/ 	.short	(.L_67 - .L_66)
.L_66:
        /*0158*/ 	.word	0x00000008
.L_67:


//--------------------- .nv.info._Z11kernel__3_1PdS_S_iiiiiiiiiiiiii --------------------------
	.section	.nv.info._Z11kernel__3_1PdS_S_iiiiiiiiiiiiii,"",@"SHT_CUDA_INFO"
	.sectionflags	@""
	.align	4


	//----- nvinfo : EIATTR_CUDA_API_VERSION
	.align		4
        /*0000*/ 	.byte	0x04, 0x37
        /*0002*/ 	.short	(.L_69 - .L_68)
.L_68:
        /*0004*/ 	.word	0x00000082


	//----- nvinfo : EIATTR_KPARAM_INFO
	.align		4
.L_69:
        /*0008*/ 	.byte	0x04, 0x17
        /*000a*/ 	.short	(.L_71 - .L_70)
.L_70:
        /*000c*/ 	.word	0x00000000
        /*0010*/ 	.short	0x0010
        /*0012*/ 	.short	0x004c
        /*0014*/ 	.byte	0x00, 0xf0, 0x11, 0x00


	//----- nvinfo : EIATTR_KPARAM_INFO
	.align		4
.L_71:
        /*0018*/ 	.byte	0x04, 0x17
        /*001a*/ 	.short	(.L_73 - .L_72)
.L_72:
        /*001c*/ 	.word	0x00000000
        /*0020*/ 	.short	0x000f
        /*0022*/ 	.short	0x0048
        /*0024*/ 	.byte	0x00, 0xf0, 0x11, 0x00


	//----- nvinfo : EIATTR_KPARAM_INFO
	.align		4
.L_73:
        /*0028*/ 	.byte	0x04, 0x17
        /*002a*/ 	.short	(.L_75 - .L_74)
.L_74:
        /*002c*/ 	.word	0x00000000
        /*0030*/ 	.short	0x000e
        /*0032*/ 	.short	0x0044
        /*0034*/ 	.byte	0x00, 0xf0, 0x11, 0x00


	//----- nvinfo : EIATTR_KPARAM_INFO
	.align		4
.L_75:
        /*0038*/ 	.byte	0x04, 0x17
        /*003a*/ 	.short	(.L_77 - .L_76)
.L_76:
        /*003c*/ 	.word	0x00000000
        /*0040*/ 	.short	0x000d
        /*0042*/ 	.short	0x0040
        /*0044*/ 	.byte	0x00, 0xf0, 0x11, 0x00


	//----- nvinfo : EIATTR_KPARAM_INFO
	.align		4
.L_77:
        /*0048*/ 	.byte	0x04, 0x17
        /*004a*/ 	.short	(.L_79 - .L_78)
.L_78:
        /*004c*/ 	.word	0x00000000
        /*0050*/ 	.short	0x000c
        /*0052*/ 	.short	0x003c
        /*0054*/ 	.byte	0x00, 0xf0, 0x11, 0x00


	//----- nvinfo : EIATTR_KPARAM_INFO
	.align		4
.L_79:
        /*0058*/ 	.byte	0x04, 0x17
        /*005a*/ 	.short	(.L_81 - .L_80)
.L_80:
        /*005c*/ 	.word	0x00000000
        /*0060*/ 	.short	0x000b
        /*0062*/ 	.short	0x0038
        /*0064*/ 	.byte	0x00, 0xf0, 0x11, 0x00


	//----- nvinfo : EIATTR_KPARAM_INFO
	.align		4
.L_81:
        /*0068*/ 	.byte	0x04, 0x17
        /*006a*/ 	.short	(.L_83 - .L_82)
.L_82:
        /*006c*/ 	.word	0x00000000
        /*0070*/ 	.short	0x000a
        /*0072*/ 	.short	0x0034
        /*0074*/ 	.byte	0x00, 0xf0, 0x11, 0x00


	//----- nvinfo : EIATTR_KPARAM_INFO
	.align		4
.L_83:
        /*0078*/ 	.byte	0x04, 0x17
        /*007a*/ 	.short	(.L_85 - .L_84)
.L_84:
        /*007c*/ 	.word	0x00000000
        /*0080*/ 	.short	0x0009
        /*0082*/ 	.short	0x0030
        /*0084*/ 	.byte	0x00, 0xf0, 0x11, 0x00


	//----- nvinfo : EIATTR_KPARAM_INFO
	.align		4
.L_85:
        /*0088*/ 	.byte	0x04, 0x17
        /*008a*/ 	.short	(.L_87 - .L_86)
.L_86:
        /*008c*/ 	.word	0x00000000
        /*0090*/ 	.short	0x0008
        /*0092*/ 	.short	0x002c
        /*0094*/ 	.byte	0x00, 0xf0, 0x11, 0x00


	//----- nvinfo : EIATTR_KPARAM_INFO
	.align		4
.L_87:
        /*0098*/ 	.byte	0x04, 0x17
        /*009a*/ 	.short	(.L_89 - .L_88)
.L_88:
        /*009c*/ 	.word	0x00000000
        /*00a0*/ 	.short	0x0007
        /*00a2*/ 	.short	0x0028
        /*00a4*/ 	.byte	0x00, 0xf0, 0x11, 0x00


	//----- nvinfo : EIATTR_KPARAM_INFO
	.align		4
.L_89:
        /*00a8*/ 	.byte	0x04, 0x17
        /*00aa*/ 	.short	(.L_91 - .L_90)
.L_90:
        /*00ac*/ 	.word	0x00000000
        /*00b0*/ 	.short	0x0006
        /*00b2*/ 	.short	0x0024
        /*00b4*/ 	.byte	0x00, 0xf0, 0x11, 0x00


	//----- nvinfo : EIATTR_KPARAM_INFO
	.align		4
.L_91:
        /*00b8*/ 	.byte	0x04, 0x17
        /*00ba*/ 	.short	(.L_93 - .L_92)
.L_92:
        /*00bc*/ 	.word	0x00000000
        /*00c0*/ 	.short	0x0005
        /*00c2*/ 	.short	0x0020
        /*00c4*/ 	.byte	0x00, 0xf0, 0x11, 0x00


	//----- nvinfo : EIATTR_KPARAM_INFO
	.align		4
.L_93:
        /*00c8*/ 	.byte	0x04, 0x17
        /*00ca*/ 	.short	(.L_95 - .L_94)
.L_94:
        /*00cc*/ 	.word	0x00000000
        /*00d0*/ 	.short	0x0004
        /*00d2*/ 	.short	0x001c
        /*00d4*/ 	.byte	0x00, 0xf0, 0x11, 0x00


	//----- nvinfo : EIATTR_KPARAM_INFO
	.align		4
.L_95:
        /*00d8*/ 	.byte	0x04, 0x17
        /*00da*/ 	.short	(.L_97 - .L_96)
.L_96:
        /*00dc*/ 	.word	0x00000000
        /*00e0*/ 	.short	0x0003
        /*00e2*/ 	.short	0x0018
        /*00e4*/ 	.byte	0x00, 0xf0, 0x11, 0x00


	//----- nvinfo : EIATTR_KPARAM_INFO
	.align		4
.L_97:
        /*00e8*/ 	.byte	0x04, 0x17
        /*00ea*/ 	.short	(.L_99 - .L_98)
.L_98:
        /*00ec*/ 	.word	0x00000000
        /*00f0*/ 	.short	0x0002
        /*00f2*/ 	.short	0x0010
        /*00f4*/ 	.byte	0x00, 0xf5, 0x21, 0x00


	//----- nvinfo : EIATTR_KPARAM_INFO
	.align		4
.L_99:
        /*00f8*/ 	.byte	0x04, 0x17
        /*00fa*/ 	.short	(.L_101 - .L_100)
.L_100:
        /*00fc*/ 	.word	0x00000000
        /*0100*/ 	.short	0x0001
        /*0102*/ 	.short	0x0008
        /*0104*/ 	.byte	0x00, 0xf5, 0x21, 0x00


	//----- nvinfo : EIATTR_KPARAM_INFO
	.align		4
.L_101:
        /*0108*/ 	.byte	0x04, 0x17
        /*010a*/ 	.short	(.L_103 - .L_102)
.L_102:
        /*010c*/ 	.word	0x00000000
        /*0110*/ 	.short	0x0000
        /*0112*/ 	.short	0x0000
        /*0114*/ 	.byte	0x00, 0xf5, 0x21, 0x00


	//----- nvinfo : EIATTR_SPARSE_MMA_MASK
	.align		4
.L_103:
        /*0118*/ 	.byte	0x03, 0x50
        /*011a*/ 	.short	0x0000


	//----- nvinfo : EIATTR_MAXREG_COUNT
	.align		4
        /*011c*/ 	.byte	0x03, 0x1b
        /*011e*/ 	.short	0x00ff


	//----- nvinfo : EIATTR_NUM_BARRIERS
	.align		4
        /*0120*/ 	.byte	0x02, 0x4c
        /*0122*/ 	.byte	0x01
	.zero		1


	//----- nvinfo : EIATTR_MERCURY_ISA_VERSION
	.align		4
        /*0124*/ 	.byte	0x03, 0x5f
        /*0126*/ 	.short	0x0101


	//----- nvinfo : EIATTR_VRC_CTA_INIT_COUNT
	.align		4
        /*0128*/ 	.byte	0x02, 0x4a
	.zero		1
	.zero		1


	//----- nvinfo : EIATTR_EXIT_INSTR_OFFSETS
	.align		4
        /*012c*/ 	.byte	0x04, 0x1c
        /*012e*/ 	.short	(.L_105 - .L_104)


	//   ....[0]....
.L_104:
        /*0130*/ 	.word	0x00001db0


	//   ....[1]....
        /*0134*/ 	.word	0x00002960


	//   ....[2]....
        /*0138*/ 	.word	0x000029c0


	//----- nvinfo : EIATTR_CRS_STACK_SIZE
	.align		4
.L_105:
        /*013c*/ 	.byte	0x04, 0x1e
        /*013e*/ 	.short	(.L_107 - .L_106)
.L_106:
        /*0140*/ 	.word	0x00000000


	//----- nvinfo : EIATTR_CBANK_PARAM_SIZE
	.align		4
.L_107:
        /*0144*/ 	.byte	0x03, 0x19
        /*0146*/ 	.short	0x0050


	//----- nvinfo : EIATTR_PARAM_CBANK
	.align		4
        /*0148*/ 	.byte	0x04, 0x0a
        /*014a*/ 	.short	(.L_109 - .L_108)
	.align		4
.L_108:
        /*014c*/ 	.word	index@(.nv.constant0._Z11kernel__3_1PdS_S_iiiiiiiiiiiiii)
        /*0150*/ 	.short	0x0380
        /*0152*/ 	.short	0x0050


	//----- nvinfo : EIATTR_SW_WAR
	.align		4
.L_109:
        /*0154*/ 	.byte	0x04, 0x36
        /*0156*/ 	.short	(.L_111 - .L_110)
.L_110:
        /*0158*/ 	.word	0x00000008
.L_111:


//--------------------- .nv.info._Z11kernel__2_1PdS_S_iiiiiiiiiiiiii --------------------------
	.section	.nv.info._Z11kernel__2_1PdS_S_iiiiiiiiiiiiii,"",@"SHT_CUDA_INFO"
	.sectionflags	@""
	.align	4


	//----- nvinfo : EIATTR_CUDA_API_VERSION
	.align		4
        /*0000*/ 	.byte	0x04, 0x37
        /*0002*/ 	.short	(.L_113 - .L_112)
.L_112:
        /*0004*/ 	.word	0x00000082


	//----- nvinfo : EIATTR_KPARAM_INFO
	.align		4
.L_113:
        /*0008*/ 	.byte	0x04, 0x17
        /*000a*/ 	.short	(.L_115 - .L_114)
.L_114:
        /*000c*/ 	.word	0x00000000
        /*0010*/ 	.short	0x0010
        /*0012*/ 	.short	0x004c
        /*0014*/ 	.byte	0x00, 0xf0, 0x11, 0x00


	//----- nvinfo : EIATTR_KPARAM_INFO
	.align		4
.L_115:
        /*0018*/ 	.byte	0x04, 0x17
        /*001a*/ 	.short	(.L_117 - .L_116)
.L_116:
        /*001c*/ 	.word	0x00000000
        /*0020*/ 	.short	0x000f
        /*0022*/ 	.short	0x0048
        /*0024*/ 	.byte	0x00, 0xf0, 0x11, 0x00


	//----- nvinfo : EIATTR_KPARAM_INFO
	.align		4
.L_117:
        /*0028*/ 	.byte	0x04, 0x17
        /*002a*/ 	.short	(.L_119 - .L_118)
.L_118:
        /*002c*/ 	.word	0x00000000
        /*0030*/ 	.short	0x000e
        /*0032*/ 	.short	0x0044
        /*0034*/ 	.byte	0x00, 0xf0, 0x11, 0x00


	//----- nvinfo : EIATTR_KPARAM_INFO
	.align		4
.L_119:
        /*0038*/ 	.byte	0x04, 0x17
        /*003a*/ 	.short	(.L_121 - .L_120)
.L_120:
        /*003c*/ 	.word	0x00000000
        /*0040*/ 	.short	0x000d
        /*0042*/ 	.short	0x0040
        /*0044*/ 	.byte	0x00, 0xf0, 0x11, 0x00


	//----- nvinfo : EIATTR_KPARAM_INFO
	.align		4
.L_121:
        /*0048*/ 	.byte	0x04, 0x17
        /*004a*/ 	.short	(.L_123 - .L_122)
.L_122:
        /*004c*/ 	.word	0x00000000
        /*0050*/ 	.short	0x000c
        /*0052*/ 	.short	0x003c
        /*0054*/ 	.byte	0x00, 0xf0, 0x11, 0x00


	//----- nvinfo : EIATTR_KPARAM_INFO
	.align		4
.L_123:
        /*0058*/ 	.byte	0x04, 0x17
        /*005a*/ 	.short	(.L_125 - .L_124)
.L_124:
        /*005c*/ 	.word	0x00000000
        /*0060*/ 	.short	0x000b
        /*0062*/ 	.short	0x0038
        /*0064*/ 	.byte	0x00, 0xf0, 0x11, 0x00


	//----- nvinfo : EIATTR_KPARAM_INFO
	.align		4
.L_125:
        /*0068*/ 	.byte	0x04, 0x17
        /*006a*/ 	.short	(.L_127 - .L_126)
.L_126:
        /*006c*/ 	.word	0x00000000
        /*0070*/ 	.short	0x000a
        /*0072*/ 	.short	0x0034
        /*0074*/ 	.byte	0x00, 0xf0, 0x11, 0x00


	//----- nvinfo : EIATTR_KPARAM_INFO
	.align		4
.L_127:
        /*0078*/ 	.byte	0x04, 0x17
        /*007a*/ 	.short	(.L_129 - .L_128)
.L_128:
        /*007c*/ 	.word	0x00000000
        /*0080*/ 	.short	0x0009
        /*0082*/ 	.short	0x0030
        /*0084*/ 	.byte	0x00, 0xf0, 0x11, 0x00


	//----- nvinfo : EIATTR_KPARAM_INFO
	.align		4
.L_129:
        /*0088*/ 	.byte	0x04, 0x17
        /*008a*/ 	.short	(.L_131 - .L_130)
.L_130:
        /*008c*/ 	.word	0x00000000
        /*0090*/ 	.short	0x0008
        /*0092*/ 	.short	0x002c
        /*0094*/ 	.byte	0x00, 0xf0, 0x11, 0x00


	//----- nvinfo : EIATTR_KPARAM_INFO
	.align		4
.L_131:
        /*0098*/ 	.byte	0x04, 0x17
        /*009a*/ 	.short	(.L_133 - .L_132)
.L_132:
        /*009c*/ 	.word	0x00000000
        /*00a0*/ 	.short	0x0007
        /*00a2*/ 	.short	0x0028
        /*00a4*/ 	.byte	0x00, 0xf0, 0x11, 0x00


	//----- nvinfo : EIATTR_KPARAM_INFO
	.align		4
.L_133:
        /*00a8*/ 	.byte	0x04, 0x17
        /*00aa*/ 	.short	(.L_135 - .L_134)
.L_134:
        /*00ac*/ 	.word	0x00000000
        /*00b0*/ 	.short	0x0006
        /*00b2*/ 	.short	0x0024
        /*00b4*/ 	.byte	0x00, 0xf0, 0x11, 0x00


	//----- nvinfo : EIATTR_KPARAM_INFO
	.align		4
.L_135:
        /*00b8*/ 	.byte	0x04, 0x17
        /*00ba*/ 	.short	(.L_137 - .L_136)
.L_136:
        /*00bc*/ 	.word	0x00000000
        /*00c0*/ 	.short	0x0005
        /*00c2*/ 	.short	0x0020
        /*00c4*/ 	.byte	0x00, 0xf0, 0x11, 0x00


	//----- nvinfo : EIATTR_KPARAM_INFO
	.align		4
.L_137:
        /*00c8*/ 	.byte	0x04, 0x17
        /*00ca*/ 	.short	(.L_139 - .L_138)
.L_138:
        /*00cc*/ 	.word	0x00000000
        /*00d0*/ 	.short	0x0004
        /*00d2*/ 	.short	0x001c
        /*00d4*/ 	.byte	0x00, 0xf0, 0x11, 0x00


	//----- nvinfo : EIATTR_KPARAM_INFO
	.align		4
.L_139:
        /*00d8*/ 	.byte	0x04, 0x17
        /*00da*/ 	.short	(.L_141 - .L_140)
.L_140:
        /*00dc*/ 	.word	0x00000000
        /*00e0*/ 	.short	0x0003
        /*00e2*/ 	.short	0x0018
        /*00e4*/ 	.byte	0x00, 0xf0, 0x11, 0x00


	//----- nvinfo : EIATTR_KPARAM_INFO
	.align		4
.L_141:
        /*00e8*/ 	.byte	0x04, 0x17
        /*00ea*/ 	.short	(.L_143 - .L_142)
.L_142:
        /*00ec*/ 	.word	0x00000000
        /*00f0*/ 	.short	0x0002
        /*00f2*/ 	.short	0x0010
        /*00f4*/ 	.byte	0x00, 0xf5, 0x21, 0x00


	//----- nvinfo : EIATTR_KPARAM_INFO
	.align		4
.L_143:
        /*00f8*/ 	.byte	0x04, 0x17
        /*00fa*/ 	.short	(.L_145 - .L_144)
.L_144:
        /*00fc*/ 	.word	0x00000000
        /*0100*/ 	.short	0x0001
        /*0102*/ 	.short	0x0008
        /*0104*/ 	.byte	0x00, 0xf5, 0x21, 0x00


	//----- nvinfo : EIATTR_KPARAM_INFO
	.align		4
.L_145:
        /*0108*/ 	.byte	0x04, 0x17
        /*010a*/ 	.short	(.L_147 - .L_146)
.L_146:
        /*010c*/ 	.word	0x00000000
        /*0110*/ 	.short	0x0000
        /*0112*/ 	.short	0x0000
        /*0114*/ 	.byte	0x00, 0xf5, 0x21, 0x00


	//----- nvinfo : EIATTR_SPARSE_MMA_MASK
	.align		4
.L_147:
        /*0118*/ 	.byte	0x03, 0x50
        /*011a*/ 	.short	0x0000


	//----- nvinfo : EIATTR_MAXREG_COUNT
	.align		4
        /*011c*/ 	.byte	0x03, 0x1b
        /*011e*/ 	.short	0x00ff


	//----- nvinfo : EIATTR_NUM_BARRIERS
	.align		4
        /*0120*/ 	.byte	0x02, 0x4c
        /*0122*/ 	.byte	0x01
	.zero		1


	//----- nvinfo : EIATTR_MERCURY_ISA_VERSION
	.align		4
        /*0124*/ 	.byte	0x03, 0x5f
        /*0126*/ 	.short	0x0101


	//----- nvinfo : EIATTR_VRC_CTA_INIT_COUNT
	.align		4
        /*0128*/ 	.byte	0x02, 0x4a
	.zero		1
	.zero		1


	//----- nvinfo : EIATTR_EXIT_INSTR_OFFSETS
	.align		4
        /*012c*/ 	.byte	0x04, 0x1c
        /*012e*/ 	.short	(.L_149 - .L_148)


	//   ....[0]....
.L_148:
        /*0130*/ 	.word	0x000029e0


	//----- nvinfo : EIATTR_CRS_STACK_SIZE
	.align		4
.L_149:
        /*0134*/ 	.byte	0x04, 0x1e
        /*0136*/ 	.short	(.L_151 - .L_150)
.L_150:
        /*0138*/ 	.word	0x00000000


	//----- nvinfo : EIATTR_CBANK_PARAM_SIZE
	.align		4
.L_151:
        /*013c*/ 	.byte	0x03, 0x19
        /*013e*/ 	.short	0x0050


	//----- nvinfo : EIATTR_PARAM_CBANK
	.align		4
        /*0140*/ 	.byte	0x04, 0x0a
        /*0142*/ 	.short	(.L_153 - .L_152)
	.align		4
.L_152:
        /*0144*/ 	.word	index@(.nv.constant0._Z11kernel__2_1PdS_S_iiiiiiiiiiiiii)
        /*0148*/ 	.short	0x0380
        /*014a*/ 	.short	0x0050


	//----- nvinfo : EIATTR_SW_WAR
	.align		4
.L_153:
        /*014c*/ 	.byte	0x04, 0x36
        /*014e*/ 	.short	(.L_155 - .L_154)
.L_154:
        /*0150*/ 	.word	0x00000008
.L_155:


//--------------------- .nv.info._Z11kernel__1_1PdS_S_iiiiiiiiiiiiii --------------------------
	.section	.nv.info._Z11kernel__1_1PdS_S_iiiiiiiiiiiiii,"",@"SHT_CUDA_INFO"
	.sectionflags	@""
	.align	4


	//----- nvinfo : EIATTR_CUDA_API_VERSION
	.align		4
        /*0000*/ 	.byte	0x04, 0x37
        /*0002*/ 	.short	(.L_157 - .L_156)
.L_156:
        /*0004*/ 	.word	0x00000082


	//----- nvinfo : EIATTR_KPARAM_INFO
	.align		4
.L_157:
        /*0008*/ 	.byte	0x04, 0x17
        /*000a*/ 	.short	(.L_159 - .L_158)
.L_158:
        /*000c*/ 	.word	0x00000000
        /*0010*/ 	.short	0x0010
        /*0012*/ 	.short	0x004c
        /*0014*/ 	.byte	0x00, 0xf0, 0x11, 0x00


	//----- nvinfo : EIATTR_KPARAM_INFO
	.align		4
.L_159:
        /*0018*/ 	.byte	0x04, 0x17
        /*001a*/ 	.short	(.L_161 - .L_160)
.L_160:
        /*001c*/ 	.word	0x00000000
        /*0020*/ 	.short	0x000f
        /*0022*/ 	.short	0x0048
        /*0024*/ 	.byte	0x00, 0xf0, 0x11, 0x00


	//----- nvinfo : EIATTR_KPARAM_INFO
	.align		4
.L_161:
        /*0028*/ 	.byte	0x04, 0x17
        /*002a*/ 	.short	(.L_163 - .L_162)
.L_162:
        /*002c*/ 	.word	0x00000000
        /*0030*/ 	.short	0x000e
        /*0032*/ 	.short	0x0044
        /*0034*/ 	.byte	0x00, 0xf0, 0x11, 0x00


	//----- nvinfo : EIATTR_KPARAM_INFO
	.align		4
.L_163:
        /*0038*/ 	.byte	0x04, 0x17
        /*003a*/ 	.short	(.L_165 - .L_164)
.L_164:
        /*003c*/ 	.word	0x00000000
        /*0040*/ 	.short	0x000d
        /*0042*/ 	.short	0x0040
        /*0044*/ 	.byte	0x00, 0xf0, 0x11, 0x00


	//----- nvinfo : EIATTR_KPARAM_INFO
	.align		4
.L_165:
        /*0048*/ 	.byte	0x04, 0x17
        /*004a*/ 	.short	(.L_167 - .L_166)
.L_166:
        /*004c*/ 	.word	0x00000000
        /*0050*/ 	.short	0x000c
        /*0052*/ 	.short	0x003c
        /*0054*/ 	.byte	0x00, 0xf0, 0x11, 0x00


	//----- nvinfo : EIATTR_KPARAM_INFO
	.align		4
.L_167:
        /*0058*/ 	.byte	0x04, 0x17
        /*005a*/ 	.short	(.L_169 - .L_168)
.L_168:
        /*005c*/ 	.word	0x00000000
        /*0060*/ 	.short	0x000b
        /*0062*/ 	.short	0x0038
        /*0064*/ 	.byte	0x00, 0xf0, 0x11, 0x00


	//----- nvinfo : EIATTR_KPARAM_INFO
	.align		4
.L_169:
        /*0068*/ 	.byte	0x04, 0x17
        /*006a*/ 	.short	(.L_171 - .L_170)
.L_170:
        /*006c*/ 	.word	0x00000000
        /*0070*/ 	.short	0x000a
        /*0072*/ 	.short	0x0034
        /*0074*/ 	.byte	0x00, 0xf0, 0x11, 0x00


	//----- nvinfo : EIATTR_KPARAM_INFO
	.align		4
.L_171:
        /*0078*/ 	.byte	0x04, 0x17
        /*007a*/ 	.short	(.L_173 - .L_172)
.L_172:
        /*007c*/ 	.word	0x00000000
        /*0080*/ 	.short	0x0009
        /*0082*/ 	.short	0x0030
        /*0084*/ 	.byte	0x00, 0xf0, 0x11, 0x00


	//----- nvinfo : EIATTR_KPARAM_INFO
	.align		4
.L_173:
        /*0088*/ 	.byte	0x04, 0x17
        /*008a*/ 	.short	(.L_175 - .L_174)
.L_174:
        /*008c*/ 	.word	0x00000000
        /*0090*/ 	.short	0x0008
        /*0092*/ 	.short	0x002c
        /*0094*/ 	.byte	0x00, 0xf0, 0x11, 0x00


	//----- nvinfo : EIATTR_KPARAM_INFO
	.align		4
.L_175:
        /*0098*/ 	.byte	0x04, 0x17
        /*009a*/ 	.short	(.L_177 - .L_176)
.L_176:
        /*009c*/ 	.word	0x00000000
        /*00a0*/ 	.short	0x0007
        /*00a2*/ 	.short	0x0028
        /*00a4*/ 	.byte	0x00, 0xf0, 0x11, 0x00


	//----- nvinfo : EIATTR_KPARAM_INFO
	.align		4
.L_177:
        /*00a8*/ 	.byte	0x04, 0x17
        /*00aa*/ 	.short	(.L_179 - .L_178)
.L_178:
        /*00ac*/ 	.word	0x00000000
        /*00b0*/ 	.short	0x0006
        /*00b2*/ 	.short	0x0024
        /*00b4*/ 	.byte	0x00, 0xf0, 0x11, 0x00


	//----- nvinfo : EIATTR_KPARAM_INFO
	.align		4
.L_179:
        /*00b8*/ 	.byte	0x04, 0x17
        /*00ba*/ 	.short	(.L_181 - .L_180)
.L_180:
        /*00bc*/ 	.word	0x00000000
        /*00c0*/ 	.short	0x0005
        /*00c2*/ 	.short	0x0020
        /*00c4*/ 	.byte	0x00, 0xf0, 0x11, 0x00


	//----- nvinfo : EIATTR_KPARAM_INFO
	.align		4
.L_181:
        /*00c8*/ 	.byte	0x04, 0x17
        /*00ca*/ 	.short	(.L_183 - .L_182)
.L_182:
        /*00cc*/ 	.word	0x00000000
        /*00d0*/ 	.short	0x0004
        /*00d2*/ 	.short	0x001c
        /*00d4*/ 	.byte	0x00, 0xf0, 0x11, 0x00


	//----- nvinfo : EIATTR_KPARAM_INFO
	.align		4
.L_183:
        /*00d8*/ 	.byte	0x04, 0x17
        /*00da*/ 	.short	(.L_185 - .L_184)
.L_184:
        /*00dc*/ 	.word	0x00000000
        /*00e0*/ 	.short	0x0003
        /*00e2*/ 	.short	0x0018
        /*00e4*/ 	.byte	0x00, 0xf0, 0x11, 0x00


	//----- nvinfo : EIATTR_KPARAM_INFO
	.align		4
.L_185:
        /*00e8*/ 	.byte	0x04, 0x17
        /*00ea*/ 	.short	(.L_187 - .L_186)
.L_186:
        /*00ec*/ 	.word	0x00000000
        /*00f0*/ 	.short	0x0002
        /*00f2*/ 	.short	0x0010
        /*00f4*/ 	.byte	0x00, 0xf5, 0x21, 0x00


	//----- nvinfo : EIATTR_KPARAM_INFO
	.align		4
.L_187:
        /*00f8*/ 	.byte	0x04, 0x17
        /*00fa*/ 	.short	(.L_189 - .L_188)
.L_188:
        /*00fc*/ 	.word	0x00000000
        /*0100*/ 	.short	0x0001
        /*0102*/ 	.short	0x0008
        /*0104*/ 	.byte	0x00, 0xf5, 0x21, 0x00


	//----- nvinfo : EIATTR_KPARAM_INFO
	.align		4
.L_189:
        /*0108*/ 	.byte	0x04, 0x17
        /*010a*/ 	.short	(.L_191 - .L_190)
.L_190:
        /*010c*/ 	.word	0x00000000
        /*0110*/ 	.short	0x0000
        /*0112*/ 	.short	0x0000
        /*0114*/ 	.byte	0x00, 0xf5, 0x21, 0x00


	//----- nvinfo : EIATTR_SPARSE_MMA_MASK
	.align		4
.L_191:
        /*0118*/ 	.byte	0x03, 0x50
        /*011a*/ 	.short	0x0000


	//----- nvinfo : EIATTR_MAXREG_COUNT
	.align		4
        /*011c*/ 	.byte	0x03, 0x1b
        /*011e*/ 	.short	0x00ff


	//----- nvinfo : EIATTR_NUM_BARRIERS
	.align		4
        /*0120*/ 	.byte	0x02, 0x4c
        /*0122*/ 	.byte	0x01
	.zero		1


	//----- nvinfo : EIATTR_MERCURY_ISA_VERSION
	.align		4
        /*0124*/ 	.byte	0x03, 0x5f
        /*0126*/ 	.short	0x0101


	//----- nvinfo : EIATTR_VRC_CTA_INIT_COUNT
	.align		4
        /*0128*/ 	.byte	0x02, 0x4a
	.zero		1
	.zero		1


	//----- nvinfo : EIATTR_EXIT_INSTR_OFFSETS
	.align		4
        /*012c*/ 	.byte	0x04, 0x1c
        /*012e*/ 	.short	(.L_193 - .L_192)


	//   ....[0]....
.L_192:
        /*0130*/ 	.word	0x00001860


	//----- nvinfo : EIATTR_CBANK_PARAM_SIZE
	.align		4
.L_193:
        /*0134*/ 	.byte	0x03, 0x19
        /*0136*/ 	.short	0x0050


	//----- nvinfo : EIATTR_PARAM_CBANK
	.align		4
        /*0138*/ 	.byte	0x04, 0x0a
        /*013a*/ 	.short	(.L_195 - .L_194)
	.align		4
.L_194:
        /*013c*/ 	.word	index@(.nv.constant0._Z11kernel__1_1PdS_S_iiiiiiiiiiiiii)
        /*0140*/ 	.short	0x0380
        /*0142*/ 	.short	0x0050


	//----- nvinfo : EIATTR_SW_WAR
	.align		4
.L_195:
        /*0144*/ 	.byte	0x04, 0x36
        /*0146*/ 	.short	(.L_197 - .L_196)
.L_196:
        /*0148*/ 	.word	0x00000008
.L_197:


//--------------------- .nv.callgraph             --------------------------
	.section	.nv.callgraph,"",@"SHT_CUDA_CALLGRAPH"
	.align	4
	.sectionentsize	8
	.align		4
        /*0000*/ 	.word	0x00000000
	.align		4
        /*0004*/ 	.word	0xffffffff
	.align		4
        /*0008*/ 	.word	0x00000000
	.align		4
        /*000c*/ 	.word	0xfffffffe
	.align		4
        /*0010*/ 	.word	0x00000000
	.align		4
        /*0014*/ 	.word	0xfffffffd
	.align		4
        /*0018*/ 	.word	0x00000000
	.align		4
        /*001c*/ 	.word	0xfffffffc


//--------------------- .text._Z11kernel__4_1PdS_S_iiiiiiiiiiiiii --------------------------
	.section	.text._Z11kernel__4_1PdS_S_iiiiiiiiiiiiii,"ax",@progbits
	.align	128
        .global         _Z11kernel__4_1PdS_S_iiiiiiiiiiiiii
        .type           _Z11kernel__4_1PdS_S_iiiiiiiiiiiiii,@function
        .size           _Z11kernel__4_1PdS_S_iiiiiiiiiiiiii,(.L_x_51 - _Z11kernel__4_1PdS_S_iiiiiiiiiiiiii)
        .other          _Z11kernel__4_1PdS_S_iiiiiiiiiiiiii,@"STO_CUDA_ENTRY STV_DEFAULT"
_Z11kernel__4_1PdS_S_iiiiiiiiiiiiii:
.text._Z11kernel__4_1PdS_S_iiiiiiiiiiiiii:
[----:B------:R-:W-:Y:S08]  /*0000*/  LDC R1, c[0x0][0x37c] ;  /* 0x0000df00ff017b82 */ /* 0x000ff00000000800 */
[----:B------:R-:W0:Y:S01]  /*0010*/  LDC R8, c[0x0][0x3ac] ;  /* 0x0000eb00ff087b82 */ /* 0x000e220000000800 */
[----:B------:R-:W0:Y:S01]  /*0020*/  LDCU.64 UR4, c[0x0][0x3b0] ;  /* 0x00007600ff0477ac */ /* 0x000e220008000a00 */
[----:B------:R-:W-:-:S02]  /*0030*/  CS2R R98, SRZ ;  /* 0x0000000000627805 */ /* 0x000fc4000001ff00 */
[----:B------:R-:W-:Y:S02]  /*0040*/  CS2R R92, SRZ ;  /* 0x00000000005c7805 */ /* 0x000fe4000001ff00 */
[----:B------:R-:W-:Y:S02]  /*0050*/  CS2R R80, SRZ ;  /* 0x0000000000507805 */ /* 0x000fe4000001ff00 */
[----:B------:R-:W-:Y:S02]  /*0060*/  CS2R R82, SRZ ;  /* 0x0000000000527805 */ /* 0x000fe4000001ff00 */
[----:B------:R-:W-:Y:S02]  /*0070*/  CS2R R22, SRZ ;  /* 0x0000000000167805 */ /* 0x000fe4000001ff00 */
[----:B------:R-:W-:Y:S01]  /*0080*/  CS2R R24, SRZ ;  /* 0x0000000000187805 */ /* 0x000fe2000001ff00 */
[----:B------:R-:W1:Y:S01]  /*0090*/  LDC.64 R16, c[0x0][0x398] ;  /* 0x0000e600ff107b82 */ /* 0x000e620000000a00 */
[----:B------:R-:W-:-:S02]  /*00a0*/  CS2R R26, SRZ ;  /* 0x00000000001a7805 */ /* 0x000fc4000001ff00 */
[----:B------:R-:W-:Y:S02]  /*00b0*/  CS2R R30, SRZ ;  /* 0x00000000001e7805 */ /* 0x000fe4000001ff00 */
[----:B------:R-:W-:Y:S02]  /*00c0*/  CS2R R32, SRZ ;  /* 0x0000000000207805 */ /* 0x000fe4000001ff00 */
[----:B------:R-:W-:Y:S02]  /*00d0*/  CS2R R34, SRZ ;  /* 0x0000000000227805 */ /* 0x000fe4000001ff00 */
[----:B------:R-:W-:Y:S02]  /*00e0*/  CS2R R20, SRZ ;  /* 0x0000000000147805 */ /* 0x000fe4000001ff00 */
[----:B------:R-:W-:Y:S02]  /*00f0*/  CS2R R38, SRZ ;  /* 0x0000000000267805 */ /* 0x000fe4000001ff00 */
[----:B------:R-:W-:Y:S01]  /*0100*/  CS2R R40, SRZ ;  /* 0x0000000000287805 */ /* 0x000fe2000001ff00 */
[----:B------:R-:W2:Y:S01]  /*0110*/  LDC.64 R14, c[0x0][0x3a0] ;  /* 0x0000e800ff0e7b82 */ /* 0x000ea20000000a00 */
[----:B------:R-:W-:-:S02]  /*0120*/  CS2R R42, SRZ ;  /* 0x00000000002a7805 */ /* 0x000fc4000001ff00 */
[----:B------:R-:W-:Y:S02]  /*0130*/  CS2R R28, SRZ ;  /* 0x00000000001c7805 */ /* 0x000fe4000001ff00 */
[----:B------:R-:W-:Y:S02]  /*0140*/  CS2R R46, SRZ ;  /* 0x00000000002e7805 */ /* 0x000fe4000001ff00 */
[----:B------:R-:W-:Y:S02]  /*0150*/  CS2R R48, SRZ ;  /* 0x0000000000307805 */ /* 0x000fe4000001ff00 */
[----:B------:R-:W-:Y:S02]  /*0160*/  CS2R R50, SRZ ;  /* 0x0000000000327805 */ /* 0x000fe4000001ff00 */
[----:B------:R-:W-:Y:S02]  /*0170*/  CS2R R36, SRZ ;  /* 0x0000000000247805 */ /* 0x000fe4000001ff00 */
[----:B------:R-:W-:Y:S01]  /*0180*/  CS2R R54, SRZ ;  /* 0x0000000000367805 */ /* 0x000fe2000001ff00 */
[----:B0-----:R-:W-:Y:S01]  /*0190*/  IMAD R0, R8, UR4, RZ ;  /* 0x0000000408007c24 */ /* 0x001fe2000f8e02ff */
[----:B------:R-:W0:Y:S01]  /*01a0*/  S2UR UR4, SR_CTAID.X ;  /* 0x00000000000479c3 */ /* 0x000e220000002500 */
[----:B------:R-:W-:-:S02]  /*01b0*/  CS2R R56, SRZ ;  /* 0x0000000000387805 */ /* 0x000fc4000001ff00 */
[----:B------:R-:W-:Y:S01]  /*01c0*/  CS2R R58, SRZ ;  /* 0x00000000003a7805 */ /* 0x000fe2000001ff00 */
[----:B------:R-:W-:Y:S01]  /*01d0*/  IMAD R4, R0, UR5, RZ ;  /* 0x0000000500047c24 */ /* 0x000fe2000f8e02ff */
[----:B------:R-:W-:Y:S02]  /*01e0*/  IABS R10, R0 ;  /* 0x00000000000a7213 */ /* 0x000fe40000000000 */
[----:B------:R-:W-:Y:S02]  /*01f0*/  CS2R R44, SRZ ;  /* 0x00000000002c7805 */ /* 0x000fe4000001ff00 */
[----:B------:R-:W-:Y:S01]  /*0200*/  CS2R R62, SRZ ;  /* 0x00000000003e7805 */ /* 0x000fe2000001ff00 */
[----:B------:R-:W3:Y:S01]  /*0210*/  I2F.U32.RP R5, R4 ;  /* 0x0000000400057306 */ /* 0x000ee20000209000 */
[----:B------:R-:W-:Y:S01]  /*0220*/  IMAD.MOV R7, RZ, RZ, -R4 ;  /* 0x000000ffff077224 */ /* 0x000fe200078e0a04 */
[----:B------:R-:W-:Y:S02]  /*0230*/  ISETP.NE.U32.AND P2, PT, R4, RZ, PT ;  /* 0x000000ff0400720c */ /* 0x000fe40003f45070 */
[----:B------:R-:W-:-:S02]  /*0240*/  CS2R R64, SRZ ;  /* 0x0000000000407805 */ /* 0x000fc4000001ff00 */
[----:B------:R-:W-:Y:S02]  /*0250*/  CS2R R66, SRZ ;  /* 0x0000000000427805 */ /* 0x000fe4000001ff00 */
[----:B------:R-:W-:Y:S02]  /*0260*/  CS2R R52, SRZ ;  /* 0x0000000000347805 */ /* 0x000fe4000001ff00 */
[----:B------:R-:W-:Y:S02]  /*0270*/  CS2R R84, SRZ ;  /* 0x0000000000547805 */ /* 0x000fe4000001ff00 */
[----:B------:R-:W-:Y:S01]  /*0280*/  CS2R R70, SRZ ;  /* 0x0000000000467805 */ /* 0x000fe2000001ff00 */
[----:B------:R-:W4:Y:S01]  /*0290*/  I2F.RP R6, R10 ;  /* 0x0000000a00067306 */ /* 0x000f220000209400 */
[----:B------:R-:W-:Y:S02]  /*02a0*/  CS2R R72, SRZ ;  /* 0x0000000000487805 */ /* 0x000fe4000001ff00 */
[----:B------:R-:W-:Y:S01]  /*02b0*/  CS2R R60, SRZ ;  /* 0x00000000003c7805 */ /* 0x000fe2000001ff00 */
[----:B------:R-:W0:Y:S04]  /*02c0*/  LDCU.64 UR10, c[0x0][0x358] ;  /* 0x00006b00ff0a77ac */ /* 0x000e280008000a00 */
[----:B---3--:R-:W3:Y:S08]  /*02d0*/  MUFU.RCP R5, R5 ;  /* 0x0000000500057308 */ /* 0x008ef00000001000 */
[----:B----4-:R-:W-:Y:S01]  /*02e0*/  MUFU.RCP R6, R6 ;  /* 0x0000000600067308 */ /* 0x010fe20000001000 */
[----:B---3--:R-:W-:-:S07]  /*02f0*/  VIADD R2, R5, 0xffffffe ;  /* 0x0ffffffe05027836 */ /* 0x008fce0000000000 */
[----:B------:R3:W4:Y:S02]  /*0300*/  F2I.FTZ.U32.TRUNC.NTZ R3, R2 ;  /* 0x0000000200037305 */ /* 0x000724000021f000 */
[----:B---3--:R-:W-:Y:S02]  /*0310*/  IMAD.MOV.U32 R2, RZ, RZ, RZ ;  /* 0x000000ffff027224 */ /* 0x008fe400078e00ff */
[----:B----4-:R-:W-:-:S04]  /*0320*/  IMAD R7, R7, R3, RZ ;  /* 0x0000000307077224 */ /* 0x010fc800078e02ff */
[----:B------:R-:W-:-:S04]  /*0330*/  IMAD.HI.U32 R3, R3, R7, R2 ;  /* 0x0000000703037227 */ /* 0x000fc800078e0002 */
[----:B------:R-:W-:Y:S01]  /*0340*/  VIADD R2, R6, 0xffffffe ;  /* 0x0ffffffe06027836 */ /* 0x000fe20000000000 */
[----:B------:R-:W-:Y:S01]  /*0350*/  IABS R6, R0 ;  /* 0x0000000000067213 */ /* 0x000fe20000000000 */
[----:B0-----:R-:W-:-:S04]  /*0360*/  IMAD.HI.U32 R5, R3, UR4, RZ ;  /* 0x0000000403057c27 */ /* 0x001fc8000f8e00ff */
[----:B------:R-:W-:Y:S02]  /*0370*/  IMAD.MOV R3, RZ, RZ, -R5 ;  /* 0x000000ffff037224 */ /* 0x000fe400078e0a05 */
[----:B------:R-:W-:Y:S02]  /*0380*/  IMAD.MOV R6, RZ, RZ, -R6 ;  /* 0x000000ffff067224 */ /* 0x000fe400078e0a06 */
[----:B------:R-:W-:-:S05]  /*0390*/  IMAD R3, R4, R3, UR4 ;  /* 0x0000000404037e24 */ /* 0x000fca000f8e0203 */
[----:B------:R-:W-:-:S13]  /*03a0*/  ISETP.GE.U32.AND P0, PT, R3, R4, PT ;  /* 0x000000040300720c */ /* 0x000fda0003f06070 */
[----:B------:R-:W-:Y:S01]  /*03b0*/  @P0 IADD3 R3, PT, PT, -R4, R3, RZ ;  /* 0x0000000304030210 */ /* 0x000fe20007ffe1ff */
[----:B------:R-:W-:-:S03]  /*03c0*/  @P0 VIADD R5, R5, 0x1 ;  /* 0x0000000105050836 */ /* 0x000fc60000000000 */
[----:B------:R-:W-:Y:S02]  /*03d0*/  ISETP.GE.U32.AND P1, PT, R3, R4, PT ;  /* 0x000000040300720c */ /* 0x000fe40003f26070 */
[----:B------:R0:W3:Y:S02]  /*03e0*/  F2I.FTZ.U32.TRUNC.NTZ R3, R2 ;  /* 0x0000000200037305 */ /* 0x0000e4000021f000 */
[----:B0-----:R-:W-:-:S09]  /*03f0*/  IMAD.MOV.U32 R2, RZ, RZ, RZ ;  /* 0x000000ffff027224 */ /* 0x001fd200078e00ff */
[----:B------:R-:W-:Y:S01]  /*0400*/  @P1 VIADD R5, R5, 0x1 ;  /* 0x0000000105051836 */ /* 0x000fe20000000000 */
[----:B------:R-:W-:Y:S02]  /*0410*/  @!P2 LOP3.LUT R5, RZ, R4, RZ, 0x33, !PT ;  /* 0x00000004ff05a212 */ /* 0x000fe400078e33ff */
[----:B---3--:R-:W-:-:S03]  /*0420*/  IADD3 R9, PT, PT, RZ, -R3, RZ ;  /* 0x80000003ff097210 */ /* 0x008fc60007ffe0ff */
[----:B------:R-:W-:Y:S02]  /*0430*/  IMAD.MOV R7, RZ, RZ, -R5 ;  /* 0x000000ffff077224 */ /* 0x000fe400078e0a05 */
[----:B------:R-:W-:Y:S02]  /*0440*/  IMAD R9, R9, R10, RZ ;  /* 0x0000000a09097224 */ /* 0x000fe400078e02ff */
[----:B------:R-:W-:Y:S01]  /*0450*/  IMAD R7, R4, R7, UR4 ;  /* 0x0000000404077e24 */ /* 0x000fe2000f8e0207 */
[----:B------:R-:W0:Y:S01]  /*0460*/  LDCU UR4, c[0x0][0x3cc] ;  /* 0x00007980ff0477ac */ /* 0x000e220008000800 */
[----:B------:R-:W-:Y:S01]  /*0470*/  IMAD.HI.U32 R2, R3, R9, R2 ;  /* 0x0000000903027227 */ /* 0x000fe200078e0002 */
[----:B------:R-:W-:Y:S02]  /*0480*/  IABS R9, R8 ;  /* 0x0000000800097213 */ /* 0x000fe40000000000 */
[----:B------:R-:W-:-:S04]  /*0490*/  IABS R4, R7 ;  /* 0x0000000700047213 */ /* 0x000fc80000000000 */
[----:B------:R-:W-:Y:S02]  /*04a0*/  MOV R3, R4 ;  /* 0x0000000400037202 */ /* 0x000fe40000000f00 */
[----:B------:R-:W3:Y:S03]  /*04b0*/  I2F.RP R4, R9 ;  /* 0x0000000900047306 */ /* 0x000ee60000209400 */
[----:B------:R-:W-:-:S04]  /*04c0*/  IMAD.HI.U32 R2, R2, R3, RZ ;  /* 0x0000000302027227 */ /* 0x000fc800078e00ff */
[----:B------:R-:W-:Y:S01]  /*04d0*/  IMAD R3, R2, R6, R3 ;  /* 0x0000000602037224 */ /* 0x000fe200078e0203 */
[----:B0-----:R-:W-:-:S04]  /*04e0*/  UISETP.GE.AND UP0, UPT, UR4, 0x1, UPT ;  /* 0x000000010400788c */ /* 0x001fc8000bf06270 */
[----:B------:R-:W-:Y:S01]  /*04f0*/  ISETP.GT.U32.AND P1, PT, R10, R3, PT ;  /* 0x000000030a00720c */ /* 0x000fe20003f24070 */
[----:B---3--:R-:W0:-:S12]  /*0500*/  MUFU.RCP R4, R4 ;  /* 0x0000000400047308 */ /* 0x008e180000001000 */
[----:B------:R-:W-:Y:S02]  /*0510*/  @!P1 IMAD.IADD R3, R3, 0x1, -R10 ;  /* 0x0000000103039824 */ /* 0x000fe400078e0a0a */
[----:B------:R-:W-:Y:S01]  /*0520*/  @!P1 VIADD R2, R2, 0x1 ;  /* 0x0000000102029836 */ /* 0x000fe20000000000 */
[----:B------:R-:W-:Y:S02]  /*0530*/  ISETP.NE.AND P1, PT, R0, RZ, PT ;  /* 0x000000ff0000720c */ /* 0x000fe40003f25270 */
[----:B------:R-:W-:Y:S02]  /*0540*/  ISETP.GE.U32.AND P0, PT, R3, R10, PT ;  /* 0x0000000a0300720c */ /* 0x000fe40003f06070 */
[----:B------:R-:W-:Y:S01]  /*0550*/  LOP3.LUT R3, R7, R0, RZ, 0x3c, !PT ;  /* 0x0000000007037212 */ /* 0x000fe200078e3cff */
[----:B0-----:R-:W-:Y:S01]  /*0560*/  VIADD R6, R4, 0xffffffe ;  /* 0x0ffffffe04067836 */ /* 0x001fe20000000000 */
[----:B--2---:R-:W-:Y:S02]  /*0570*/  SHF.R.S32.HI R10, RZ, 0x1f, R15 ;  /* 0x0000001fff0a7819 */ /* 0x004fe4000001140f */
[----:B------:R-:W-:-:S02]  /*0580*/  ISETP.GE.AND P2, PT, R3, RZ, PT ;  /* 0x000000ff0300720c */ /* 0x000fc40003f46270 */
[----:B------:R-:W0:Y:S01]  /*0590*/  F2I.FTZ.U32.TRUNC.NTZ R3, R6 ;  /* 0x0000000600037305 */ /* 0x000e22000021f000 */
[----:B------:R-:W-:-:S04]  /*05a0*/  LEA.HI R12, R10, R15, RZ, 0x2 ;  /* 0x0000000f0a0c7211 */ /* 0x000fc800078f10ff */
[----:B------:R-:W-:-:S05]  /*05b0*/  @P0 IADD3 R2, PT, PT, R2, 0x1, RZ ;  /* 0x0000000102020810 */ /* 0x000fca0007ffe0ff */
[----:B------:R-:W-:-:S04]  /*05c0*/  IMAD.MOV.U32 R11, RZ, RZ, R2 ;  /* 0x000000ffff0b7224 */ /* 0x000fc800078e0002 */
[----:B------:R-:W-:Y:S01]  /*05d0*/  @!P2 IMAD.MOV R11, RZ, RZ, -R11 ;  /* 0x000000ffff0ba224 */ /* 0x000fe200078e0a0b */
[----:B------:R-:W-:Y:S01]  /*05e0*/  @!P1 LOP3.LUT R11, RZ, R0, RZ, 0x33, !PT ;  /* 0x00000000ff0b9212 */ /* 0x000fe200078e33ff */
[----:B0-----:R-:W-:-:S03]  /*05f0*/  IMAD.MOV R4, RZ, RZ, -R3 ;  /* 0x000000ffff047224 */ /* 0x001fc600078e0a03 */
[----:B------:R-:W-:-:S05]  /*0600*/  IADD3 R2, PT, PT, -R11, RZ, RZ ;  /* 0x000000ff0b027210 */ /* 0x000fca0007ffe1ff */
[----:B------:R-:W-:Y:S02]  /*0610*/  IMAD R13, R0, R2, R7 ;  /* 0x00000002000d7224 */ /* 0x000fe400078e0207 */
[----:B------:R-:W-:Y:S02]  /*0620*/  IMAD R7, R4, R9, RZ ;  /* 0x0000000904077224 */ /* 0x000fe400078e02ff */
[----:B------:R-:W-:Y:S01]  /*0630*/  IMAD.MOV.U32 R2, RZ, RZ, RZ ;  /* 0x000000ffff027224 */ /* 0x000fe200078e00ff */
[----:B------:R-:W-:-:S03]  /*0640*/  IABS R0, R13 ;  /* 0x0000000d00007213 */ /* 0x000fc60000000000 */
[----:B------:R-:W-:-:S06]  /*0650*/  IMAD.HI.U32 R2, R3, R7, R2 ;  /* 0x0000000703027227 */ /* 0x000fcc00078e0002 */
[----:B------:R-:W-:-:S04]  /*0660*/  IMAD.HI.U32 R2, R2, R0, RZ ;  /* 0x0000000002027227 */ /* 0x000fc800078e00ff */
[----:B------:R-:W-:-:S04]  /*0670*/  IMAD.MOV R3, RZ, RZ, -R2 ;  /* 0x000000ffff037224 */ /* 0x000fc800078e0a02 */
[----:B------:R-:W-:-:S05]  /*0680*/  IMAD R0, R9, R3, R0 ;  /* 0x0000000309007224 */ /* 0x000fca00078e0200 */
[----:B------:R-:W-:-:S13]  /*0690*/  ISETP.GT.U32.AND P1, PT, R9, R0, PT ;  /* 0x000000000900720c */ /* 0x000fda0003f24070 */
[----:B------:R-:W-:Y:S01]  /*06a0*/  @!P1 IMAD.IADD R0, R0, 0x1, -R9 ;  /* 0x0000000100009824 */ /* 0x000fe200078e0a09 */
[----:B------:R-:W-:Y:S02]  /*06b0*/  @!P1 IADD3 R2, PT, PT, R2, 0x1, RZ ;  /* 0x0000000102029810 */ /* 0x000fe40007ffe0ff */
[----:B------:R-:W-:Y:S02]  /*06c0*/  ISETP.NE.AND P1, PT, R8, RZ, PT ;  /* 0x000000ff0800720c */ /* 0x000fe40003f25270 */
[----:B------:R-:W-:Y:S02]  /*06d0*/  ISETP.GE.U32.AND P0, PT, R0, R9, PT ;  /* 0x000000090000720c */ /* 0x000fe40003f06070 */
[----:B------:R-:W-:Y:S02]  /*06e0*/  LOP3.LUT R0, R13, R8, RZ, 0x3c, !PT ;  /* 0x000000080d007212 */ /* 0x000fe400078e3cff */
[----:B------:R-:W-:Y:S02]  /*06f0*/  SHF.R.S32.HI R9, RZ, 0x1f, R14 ;  /* 0x0000001fff097819 */ /* 0x000fe4000001140e */
[----:B------:R-:W-:-:S02]  /*0700*/  ISETP.GE.AND P2, PT, R0, RZ, PT ;  /* 0x000000ff0000720c */ /* 0x000fc40003f46270 */
[----:B------:R-:W0:Y:S05]  /*0710*/  S2R R0, SR_TID.Y ;  /* 0x0000000000007919 */ /* 0x000e2a0000002200 */
[----:B------:R-:W-:-:S04]  /*0720*/  @P0 VIADD R2, R2, 0x1 ;  /* 0x0000000102020836 */ /* 0x000fc80000000000 */
[----:B------:R-:W-:Y:S02]  /*0730*/  IMAD.MOV.U32 R4, RZ, RZ, R2 ;  /* 0x000000ffff047224 */ /* 0x000fe400078e0002 */
[----:B------:R-:W2:Y:S02]  /*0740*/  S2R R2, SR_TID.X ;  /* 0x0000000000027919 */ /* 0x000ea40000002100 */
[----:B------:R-:W-:Y:S01]  /*0750*/  @!P2 IMAD.MOV R4, RZ, RZ, -R4 ;  /* 0x000000ffff04a224 */ /* 0x000fe200078e0a04 */
[----:B------:R-:W-:-:S04]  /*0760*/  @!P1 LOP3.LUT R4, RZ, R8, RZ, 0x33, !PT ;  /* 0x00000008ff049212 */ /* 0x000fc800078e33ff */
[C---:B------:R-:W-:Y:S01]  /*0770*/  IADD3 R7, PT, PT, -R4.reuse, RZ, RZ ;  /* 0x000000ff04077210 */ /* 0x040fe20007ffe1ff */
[----:B-1----:R-:W-:-:S04]  /*0780*/  IMAD R6, R4, -0x8, R17 ;  /* 0xfffffff804067824 */ /* 0x002fc800078e0211 */
[----:B------:R-:W-:Y:S01]  /*0790*/  IMAD R7, R8, R7, R13 ;  /* 0x0000000708077224 */ /* 0x000fe200078e020d */
[----:B------:R-:W-:Y:S02]  /*07a0*/  ISETP.GE.AND P3, PT, R6, 0x8, PT ;  /* 0x000000080600780c */ /* 0x000fe40003f66270 */
[----:B------:R-:W-:Y:S01]  /*07b0*/  SHF.R.S32.HI R6, RZ, 0x1f, R17 ;  /* 0x0000001fff067819 */ /* 0x000fe20000011411 */
[----:B------:R-:W-:-:S03]  /*07c0*/  IMAD R3, R7, -0x10, R16 ;  /* 0xfffffff007037824 */ /* 0x000fc600078e0210 */
[-C--:B------:R-:W-:Y:S02]  /*07d0*/  LEA.HI R6, R6, R17.reuse, RZ, 0x3 ;  /* 0x0000001106067211 */ /* 0x080fe400078f18ff */
[----:B------:R-:W-:Y:S01]  /*07e0*/  ISETP.GE.AND P2, PT, R3, 0x10, PT ;  /* 0x000000100300780c */ /* 0x000fe20003f46270 */
[----:B0-----:R-:W-:Y:S01]  /*07f0*/  IMAD R4, R4, 0x8, R0 ;  /* 0x0000000804047824 */ /* 0x001fe200078e0200 */
[----:B------:R-:W-:Y:S02]  /*0800*/  SHF.R.S32.HI R3, RZ, 0x1f, R16 ;  /* 0x0000001fff037819 */ /* 0x000fe40000011410 */
[----:B------:R-:W-:Y:S02]  /*0810*/  LOP3.LUT R10, R6, 0xfffffff8, RZ, 0xc0, !PT ;  /* 0xfffffff8060a7812 */ /* 0x000fe400078ec0ff */
[----:B------:R-:W-:Y:S01]  /*0820*/  LEA.HI R8, R3, R16, RZ, 0x4 ;  /* 0x0000001003087211 */ /* 0x000fe200078f20ff */
[----:B------:R-:W-:Y:S01]  /*0830*/  IMAD.SHL.U32 R3, R5, 0x4, RZ ;  /* 0x0000000405037824 */ /* 0x000fe200078e00ff */
[----:B------:R-:W-:Y:S01]  /*0840*/  IADD3 R10, PT, PT, -R10, R17, RZ ;  /* 0x000000110a0a7210 */ /* 0x000fe20007ffe1ff */
[----:B------:R-:W-:Y:S01]  /*0850*/  IMAD.SHL.U32 R5, R11, 0x8, RZ ;  /* 0x000000080b057824 */ /* 0x000fe200078e00ff */
[-C--:B------:R-:W-:Y:S01]  /*0860*/  LEA.HI R11, R9, R14.reuse, RZ, 0x3 ;  /* 0x0000000e090b7211 */ /* 0x080fe200078f18ff */
[----:B--2---:R-:W-:Y:S01]  /*0870*/  IMAD R7, R7, 0x10, R2 ;  /* 0x0000001007077824 */ /* 0x004fe200078e0202 */
[----:B------:R-:W-:Y:S01]  /*0880*/  LOP3.LUT R9, R8, 0xfffffff0, RZ, 0xc0, !PT ;  /* 0xfffffff008097812 */ /* 0x000fe200078ec0ff */
[----:B------:R-:W-:Y:S01]  /*0890*/  IMAD R6, R3, R14, R5 ;  /* 0x0000000e03067224 */ /* 0x000fe200078e0205 */
[----:B------:R-:W-:-:S02]  /*08a0*/  LOP3.LUT R11, R11, 0xfffffff8, RZ, 0xc0, !PT ;  /* 0xfffffff80b0b7812 */ /* 0x000fc400078ec0ff */
[----:B------:R-:W-:Y:S01]  /*08b0*/  LOP3.LUT R8, R12, 0xfffffffc, RZ, 0xc0, !PT ;  /* 0xfffffffc0c087812 */ /* 0x000fe200078ec0ff */
[----:B------:R-:W-:Y:S01]  /*08c0*/  IMAD.IADD R113, R16, 0x1, -R9 ;  /* 0x0000000110717824 */ /* 0x000fe200078e0a09 */
[----:B------:R-:W-:Y:S01]  /*08d0*/  SEL R13, R10, 0x8, !P3 ;  /* 0x000000080a0d7807 */ /* 0x000fe20005800000 */
[----:B------:R-:W-:Y:S01]  /*08e0*/  IMAD.IADD R12, R14, 0x1, -R11 ;  /* 0x000000010e0c7824 */ /* 0x000fe200078e0a0b */
[----:B------:R-:W-:Y:S01]  /*08f0*/  IADD3 R11, PT, PT, -R8, R15, RZ ;  /* 0x0000000f080b7210 */ /* 0x000fe20007ffe1ff */
[----:B------:R-:W-:Y:S01]  /*0900*/  IMAD.IADD R8, R15, 0x1, -R3 ;  /* 0x000000010f087824 */ /* 0x000fe200078e0a03 */
[----:B------:R-:W-:Y:S01]  /*0910*/  SEL R113, R113, 0x10, !P2 ;  /* 0x0000001071717807 */ /* 0x000fe20005000000 */
[----:B------:R-:W-:Y:S01]  /*0920*/  IMAD.IADD R9, R14, 0x1, -R5 ;  /* 0x000000010e097824 */ /* 0x000fe200078e0a05 */
[----:B------:R-:W-:Y:S01]  /*0930*/  CS2R R14, SRZ ;  /* 0x00000000000e7805 */ /* 0x000fe2000001ff00 */
[----:B------:R-:W-:Y:S01]  /*0940*/  IMAD R6, R6, R17, R4 ;  /* 0x0000001106067224 */ /* 0x000fe200078e0204 */
[----:B------:R-:W-:-:S02]  /*0950*/  ISETP.GT.AND P1, PT, R8, 0x3, PT ;  /* 0x000000030800780c */ /* 0x000fc40003f24270 */
[----:B------:R-:W-:Y:S01]  /*0960*/  ISETP.GT.AND P0, PT, R9, 0x7, PT ;  /* 0x000000070900780c */ /* 0x000fe20003f04270 */
[----:B------:R-:W-:Y:S01]  /*0970*/  IMAD R6, R6, R16, R7 ;  /* 0x0000001006067224 */ /* 0x000fe200078e0207 */
[----:B------:R-:W-:Y:S02]  /*0980*/  SEL R11, R11, 0x4, !P1 ;  /* 0x000000040b0b7807 */ /* 0x000fe40004800000 */
[----:B------:R-:W-:Y:S01]  /*0990*/  SEL R12, R12, 0x8, !P0 ;  /* 0x000000080c0c7807 */ /* 0x000fe20004000000 */
[----:B------:R-:W-:Y:S08]  /*09a0*/  BRA.U !UP0, `(.L_x_0) ;  /* 0x0000002508cc7547 */ /* 0x000ff0000b800000 */
[----:B------:R-:W-:Y:S01]  /*09b0*/  IMAD.MOV.U32 R112, RZ, RZ, RZ ;  /* 0x000000ffff707224 */ /* 0x000fe200078e00ff */
[----:B------:R-:W-:Y:S01]  /*09c0*/  CS2R R98, SRZ ;  /* 0x0000000000627805 */ /* 0x000fe2000001ff00 */
[----:B------:R-:W-:-:S06]  /*09d0*/  UMOV UR4, URZ ;  /* 0x000000ff00047c82 */ /* 0x000fcc0008000000 */
.L_x_18:
[----:B0-----:R-:W0:Y:S01]  /*09e0*/  LDCU UR5, c[0x0][0x3cc] ;  /* 0x00007980ff0577ac */ /* 0x001e220008000800 */
[----:B-1----:R-:W1:Y:S01]  /*09f0*/  S2R R2, SR_TID.Y ;  /* 0x0000000000027919 */ /* 0x002e620000002200 */
[----:B------:R-:W-:Y:S01]  /*0a00*/  BSSY.RECONVERGENT B0, `(.L_x_1) ;  /* 0x0000097000007945 */ /* 0x000fe20003800200 */
[----:B------:R-:W-:Y:S01]  /*0a10*/  UIADD3 UR7, UPT, UPT, UR4, 0x10, URZ ;  /* 0x0000001004077890 */ /* 0x000fe2000fffe0ff */
[----:B------:R-:W2:Y:S01]  /*0a20*/  S2R R79, SR_TID.X ;  /* 0x00000000004f7919 */ /* 0x000ea20000002100 */
[----:B0-----:R-:W-:-:S04]  /*0a30*/  MOV R10, UR5 ;  /* 0x00000005000a7c02 */ /* 0x001fc80008000f00 */
[----:B------:R-:W-:-:S04]  /*0a40*/  IADD3 R17, PT, PT, -R10, UR7, RZ ;  /* 0x000000070a117c10 */ /* 0x000fc8000fffe1ff */
[----:B------:R-:W-:-:S04]  /*0a50*/  ISETP.GT.AND P0, PT, R17, RZ, PT ;  /* 0x000000ff1100720c */ /* 0x000fc80003f04270 */
[----:B------:R-:W-:-:S04]  /*0a60*/  SEL R112, R17, R112, P0 ;  /* 0x0000007011707207 */ /* 0x000fc80000000000 */
[----:B------:R-:W-:-:S04]  /*0a70*/  IADD3 R17, PT, PT, -R112, 0x10, RZ ;  /* 0x0000001070117810 */ /* 0x000fc80007ffe1ff */
[----:B-1----:R-:W-:-:S04]  /*0a80*/  ISETP.GE.U32.AND P0, PT, R2, R17, PT ;  /* 0x000000110200720c */ /* 0x002fc80003f06070 */
[----:B--2---:R-:W-:-:S04]  /*0a90*/  ISETP.GE.OR P0, PT, R79, R113, P0 ;  /* 0x000000714f00720c */ /* 0x004fc80000706670 */
[----:B------:R-:W-:-:S13]  /*0aa0*/  ISETP.LT.OR P0, PT, R11, 0x1, P0 ;  /* 0x000000010b00780c */ /* 0x000fda0000701670 */
[----:B------:R-:W-:Y:S05]  /*0ab0*/  @P0 BRA `(.L_x_2) ;  /* 0x00000008002c0947 */ /* 0x000fea0003800000 */
[----:B------:R-:W0:Y:S01]  /*0ac0*/  S2UR UR6, SR_CgaCtaId ;  /* 0x00000000000679c3 */ /* 0x000e220000008800 */
[----:B------:R-:W-:Y:S01]  /*0ad0*/  IMAD.MOV R0, RZ, RZ, -R11 ;  /* 0x000000ffff007224 */ /* 0x000fe200078e0a0b */
[----:B------:R-:W-:Y:S01]  /*0ae0*/  UMOV UR5, 0x400 ;  /* 0x0000040000057882 */ /* 0x000fe20000000000 */
[----:B------:R-:W-:-:S03]  /*0af0*/  IMAD R79, R2, 0x40, R79 ;  /* 0x00000040024f7824 */ /* 0x000fc600078e024f */
[----:B------:R-:W-:Y:S01]  /*0b00*/  ISETP.GE.AND P0, PT, R0, RZ, PT ;  /* 0x000000ff0000720c */ /* 0x000fe20003f06270 */
[----:B0-----:R-:W-:-:S06]  /*0b10*/  ULEA UR5, UR6, UR5, 0x18 ;  /* 0x0000000506057291 */ /* 0x001fcc000f8ec0ff */
[----:B------:R-:W-:Y:S01]  /*0b20*/  LEA R79, R79, UR5, 0x3 ;  /* 0x000000054f4f7c11 */ /* 0x000fe2000f8e18ff */
[----:B------:R-:W-:-:S04]  /*0b30*/  UMOV UR5, URZ ;  /* 0x000000ff00057c82 */ /* 0x000fc80008000000 */
[----:B------:R-:W-:Y:S01]  /*0b40*/  VIADD R79, R79, 0x1000 ;  /* 0x000010004f4f7836 */ /* 0x000fe20000000000 */
[----:B------:R-:W-:Y:S06]  /*0b50*/  @P0 BRA `(.L_x_3) ;  /* 0x0000000400a40947 */ /* 0x000fec0003800000 */
[----:B------:R-:W-:Y:S02]  /*0b60*/  IADD3 R16, PT, PT, -R0, RZ, RZ ;  /* 0x000000ff00107210 */ /* 0x000fe40007ffe1ff */
[----:B------:R-:W-:Y:S02]  /*0b70*/  PLOP3.LUT P0, PT, PT, PT, PT, 0x80, 0x8 ;  /* 0x000000000008781c */ /* 0x000fe40003f0f070 */
[----:B------:R-:W-:-:S13]  /*0b80*/  ISETP.GT.AND P1, PT, R16, 0x3, PT ;  /* 0x000000031000780c */ /* 0x000fda0003f24270 */
[----:B------:R-:W-:Y:S05]  /*0b90*/  @!P1 BRA `(.L_x_4) ;  /* 0x0000000000fc9947 */ /* 0x000fea0003800000 */
[----:B------:R-:W-:Y:S01]  /*0ba0*/  VIADD R78, R2, UR4 ;  /* 0x00000004024e7c36 */ /* 0x000fe20008000000 */
[----:B------:R-:W-:Y:S01]  /*0bb0*/  PLOP3.LUT P0, PT, PT, PT, PT, 0x8, 0x80 ;  /* 0x000000000080781c */ /* 0x000fe20003f0e170 */
[----:B------:R-:W0:Y:S02]  /*0bc0*/  LDCU UR13, c[0x0][0x3cc] ;  /* 0x00007980ff0d77ac */ /* 0x000e240008000800 */
[----:B------:R-:W-:Y:S01]  /*0bd0*/  VIADD R17, R78, 0x8 ;  /* 0x000000084e117836 */ /* 0x000fe20000000000 */
[----:B------:R-:W1:Y:S04]  /*0be0*/  LDCU UR12, c[0x0][0x398] ;  /* 0x00007300ff0c77ac */ /* 0x000e680008000800 */
[----:B------:R-:W-:-:S13]  /*0bf0*/  ISETP.GE.U32.AND P2, PT, R17, R10, PT ;  /* 0x0000000a1100720c */ /* 0x000fda0003f46070 */
.L_x_5:
[----:B------:R-:W2:Y:S01]  /*0c00*/  S2R R2, SR_TID.Y ;  /* 0x0000000000027919 */ /* 0x000ea20000002200 */
[----:B------:R-:W3:Y:S01]  /*0c10*/  LDC R95, c[0x0][0x3bc] ;  /* 0x0000ef00ff5f7b82 */ /* 0x000ee20000000800 */
[----:B------:R-:W-:Y:S01]  /*0c20*/  UIADD3 UR6, UPT, UPT, UR5, 0x1, URZ ;  /* 0x0000000105067890 */ /* 0x000fe2000fffe0ff */
[----:B0-----:R-:W-:Y:S01]  /*0c30*/  MOV R10, UR13 ;  /* 0x0000000d000a7c02 */ /* 0x001fe20008000f00 */
[----:B------:R-:W-:Y:S02]  /*0c40*/  UIADD3 UR8, UPT, UPT, UR5, 0x2, URZ ;  /* 0x0000000205087890 */ /* 0x000fe4000fffe0ff */
[C---:B------:R-:W-:Y:S01]  /*0c50*/  VIADD R16, R3.reuse, UR5 ;  /* 0x0000000503107c36 */ /* 0x040fe20008000000 */
[----:B------:R-:W-:Y:S01]  /*0c60*/  UIADD3 UR9, UPT, UPT, UR5, 0x3, URZ ;  /* 0x0000000305097890 */ /* 0x000fe2000fffe0ff */
[C---:B------:R-:W-:Y:S01]  /*0c70*/  VIADD R68, R3.reuse, UR6 ;  /* 0x0000000603447c36 */ /* 0x040fe20008000000 */
[----:B------:R-:W0:Y:S01]  /*0c80*/  LDC.64 R18, c[0x0][0x388] ;  /* 0x0000e200ff127b82 */ /* 0x000e220000000a00 */
[----:B------:R-:W-:-:S03]  /*0c90*/  IADD3 R74, PT, PT, R3, UR8, RZ ;  /* 0x00000008034a7c10 */ /* 0x000fc6000fffe0ff */
[----:B------:R-:W-:Y:S02]  /*0ca0*/  VIADD R76, R3, UR9 ;  /* 0x00000009034c7c36 */ /* 0x000fe40008000000 */
[--C-:B-1----:R-:W-:Y:S02]  /*0cb0*/  IMAD R68, R68, UR12, R7.reuse ;  /* 0x0000000c44447c24 */ /* 0x102fe4000f8e0207 */
[--C-:B------:R-:W-:Y:S02]  /*0cc0*/  IMAD R74, R74, UR12, R7.reuse ;  /* 0x0000000c4a4a7c24 */ /* 0x100fe4000f8e0207 */
[----:B------:R-:W-:Y:S02]  /*0cd0*/  IMAD R76, R76, UR12, R7 ;  /* 0x0000000c4c4c7c24 */ /* 0x000fe4000f8e0207 */
[C---:B--2---:R-:W-:Y:S02]  /*0ce0*/  VIADD R87, R2.reuse, UR4 ;  /* 0x0000000402577c36 */ /* 0x044fe40008000000 */
[----:B------:R-:W-:-:S02]  /*0cf0*/  @!P2 VIADD R86, R2, UR4 ;  /* 0x000000040256ac36 */ /* 0x000fc40008000000 */
[----:B------:R-:W-:Y:S02]  /*0d00*/  VIADD R17, R87, 0x8 ;  /* 0x0000000857117836 */ /* 0x000fe40000000000 */
[CC--:B---3--:R-:W-:Y:S02]  /*0d10*/  IMAD R89, R95.reuse, R87.reuse, R68 ;  /* 0x000000575f597224 */ /* 0x0c8fe400078e0244 */
[-C--:B------:R-:W-:Y:S01]  /*0d20*/  IMAD R91, R95, R87.reuse, R74 ;  /* 0x000000575f5b7224 */ /* 0x080fe200078e024a */
[----:B------:R-:W-:Y:S01]  /*0d30*/  ISETP.GE.U32.AND P1, PT, R17, R10, PT ;  /* 0x0000000a1100720c */ /* 0x000fe20003f26070 */
[----:B------:R-:W-:Y:S02]  /*0d40*/  IMAD R17, R16, UR12, R7 ;  /* 0x0000000c10117c24 */ /* 0x000fe4000f8e0207 */
[C---:B------:R-:W-:Y:S02]  /*0d50*/  IMAD R87, R95.reuse, R87, R76 ;  /* 0x000000575f577224 */ /* 0x040fe400078e024c */
[----:B------:R-:W-:-:S02]  /*0d60*/  @!P2 IMAD R16, R95, R86, R17 ;  /* 0x000000565f10a224 */ /* 0x000fc400078e0211 */
[----:B------:R-:W-:Y:S02]  /*0d70*/  IMAD R69, R78, R95, R17 ;  /* 0x0000005f4e457224 */ /* 0x000fe400078e0211 */
[----:B------:R-:W-:Y:S02]  /*0d80*/  @!P2 IMAD R77, R95, 0x8, R16 ;  /* 0x000000085f4da824 */ /* 0x000fe400078e0210 */
[----:B0-----:R-:W-:Y:S02]  /*0d90*/  IMAD.WIDE.U32 R68, R69, 0x8, R18 ;  /* 0x0000000845447825 */ /* 0x001fe400078e0012 */
[C---:B------:R-:W-:Y:S02]  /*0da0*/  @!P1 LEA R75, R95.reuse, R89, 0x3 ;  /* 0x000000595f4b9211 */ /* 0x040fe400078e18ff */
[C---:B------:R-:W-:Y:S02]  /*0db0*/  @!P1 IMAD R17, R95.reuse, 0x8, R91 ;  /* 0x000000085f119824 */ /* 0x040fe400078e025b */
[----:B------:R-:W-:Y:S01]  /*0dc0*/  @!P1 IMAD R95, R95, 0x8, R87 ;  /* 0x000000085f5f9824 */ /* 0x000fe200078e0257 */
[----:B------:R-:W2:Y:S01]  /*0dd0*/  LDG.E.64 R68, desc[UR10][R68.64] ;  /* 0x0000000a44447981 */ /* 0x000ea2000c1e1b00 */
[----:B------:R-:W-:-:S04]  /*0de0*/  @!P2 IMAD.WIDE.U32 R76, R77, 0x8, R18 ;  /* 0x000000084d4ca825 */ /* 0x000fc800078e0012 */
[--C-:B------:R-:W-:Y:S02]  /*0df0*/  IMAD.WIDE.U32 R88, R89, 0x8, R18.reuse ;  /* 0x0000000859587825 */ /* 0x100fe400078e0012 */
[----:B------:R-:W3:Y:S02]  /*0e00*/  @!P2 LDG.E.64 R76, desc[UR10][R76.64] ;  /* 0x0000000a4c4ca981 */ /* 0x000ee4000c1e1b00 */
[--C-:B------:R-:W-:Y:S02]  /*0e10*/  IMAD.WIDE.U32 R90, R91, 0x8, R18.reuse ;  /* 0x000000085b5a7825 */ /* 0x100fe400078e0012 */
[----:B------:R-:W4:Y:S02]  /*0e20*/  LDG.E.64 R88, desc[UR10][R88.64] ;  /* 0x0000000a58587981 */ /* 0x000f24000c1e1b00 */
[--C-:B------:R-:W-:Y:S02]  /*0e30*/  IMAD.WIDE.U32 R86, R87, 0x8, R18.reuse ;  /* 0x0000000857567825 */ /* 0x100fe400078e0012 */
[----:B------:R-:W5:Y:S02]  /*0e40*/  LDG.E.64 R90, desc[UR10][R90.64] ;  /* 0x0000000a5a5a7981 */ /* 0x000f64000c1e1b00 */
[----:B------:R-:W-:-:S02]  /*0e50*/  @!P1 IMAD.WIDE.U32 R74, R75, 0x8, R18 ;  /* 0x000000084b4a9825 */ /* 0x000fc400078e0012 */
[----:B------:R-:W5:Y:S02]  /*0e60*/  LDG.E.64 R86, desc[UR10][R86.64] ;  /* 0x0000000a56567981 */ /* 0x000f64000c1e1b00 */
[--C-:B------:R-:W-:Y:S02]  /*0e70*/  @!P1 IMAD.WIDE.U32 R16, R17, 0x8, R18.reuse ;  /* 0x0000000811109825 */ /* 0x100fe400078e0012 */
[----:B------:R-:W4:Y:S02]  /*0e80*/  @!P1 LDG.E.64 R74, desc[UR10][R74.64] ;  /* 0x0000000a4a4a9981 */ /* 0x000f24000c1e1b00 */
[----:B------:R-:W-:Y:S02]  /*0e90*/  @!P1 IMAD.WIDE.U32 R18, R95, 0x8, R18 ;  /* 0x000000085f129825 */ /* 0x000fe400078e0012 */
[----:B------:R-:W5:Y:S04]  /*0ea0*/  @!P1 LDG.E.64 R16, desc[UR10][R16.64] ;  /* 0x0000000a10109981 */ /* 0x000f68000c1e1b00 */
[----:B------:R-:W5:Y:S01]  /*0eb0*/  @!P1 LDG.E.64 R18, desc[UR10][R18.64] ;  /* 0x0000000a12129981 */ /* 0x000f62000c1e1b00 */
[----:B------:R-:W-:Y:S01]  /*0ec0*/  VIADD R0, R0, 0x4 ;  /* 0x0000000400007836 */ /* 0x000fe20000000000 */
[----:B------:R-:W-:-:S02]  /*0ed0*/  UIADD3 UR5, UPT, UPT, UR5, 0x4, URZ ;  /* 0x0000000405057890 */ /* 0x000fc4000fffe0ff */
[----:B--2---:R-:W-:Y:S04]  /*0ee0*/  STS.64 [R79+-0x1000], R68 ;  /* 0xfff000444f007388 */ /* 0x004fe80000000a00 */
[----:B---3--:R-:W-:Y:S04]  /*0ef0*/  @!P2 STS.64 [R79], R76 ;  /* 0x0000004c4f00a388 */ /* 0x008fe80000000a00 */
[----:B----4-:R-:W-:Y:S04]  /*0f00*/  @!P1 STS.64 [R79+0x80], R74 ;  /* 0x0000804a4f009388 */ /* 0x010fe80000000a00 */
[----:B-----5:R-:W-:Y:S04]  /*0f10*/  @!P1 STS.64 [R79+0x100], R16 ;  /* 0x000100104f009388 */ /* 0x020fe80000000a00 */
[----:B------:R-:W-:Y:S01]  /*0f20*/  @!P1 STS.64 [R79+0x180], R18 ;  /* 0x000180124f009388 */ /* 0x000fe20000000a00 */
[----:B------:R-:W-:-:S03]  /*0f30*/  ISETP.GE.AND P1, PT, R0, -0x3, PT ;  /* 0xfffffffd0000780c */ /* 0x000fc60003f26270 */
[----:B------:R-:W-:Y:S04]  /*0f40*/  STS.64 [R79+-0xf80], R88 ;  /* 0xfff080584f007388 */ /* 0x000fe80000000a00 */
[----:B------:R-:W-:Y:S04]  /*0f50*/  STS.64 [R79+-0xf00], R90 ;  /* 0xfff1005a4f007388 */ /* 0x000fe80000000a00 */
[----:B------:R0:W-:Y:S02]  /*0f60*/  STS.64 [R79+-0xe80], R86 ;  /* 0xfff180564f007388 */ /* 0x0001e40000000a00 */
[----:B0-----:R-:W-:Y:S01]  /*0f70*/  IADD3 R79, PT, PT, R79, 0x200, RZ ;  /* 0x000002004f4f7810 */ /* 0x001fe20007ffe0ff */
[----:B------:R-:W-:Y:S06]  /*0f80*/  @!P1 BRA `(.L_x_5) ;  /* 0xfffffffc001c9947 */ /* 0x000fec000383ffff */
.L_x_4:
[----:B------:R-:W-:-:S05]  /*0f90*/  IMAD.MOV R16, RZ, RZ, -R0 ;  /* 0x000000ffff107224 */ /* 0x000fca00078e0a00 */
[----:B------:R-:W-:-:S13]  /*0fa0*/  ISETP.GT.AND P1, PT, R16, 0x1, PT ;  /* 0x000000011000780c */ /* 0x000fda0003f24270 */
[----:B------:R-:W-:Y:S05]  /*0fb0*/  @!P1 BRA `(.L_x_6) ;  /* 0x0000000000849947 */ /* 0x000fea0003800000 */
[----:B------:R-:W0:Y:S01]  /*0fc0*/  LDC R74, c[0x0][0x3bc] ;  /* 0x0000ef00ff4a7b82 */ /* 0x000e220000000800 */
[----:B------:R-:W1:Y:S01]  /*0fd0*/  LDCU UR8, c[0x0][0x398] ;  /* 0x00007300ff0877ac */ /* 0x000e620008000800 */
[----:B------:R-:W-:Y:S01]  /*0fe0*/  VIADD R75, R2, UR4 ;  /* 0x00000004024b7c36 */ /* 0x000fe20008000000 */
[----:B------:R-:W-:Y:S01]  /*0ff0*/  IADD3 R18, PT, PT, R3, UR5, RZ ;  /* 0x0000000503127c10 */ /* 0x000fe2000fffe0ff */
[----:B------:R-:W-:Y:S02]  /*1000*/  UIADD3 UR6, UPT, UPT, UR5, 0x1, URZ ;  /* 0x0000000105067890 */ /* 0x000fe4000fffe0ff */
[----:B------:R-:W-:Y:S02]  /*1010*/  VIADD R19, R75, 0x8 ;  /* 0x000000084b137836 */ /* 0x000fe40000000000 */
[----:B------:R-:W2:Y:S03]  /*1020*/  LDC.64 R16, c[0x0][0x388] ;  /* 0x0000e200ff107b82 */ /* 0x000ea60000000a00 */
[----:B------:R-:W-:Y:S01]  /*1030*/  ISETP.GE.U32.AND P0, PT, R19, R10, PT ;  /* 0x0000000a1300720c */ /* 0x000fe20003f06070 */
[----:B------:R-:W-:-:S02]  /*1040*/  VIADD R68, R3, UR6 ;  /* 0x0000000603447c36 */ /* 0x000fc40008000000 */
[--C-:B-1----:R-:W-:Y:S02]  /*1050*/  IMAD R18, R18, UR8, R7.reuse ;  /* 0x0000000812127c24 */ /* 0x102fe4000f8e0207 */
[----:B------:R-:W-:Y:S02]  /*1060*/  IMAD R68, R68, UR8, R7 ;  /* 0x0000000844447c24 */ /* 0x000fe4000f8e0207 */
[CC--:B0-----:R-:W-:Y:S02]  /*1070*/  IMAD R19, R74.reuse, R75.reuse, R18 ;  /* 0x0000004b4a137224 */ /* 0x0c1fe400078e0212 */
[----:B------:R-:W-:-:S04]  /*1080*/  IMAD R75, R74, R75, R68 ;  /* 0x0000004b4a4b7224 */ /* 0x000fc800078e0244 */
[C---:B------:R-:W-:Y:S02]  /*1090*/  @!P0 IMAD R69, R74.reuse, 0x8, R19 ;  /* 0x000000084a458824 */ /* 0x040fe400078e0213 */
[----:B------:R-:W-:Y:S02]  /*10a0*/  @!P0 IMAD R77, R74, 0x8, R75 ;  /* 0x000000084a4d8824 */ /* 0x000fe400078e024b */
[----:B--2---:R-:W-:-:S04]  /*10b0*/  IMAD.WIDE.U32 R18, R19, 0x8, R16 ;  /* 0x0000000813127825 */ /* 0x004fc800078e0010 */
[--C-:B------:R-:W-:Y:S02]  /*10c0*/  IMAD.WIDE.U32 R74, R75, 0x8, R16.reuse ;  /* 0x000000084b4a7825 */ /* 0x100fe400078e0010 */
[----:B------:R-:W2:Y:S02]  /*10d0*/  LDG.E.64 R18, desc[UR10][R18.64] ;  /* 0x0000000a12127981 */ /* 0x000ea4000c1e1b00 */
[--C-:B------:R-:W-:Y:S02]  /*10e0*/  @!P0 IMAD.WIDE.U32 R68, R69, 0x8, R16.reuse ;  /* 0x0000000845448825 */ /* 0x100fe400078e0010 */
[----:B------:R-:W3:Y:S02]  /*10f0*/  LDG.E.64 R74, desc[UR10][R74.64] ;  /* 0x0000000a4a4a7981 */ /* 0x000ee4000c1e1b00 */
[----:B------:R-:W-:Y:S02]  /*1100*/  @!P0 IMAD.WIDE.U32 R16, R77, 0x8, R16 ;  /* 0x000000084d108825 */ /* 0x000fe400078e0010 */
[----:B------:R-:W4:Y:S04]  /*1110*/  @!P0 LDG.E.64 R68, desc[UR10][R68.64] ;  /* 0x0000000a44448981 */ /* 0x000f28000c1e1b00 */
[----:B------:R-:W5:Y:S01]  /*1120*/  @!P0 LDG.E.64 R16, desc[UR10][R16.64] ;  /* 0x0000000a10108981 */ /* 0x000f62000c1e1b00 */
[----:B------:R-:W-:Y:S01]  /*1130*/  IADD3 R0, PT, PT, R0, 0x1, RZ ;  /* 0x0000000100007810 */ /* 0x000fe20007ffe0ff */
[----:B------:R-:W-:Y:S01]  /*1140*/  VIADD R76, R79, 0x80 ;  /* 0x000000804f4c7836 */ /* 0x000fe20000000000 */
[----:B------:R-:W-:-:S03]  /*1150*/  UIADD3 UR5, UPT, UPT, UR6, 0x1, URZ ;  /* 0x0000000106057890 */ /* 0x000fc6000fffe0ff */
[----:B------:R-:W-:Y:S01]  /*1160*/  VIADD R0, R0, 0x1 ;  /* 0x0000000100007836 */ /* 0x000fe20000000000 */
[----:B--2---:R-:W-:Y:S04]  /*1170*/  STS.64 [R79+-0x1000], R18 ;  /* 0xfff000124f007388 */ /* 0x004fe80000000a00 */
[----:B---3--:R-:W-:Y:S04]  /*1180*/  STS.64 [R79+-0xf80], R74 ;  /* 0xfff0804a4f007388 */ /* 0x008fe80000000a00 */
[----:B----4-:R-:W-:Y:S04]  /*1190*/  @!P0 STS.64 [R79], R68 ;  /* 0x000000444f008388 */ /* 0x010fe80000000a00 */
[----:B-----5:R0:W-:Y:S01]  /*11a0*/  @!P0 STS.64 [R79+0x80], R16 ;  /* 0x000080104f008388 */ /* 0x0201e20000000a00 */
[----:B------:R-:W-:Y:S01]  /*11b0*/  PLOP3.LUT P0, PT, PT, PT, PT, 0x8, 0x80 ;  /* 0x000000000080781c */ /* 0x000fe20003f0e170 */
[----:B0-----:R-:W-:-:S12]  /*11c0*/  VIADD R79, R76, 0x80 ;  /* 0x000000804c4f7836 */ /* 0x001fd80000000000 */
.L_x_6:
[----:B------:R-:W-:-:S13]  /*11d0*/  ISETP.NE.OR P0, PT, R0, RZ, P0 ;  /* 0x000000ff0000720c */ /* 0x000fda0000705670 */
[----:B------:R-:W-:Y:S05]  /*11e0*/  @!P0 BRA `(.L_x_2) ;  /* 0x0000000000608947 */ /* 0x000fea0003800000 */
.L_x_3:
[----:B------:R-:W-:Y:S01]  /*11f0*/  IADD3 R75, PT, PT, R2, UR4, RZ ;  /* 0x00000004024b7c10 */ /* 0x000fe2000fffe0ff */
[----:B------:R-:W0:Y:S04]  /*1200*/  LDCU UR6, c[0x0][0x398] ;  /* 0x00007300ff0677ac */ /* 0x000e280008000800 */
[----:B------:R-:W-:-:S05]  /*1210*/  VIADD R17, R75, 0x8 ;  /* 0x000000084b117836 */ /* 0x000fca0000000000 */
[----:B------:R-:W-:-:S13]  /*1220*/  ISETP.GE.U32.AND P1, PT, R17, R10, PT ;  /* 0x0000000a1100720c */ /* 0x000fda0003f26070 */
.L_x_7:
[----:B------:R-:W1:Y:S01]  /*1230*/  @!P1 S2R R10, SR_TID.Y ;  /* 0x00000000000a9919 */ /* 0x000e620000002200 */
[----:B------:R-:W2:Y:S01]  /*1240*/  LDC R69, c[0x0][0x3bc] ;  /* 0x0000ef00ff457b82 */ /* 0x000ea20000000800 */
[----:B------:R-:W-:-:S04]  /*1250*/  VIADD R2, R3, UR5 ;  /* 0x0000000503027c36 */ /* 0x000fc80008000000 */
[----:B0-----:R-:W-:-:S03]  /*1260*/  IMAD R2, R2, UR6, R7 ;  /* 0x0000000602027c24 */ /* 0x001fc6000f8e0207 */
[----:B------:R-:W0:Y:S01]  /*1270*/  LDC.64 R18, c[0x0][0x388] ;  /* 0x0000e200ff127b82 */ /* 0x000e220000000a00 */
[----:B--2---:R-:W-:Y:S02]  /*1280*/  IMAD R17, R75, R69, R2 ;  /* 0x000000454b117224 */ /* 0x004fe400078e0202 */
[----:B-1----:R-:W-:Y:S02]  /*1290*/  @!P1 VIADD R10, R10, UR4 ;  /* 0x000000040a0a9c36 */ /* 0x002fe40008000000 */
[----:B0-----:R-:W-:-:S04]  /*12a0*/  IMAD.WIDE.U32 R16, R17, 0x8, R18 ;  /* 0x0000000811107825 */ /* 0x001fc800078e0012 */
[C---:B------:R-:W-:Y:S02]  /*12b0*/  @!P1 IMAD R10, R69.reuse, R10, R2 ;  /* 0x0000000a450a9224 */ /* 0x040fe400078e0202 */
[----:B------:R-:W2:Y:S03]  /*12c0*/  LDG.E.64 R16, desc[UR10][R16.64] ;  /* 0x0000000a10107981 */ /* 0x000ea6000c1e1b00 */
[----:B------:R-:W-:-:S05]  /*12d0*/  @!P1 LEA R69, R69, R10, 0x3 ;  /* 0x0000000a45459211 */ /* 0x000fca00078e18ff */
[----:B------:R-:W-:-:S06]  /*12e0*/  @!P1 IMAD.WIDE.U32 R18, R69, 0x8, R18 ;  /* 0x0000000845129825 */ /* 0x000fcc00078e0012 */
[----:B------:R-:W3:Y:S01]  /*12f0*/  @!P1 LDG.E.64 R18, desc[UR10][R18.64] ;  /* 0x0000000a12129981 */ /* 0x000ee2000c1e1b00 */
[----:B------:R-:W-:-:S05]  /*1300*/  VIADD R0, R0, 0x1 ;  /* 0x0000000100007836 */ /* 0x000fca0000000000 */
[----:B------:R-:W-:Y:S01]  /*1310*/  ISETP.NE.AND P0, PT, R0, RZ, PT ;  /* 0x000000ff0000720c */ /* 0x000fe20003f05270 */
[----:B------:R-:W-:Y:S01]  /*1320*/  UIADD3 UR5, UPT, UPT, UR5, 0x1, URZ ;  /* 0x0000000105057890 */ /* 0x000fe2000fffe0ff */
[----:B--2---:R-:W-:Y:S04]  /*1330*/  STS.64 [R79+-0x1000], R16 ;  /* 0xfff000104f007388 */ /* 0x004fe80000000a00 */
[----:B---3--:R0:W-:Y:S02]  /*1340*/  @!P1 STS.64 [R79], R18 ;  /* 0x000000124f009388 */ /* 0x0081e40000000a00 */
[----:B0-----:R-:W-:-:S05]  /*1350*/  VIADD R79, R79, 0x80 ;  /* 0x000000804f4f7836 */ /* 0x001fca0000000000 */
[----:B------:R-:W-:Y:S05]  /*1360*/  @P0 BRA `(.L_x_7) ;  /* 0xfffffffc00b00947 */ /* 0x000fea000383ffff */
.L_x_2:
[----:B------:R-:W-:Y:S05]  /*1370*/  BSYNC.RECONVERGENT B0 ;  /* 0x0000000000007941 */ /* 0x000fea0003800200 */
.L_x_1:
[----:B------:R-:W0:Y:S01]  /*1380*/  S2R R2, SR_TID.X ;  /* 0x0000000000027919 */ /* 0x000e220000002100 */
[----:B------:R-:W-:Y:S01]  /*1390*/  IADD3 R17, PT, PT, -R112, 0x10, RZ ;  /* 0x0000001070117810 */ /* 0x000fe20007ffe1ff */
[----:B------:R-:W-:Y:S01]  /*13a0*/  BSSY.RECONVERGENT B0, `(.L_x_8) ;  /* 0x000004f000007945 */ /* 0x000fe20003800200 */
[----:B------:R-:W1:Y:S02]  /*13b0*/  S2R R0, SR_TID.Y ;  /* 0x0000000000007919 */ /* 0x000e640000002200 */
[----:B0-----:R-:W-:-:S04]  /*13c0*/  ISETP.GE.U32.AND P0, PT, R2, R17, PT ;  /* 0x000000110200720c */ /* 0x001fc80003f06070 */
[----:B-1----:R-:W-:-:S04]  /*13d0*/  ISETP.GE.OR P0, PT, R0, R13, P0 ;  /* 0x0000000d0000720c */ /* 0x002fc80000706670 */
[----:B------:R-:W-:-:S13]  /*13e0*/  ISETP.LT.OR P0, PT, R12, 0x1, P0 ;  /* 0x000000010c00780c */ /* 0x000fda0000701670 */
[----:B------:R-:W-:Y:S05]  /*13f0*/  @P0 BRA `(.L_x_9) ;  /* 0x0000000400240947 */ /* 0x000fea0003800000 */
[----:B------:R-:W-:Y:S01]  /*1400*/  ISETP.GE.U32.AND P0, PT, R12, 0x4, PT ;  /* 0x000000040c00780c */ /* 0x000fe20003f06070 */
[----:B------:R-:W-:Y:S02]  /*1410*/  HFMA2 R68, -RZ, RZ, 0, 0 ;  /* 0x00000000ff447431 */ /* 0x000fe400000001ff */
[----:B------:R-:W-:-:S10]  /*1420*/  VIADD R10, R2, UR4 ;  /* 0x00000004020a7c36 */ /* 0x000fd40008000000 */
[----:B------:R-:W-:Y:S05]  /*1430*/  @!P0 BRA `(.L_x_10) ;  /* 0x0000000000948947 */ /* 0x000fea0003800000 */
[----:B------:R-:W0:Y:S01]  /*1440*/  S2UR UR6, SR_CgaCtaId ;  /* 0x00000000000679c3 */ /* 0x000e220000008800 */
[----:B------:R-:W-:Y:S01]  /*1450*/  UMOV UR5, 0x400 ;  /* 0x0000040000057882 */ /* 0x000fe20000000000 */
[----:B------:R-:W-:Y:S01]  /*1460*/  IMAD.MOV.U32 R76, RZ, RZ, RZ ;  /* 0x000000ffff4c7224 */ /* 0x000fe200078e00ff */
[----:B------:R-:W-:Y:S01]  /*1470*/  UIADD3 UR5, UPT, UPT, UR5, 0x2000, URZ ;  /* 0x0000200005057890 */ /* 0x000fe2000fffe0ff */
[----:B------:R-:W-:Y:S01]  /*1480*/  LOP3.LUT R79, R12, 0x7ffffffc, RZ, 0xc0, !PT ;  /* 0x7ffffffc0c4f7812 */ /* 0x000fe200078ec0ff */
[----:B------:R-:W1:Y:S01]  /*1490*/  LDCU UR9, c[0x0][0x39c] ;  /* 0x00007380ff0977ac */ /* 0x000e620008000800 */
[----:B------:R-:W2:Y:S01]  /*14a0*/  LDCU UR8, c[0x0][0x3a8] ;  /* 0x00007500ff0877ac */ /* 0x000ea20008000800 */
[----:B0-----:R-:W-:-:S06]  /*14b0*/  ULEA UR5, UR6, UR5, 0x18 ;  /* 0x0000000506057291 */ /* 0x001fcc000f8ec0ff */
[----:B-12---:R-:W-:-:S07]  /*14c0*/  LEA R78, R2, UR5, 0x9 ;  /* 0x00000005024e7c11 */ /* 0x006fce000f8e48ff */
.L_x_11:
[----:B0-----:R-:W-:Y:S01]  /*14d0*/  IMAD.IADD R19, R5, 0x1, R76 ;  /* 0x0000000105137824 */ /* 0x001fe200078e024c */
[----:B------:R-:W0:Y:S03]  /*14e0*/  LDC.64 R16, c[0x0][0x390] ;  /* 0x0000e400ff107b82 */ /* 0x000e260000000a00 */
[----:B------:R-:W-:-:S04]  /*14f0*/  IMAD R19, R19, UR9, R4 ;  /* 0x0000000913137c24 */ /* 0x000fc8000f8e0204 */
[C---:B------:R-:W-:Y:S02]  /*1500*/  VIADD R69, R19.reuse, UR9 ;  /* 0x0000000913457c36 */ /* 0x040fe40008000000 */
[----:B------:R-:W-:-:S03]  /*1510*/  IMAD R19, R19, UR8, R10 ;  /* 0x0000000813137c24 */ /* 0x000fc6000f8e020a */
[C---:B------:R-:W-:Y:S01]  /*1520*/  IADD3 R75, PT, PT, R69.reuse, UR9, RZ ;  /* 0x00000009454b7c10 */ /* 0x040fe2000fffe0ff */
[----:B------:R-:W-:-:S04]  /*1530*/  IMAD R69, R69, UR8, R10 ;  /* 0x0000000845457c24 */ /* 0x000fc8000f8e020a */
[C---:B------:R-:W-:Y:S02]  /*1540*/  VIADD R77, R75.reuse, UR9 ;  /* 0x000000094b4d7c36 */ /* 0x040fe40008000000 */
[--C-:B------:R-:W-:Y:S02]  /*1550*/  IMAD R75, R75, UR8, R10.reuse ;  /* 0x000000084b4b7c24 */ /* 0x100fe4000f8e020a */
[----:B------:R-:W-:Y:S02]  /*1560*/  IMAD R77, R77, UR8, R10 ;  /* 0x000000084d4d7c24 */ /* 0x000fe4000f8e020a */
[----:B0-----:R-:W-:-:S04]  /*1570*/  IMAD.WIDE.U32 R18, R19, 0x8, R16 ;  /* 0x0000000813127825 */ /* 0x001fc800078e0010 */
[--C-:B------:R-:W-:Y:S02]  /*1580*/  IMAD.WIDE.U32 R68, R69, 0x8, R16.reuse ;  /* 0x0000000845447825 */ /* 0x100fe400078e0010 */
[----:B------:R-:W2:Y:S02]  /*1590*/  LDG.E.64 R18, desc[UR10][R18.64] ;  /* 0x0000000a12127981 */ /* 0x000ea4000c1e1b00 */
[--C-:B------:R-:W-:Y:S02]  /*15a0*/  IMAD.WIDE.U32 R74, R75, 0x8, R16.reuse ;  /* 0x000000084b4a7825 */ /* 0x100fe400078e0010 */
[----:B------:R-:W3:Y:S02]  /*15b0*/  LDG.E.64 R68, desc[UR10][R68.64] ;  /* 0x0000000a44447981 */ /* 0x000ee4000c1e1b00 */
[----:B------:R-:W-:Y:S02]  /*15c0*/  IMAD.WIDE.U32 R16, R77, 0x8, R16 ;  /* 0x000000084d107825 */ /* 0x000fe400078e0010 */
[----:B------:R-:W4:Y:S04]  /*15d0*/  LDG.E.64 R74, desc[UR10][R74.64] ;  /* 0x0000000a4a4a7981 */ /* 0x000f28000c1e1b00 */
[----:B------:R-:W5:Y:S01]  /*15e0*/  LDG.E.64 R16, desc[UR10][R16.64] ;  /* 0x0000000a10107981 */ /* 0x000f62000c1e1b00 */
[----:B------:R-:W-:-:S04]  /*15f0*/  IMAD R77, R76, 0x8, R0 ;  /* 0x000000084c4d7824 */ /* 0x000fc800078e0200 */
[----:B------:R-:W-:Y:S01]  /*1600*/  IMAD R77, R77, 0x8, R78 ;  /* 0x000000084d4d7824 */ /* 0x000fe200078e024e */
[----:B------:R-:W-:-:S04]  /*1610*/  IADD3 R76, PT, PT, R76, 0x4, RZ ;  /* 0x000000044c4c7810 */ /* 0x000fc80007ffe0ff */
[----:B------:R-:W-:Y:S01]  /*1620*/  ISETP.NE.AND P0, PT, R76, R79, PT ;  /* 0x0000004f4c00720c */ /* 0x000fe20003f05270 */
[----:B--2---:R0:W-:Y:S04]  /*1630*/  STS.64 [R77], R18 ;  /* 0x000000124d007388 */ /* 0x0041e80000000a00 */
[----:B---3--:R0:W-:Y:S04]  /*1640*/  STS.64 [R77+0x40], R68 ;  /* 0x000040444d007388 */ /* 0x0081e80000000a00 */
[----:B----4-:R0:W-:Y:S04]  /*1650*/  STS.64 [R77+0x80], R74 ;  /* 0x0000804a4d007388 */ /* 0x0101e80000000a00 */
[----:B-----5:R0:W-:Y:S01]  /*1660*/  STS.64 [R77+0xc0], R16 ;  /* 0x0000c0104d007388 */ /* 0x0201e20000000a00 */
[----:B------:R-:W-:Y:S05]  /*1670*/  @P0 BRA `(.L_x_11) ;  /* 0xfffffffc00940947 */ /* 0x000fea000383ffff */
[----:B0-----:R-:W-:-:S07]  /*1680*/  IMAD.MOV.U32 R68, RZ, RZ, R79 ;  /* 0x000000ffff447224 */ /* 0x001fce00078e004f */
.L_x_10:
[----:B------:R-:W-:-:S13]  /*1690*/  LOP3.LUT P0, RZ, R12, 0x3, RZ, 0xc0, !PT ;  /* 0x000000030cff7812 */ /* 0x000fda000780c0ff */
[----:B------:R-:W-:Y:S05]  /*16a0*/  @!P0 BRA `(.L_x_9) ;  /* 0x0000000000788947 */ /* 0x000fea0003800000 */
[----:B------:R-:W0:Y:S01]  /*16b0*/  LDCU UR8, c[0x0][0x39c] ;  /* 0x00007380ff0877ac */ /* 0x000e220008000800 */
[----:B------:R-:W1:Y:S01]  /*16c0*/  LDC.64 R16, c[0x0][0x390] ;  /* 0x0000e400ff107b82 */ /* 0x000e620000000a00 */
[----:B------:R-:W-:Y:S01]  /*16d0*/  IMAD.IADD R19, R5, 0x1, R68 ;  /* 0x0000000105137824 */ /* 0x000fe200078e0244 */
[----:B------:R-:W2:Y:S03]  /*16e0*/  LDCU UR9, c[0x0][0x3a8] ;  /* 0x00007500ff0977ac */ /* 0x000ea60008000800 */
[----:B0-----:R-:W-:-:S04]  /*16f0*/  IMAD R69, R19, UR8, R4 ;  /* 0x0000000813457c24 */ /* 0x001fc8000f8e0204 */
[----:B--2---:R-:W-:-:S04]  /*1700*/  IMAD R19, R69, UR9, R10 ;  /* 0x0000000945137c24 */ /* 0x004fc8000f8e020a */
[----:B-1----:R-:W-:-:S06]  /*1710*/  IMAD.WIDE.U32 R18, R19, 0x8, R16 ;  /* 0x0000000813127825 */ /* 0x002fcc00078e0010 */
[----:B------:R-:W2:Y:S01]  /*1720*/  LDG.E.64 R18, desc[UR10][R18.64] ;  /* 0x0000000a12127981 */ /* 0x000ea2000c1e1b00 */
[----:B------:R-:W0:Y:S01]  /*1730*/  S2UR UR6, SR_CgaCtaId ;  /* 0x00000000000679c3 */ /* 0x000e220000008800 */
[----:B------:R-:W-:Y:S01]  /*1740*/  UMOV UR5, 0x400 ;  /* 0x0000040000057882 */ /* 0x000fe20000000000 */
[----:B------:R-:W-:Y:S01]  /*1750*/  IMAD R68, R68, 0x8, R0 ;  /* 0x0000000844447824 */ /* 0x000fe200078e0200 */
[----:B------:R-:W-:-:S04]  /*1760*/  UIADD3 UR5, UPT, UPT, UR5, 0x2000, URZ ;  /* 0x0000200005057890 */ /* 0x000fc8000fffe0ff */
[----:B0-----:R-:W-:-:S06]  /*1770*/  ULEA UR5, UR6, UR5, 0x18 ;  /* 0x0000000506057291 */ /* 0x001fcc000f8ec0ff */
[----:B------:R-:W-:-:S04]  /*1780*/  LEA R75, R2, UR5, 0x9 ;  /* 0x00000005024b7c11 */ /* 0x000fc8000f8e48ff */
[----:B------:R-:W-:Y:S02]  /*1790*/  LEA R75, R68, R75, 0x3 ;  /* 0x0000004b444b7211 */ /* 0x000fe400078e18ff */
[----:B------:R-:W-:-:S04]  /*17a0*/  LOP3.LUT R68, R12, 0x3, RZ, 0xc0, !PT ;  /* 0x000000030c447812 */ /* 0x000fc800078ec0ff */
[----:B------:R-:W-:Y:S01]  /*17b0*/  ISETP.NE.AND P0, PT, R68, 0x1, PT ;  /* 0x000000014400780c */ /* 0x000fe20003f05270 */
[----:B--2---:R0:W-:-:S12]  /*17c0*/  STS.64 [R75], R18 ;  /* 0x000000124b007388 */ /* 0x0041d80000000a00 */
[----:B------:R-:W-:Y:S05]  /*17d0*/  @!P0 BRA `(.L_x_9) ;  /* 0x00000000002c8947 */ /* 0x000fea0003800000 */
[----:B------:R-:W-:Y:S01]  /*17e0*/  ISETP.NE.AND P0, PT, R68, 0x2, PT ;  /* 0x000000024400780c */ /* 0x000fe20003f05270 */
[----:B0-----:R-:W-:-:S12]  /*17f0*/  VIADD R19, R69, UR8 ;  /* 0x0000000845137c36 */ /* 0x001fd80008000000 */
[C---:B------:R-:W-:Y:S02]  /*1800*/  @P0 VIADD R69, R19.reuse, UR8 ;  /* 0x0000000813450c36 */ /* 0x040fe40008000000 */
[--C-:B------:R-:W-:Y:S02]  /*1810*/  IMAD R19, R19, UR9, R10.reuse ;  /* 0x0000000913137c24 */ /* 0x100fe4000f8e020a */
[----:B------:R-:W-:Y:S02]  /*1820*/  @P0 IMAD R69, R69, UR9, R10 ;  /* 0x0000000945450c24 */ /* 0x000fe4000f8e020a */
[----:B------:R-:W-:-:S04]  /*1830*/  IMAD.WIDE.U32 R18, R19, 0x8, R16 ;  /* 0x0000000813127825 */ /* 0x000fc800078e0010 */
[----:B------:R-:W-:Y:S02]  /*1840*/  @P0 IMAD.WIDE.U32 R16, R69, 0x8, R16 ;  /* 0x0000000845100825 */ /* 0x000fe400078e0010 */
[----:B------:R-:W2:Y:S04]  /*1850*/  LDG.E.64 R18, desc[UR10][R18.64] ;  /* 0x0000000a12127981 */ /* 0x000ea8000c1e1b00 */
[----:B------:R-:W3:Y:S04]  /*1860*/  @P0 LDG.E.64 R16, desc[UR10][R16.64] ;  /* 0x0000000a10100981 */ /* 0x000ee8000c1e1b00 */
[----:B--2---:R1:W-:Y:S04]  /*1870*/  STS.64 [R75+0x40], R18 ;  /* 0x000040124b007388 */ /* 0x0043e80000000a00 */
[----:B---3--:R1:W-:Y:S02]  /*1880*/  @P0 STS.64 [R75+0x80], R16 ;  /* 0x000080104b000388 */ /* 0x0083e40000000a00 */
.L_x_9:
[----:B------:R-:W-:Y:S05]  /*1890*/  BSYNC.RECONVERGENT B0 ;  /* 0x0000000000007941 */ /* 0x000fea0003800200 */
.L_x_8:
[----:B------:R-:W-:Y:S01]  /*18a0*/  BAR.SYNC.DEFER_BLOCKING 0x0 ;  /* 0x0000000000007b1d */ /* 0x000fe20000010000 */
[----:B------:R-:W-:-:S13]  /*18b0*/  ISETP.GT.AND P0, PT, R112, 0xf, PT ;  /* 0x0000000f7000780c */ /* 0x000fda0003f04270 */
[----:B------:R-:W-:Y:S05]  /*18c0*/  @P0 BRA `(.L_x_12) ;  /* 0x0000001400f00947 */ /* 0x000fea0003800000 */
[----:B------:R-:W-:Y:S01]  /*18d0*/  IMAD.MOV R114, RZ, RZ, -R112 ;  /* 0x000000ffff727224 */ /* 0x000fe200078e0a70 */
[----:B-1----:R-:W-:Y:S01]  /*18e0*/  MOV R17, 0x10 ;  /* 0x0000001000117802 */ /* 0x002fe20000000f00 */
[----:B------:R-:W-:-:S03]  /*18f0*/  UMOV UR4, URZ ;  /* 0x000000ff00047c82 */ /* 0x000fc60008000000 */
[----:B------:R-:W-:-:S04]  /*1900*/  VIADDMNMX R114, R114, R17, 0x1, !PT ;  /* 0x0000000172727446 */ /* 0x000fc80007800111 */
[----:B------:R-:W-:-:S13]  /*1910*/  ISETP.GT.AND P0, PT, R114, RZ, PT ;  /* 0x000000ff7200720c */ /* 0x000fda0003f04270 */
[----:B------:R-:W-:Y:S05]  /*1920*/  @!P0 BRA `(.L_x_13) ;  /* 0x0000001000f88947 */ /* 0x000fea0003800000 */
[----:B------:R-:W-:Y:S01]  /*1930*/  VIADD R10, R114, -UR4 ;  /* 0x80000004720a7c36 */ /* 0x000fe20008000000 */
[----:B------:R-:W-:-:S04]  /*1940*/  PLOP3.LUT P0, PT, PT, PT, PT, 0x80, 0x8 ;  /* 0x000000000008781c */ /* 0x000fc80003f0f070 */
[----:B------:R-:W-:-:S13]  /*1950*/  ISETP.GT.AND P1, PT, R10, 0x3, PT ;  /* 0x000000030a00780c */ /* 0x000fda0003f24270 */
[----:B------:R-:W-:Y:S05]  /*1960*/  @!P1 BRA `(.L_x_14) ;  /* 0x0000000c00349947 */ /* 0x000fea0003800000 */
[----:B------:R-:W1:Y:S01]  /*1970*/  S2UR UR8, SR_CgaCtaId ;  /* 0x00000000000879c3 */ /* 0x000e620000008800 */
[----:B------:R-:W-:Y:S01]  /*1980*/  UMOV UR5, 0x400 ;  /* 0x0000040000057882 */ /* 0x000fe20000000000 */
[----:B------:R-:W-:Y:S01]  /*1990*/  PLOP3.LUT P0, PT, PT, PT, PT, 0x8, 0x80 ;  /* 0x000000000080781c */ /* 0x000fe20003f0e170 */
[----:B------:R-:W-:Y:S01]  /*19a0*/  UIADD3 UR6, UPT, UPT, UR5, 0x2000, URZ ;  /* 0x0000200005067890 */ /* 0x000fe2000fffe0ff */
[----:B------:R-:W-:Y:S01]  /*19b0*/  VIADD R10, R114, 0xfffffffd ;  /* 0xfffffffd720a7836 */ /* 0x000fe20000000000 */
[----:B-1----:R-:W-:Y:S02]  /*19c0*/  ULEA UR9, UR8, UR5, 0x18 ;  /* 0x0000000508097291 */ /* 0x002fe4000f8ec0ff */
[----:B------:R-:W-:-:S12]  /*19d0*/  ULEA UR6, UR8, UR6, 0x18 ;  /* 0x0000000608067291 */ /* 0x000fd8000f8ec0ff */
.L_x_15:
[----:B------:R-:W-:Y:S02]  /*19e0*/  ULEA UR5, UR4, UR6, 0x9 ;  /* 0x0000000604057291 */ /* 0x000fe4000f8e48ff */
[----:B------:R-:W-:-:S04]  /*19f0*/  ULEA UR8, UR4, UR9, 0x9 ;  /* 0x0000000904087291 */ /* 0x000fc8000f8e48ff */
[----:B------:R-:W-:Y:S01]  /*1a00*/  LEA R68, R0, UR5, 0x3 ;  /* 0x0000000500447c11 */ /* 0x000fe2000f8e18ff */
[----:B------:R-:W-:Y:S01]  /*1a10*/  UIADD3 UR5, UPT, UPT, UR4, 0x1, URZ ;  /* 0x0000000104057890 */ /* 0x000fe2000fffe0ff */
[----:B------:R-:W-:-:S03]  /*1a20*/  LEA R69, R2, UR8, 0x3 ;  /* 0x0000000802457c11 */ /* 0x000fc6000f8e18ff */
[----:B------:R-:W-:Y:S01]  /*1a30*/  LDS.64 R86, [R68+0x80] ;  /* 0x0000800044567984 */ /* 0x000fe20000000a00 */
[----:B------:R-:W-:Y:S02]  /*1a40*/  ULEA UR8, UR5, UR6, 0x9 ;  /* 0x0000000605087291 */ /* 0x000fe4000f8e48ff */
[----:B------:R-:W-:Y:S01]  /*1a50*/  ULEA UR5, UR5, UR9, 0x9 ;  /* 0x0000000905057291 */ /* 0x000fe2000f8e48ff */
[----:B------:R-:W1:Y:S03]  /*1a60*/  LDS.64 R94, [R69] ;  /* 0x00000000455e7984 */ /* 0x000e660000000a00 */
[----:B------:R-:W-:Y:S01]  /*1a70*/  LEA R76, R0, UR8, 0x3 ;  /* 0x00000008004c7c11 */ /* 0x000fe2000f8e18ff */
[----:B------:R-:W2:Y:S01]  /*1a80*/  LDS.64 R106, [R69+0x80] ;  /* 0x00008000456a7984 */ /* 0x000ea20000000a00 */
[----:B------:R-:W-:Y:S01]  /*1a90*/  LEA R77, R2, UR5, 0x3 ;  /* 0x00000005024d7c11 */ /* 0x000fe2000f8e18ff */
[----:B------:R-:W-:-:S02]  /*1aa0*/  UIADD3 UR5, UPT, UPT, UR4, 0x2, URZ ;  /* 0x0000000204057890 */ /* 0x000fc4000fffe0ff */
[----:B------:R-:W3:Y:S02]  /*1ab0*/  LDS.64 R104, [R69+0x100] ;  /* 0x0001000045687984 */ /* 0x000ee40000000a00 */
[----:B------:R-:W-:Y:S02]  /*1ac0*/  ULEA UR8, UR5, UR6, 0x9 ;  /* 0x0000000605087291 */ /* 0x000fe4000f8e48ff */
[----:B0-----:R-:W0:Y:S01]  /*1ad0*/  LDS.64 R18, [R68+0x180] ;  /* 0x0001800044127984 */ /* 0x001e220000000a00 */
[----:B------:R-:W-:-:S03]  /*1ae0*/  ULEA UR5, UR5, UR9, 0x9 ;  /* 0x0000000905057291 */ /* 0x000fc6000f8e48ff */
[----:B------:R-:W4:Y:S04]  /*1af0*/  LDS.64 R90, [R69+0x180] ;  /* 0x00018000455a7984 */ /* 0x000f280000000a00 */
[----:B------:R-:W5:Y:S04]  /*1b00*/  LDS.64 R16, [R68+0x140] ;  /* 0x0001400044107984 */ /* 0x000f680000000a00 */
[----:B------:R-:W5:Y:S04]  /*1b10*/  LDS.64 R78, [R68+0x100] ;  /* 0x00010000444e7984 */ /* 0x000f680000000a00 */
[----:B------:R-:W5:Y:S04]  /*1b20*/  LDS.64 R88, [R68+0xc0] ;  /* 0x0000c00044587984 */ /* 0x000f680000000a00 */
[----:B------:R-:W5:Y:S04]  /*1b30*/  LDS.64 R108, [R68+0x40] ;  /* 0x00004000446c7984 */ /* 0x000f680000000a00 */
[----:B------:R-:W5:Y:S04]  /*1b40*/  LDS.64 R96, [R68] ;  /* 0x0000000044607984 */ /* 0x000f680000000a00 */
[----:B------:R-:W5:Y:S01]  /*1b50*/  LDS.64 R102, [R68+0x1c0] ;  /* 0x0001c00044667984 */ /* 0x000f620000000a00 */
[----:B-1----:R-:W-:-:S02]  /*1b60*/  DFMA R44, R86, R94, R44 ;  /* 0x0000005e562c722b */ /* 0x002fc4000000002c */
[C---:B--2---:R-:W-:Y:S01]  /*1b70*/  DFMA R58, R86.reuse, R106, R58 ;  /* 0x0000006a563a722b */ /* 0x044fe2000000003a */
[----:B------:R-:W-:Y:S01]  /*1b80*/  LDS.64 R100, [R76+0x180] ;  /* 0x000180004c647984 */ /* 0x000fe20000000a00 */
[----:B---3--:R-:W-:-:S03]  /*1b90*/  DFMA R56, R86, R104, R56 ;  /* 0x000000685638722b */ /* 0x008fc60000000038 */
[----:B------:R-:W-:Y:S01]  /*1ba0*/  LDS.64 R74, [R77] ;  /* 0x000000004d4a7984 */ /* 0x000fe20000000a00 */
[----:B0-----:R-:W-:-:S03]  /*1bb0*/  DFMA R14, R18, R94, R14 ;  /* 0x0000005e120e722b */ /* 0x001fc6000000000e */
[----:B------:R-:W0:Y:S01]  /*1bc0*/  LDS.64 R68, [R77+0x80] ;  /* 0x000080004d447984 */ /* 0x000e220000000a00 */
[----:B------:R-:W-:Y:S02]  /*1bd0*/  DFMA R26, R18, R106, R26 ;  /* 0x0000006a121a722b */ /* 0x000fe4000000001a */
[----:B----4-:R-:W-:Y:S01]  /*1be0*/  DFMA R86, R86, R90, R54 ;  /* 0x0000005a5656722b */ /* 0x010fe20000000036 */
[----:B------:R-:W1:Y:S01]  /*1bf0*/  LDS.64 R110, [R76+0x100] ;  /* 0x000100004c6e7984 */ /* 0x000e620000000a00 */
[----:B------:R-:W-:Y:S02]  /*1c00*/  DFMA R24, R18, R104, R24 ;  /* 0x000000681218722b */ /* 0x000fe40000000018 */
[----:B-----5:R-:W-:Y:S01]  /*1c10*/  DFMA R20, R16, R94, R20 ;  /* 0x0000005e1014722b */ /* 0x020fe20000000014 */
[----:B------:R-:W2:Y:S01]  /*1c20*/  LDS.64 R116, [R76+0xc0] ;  /* 0x0000c0004c747984 */ /* 0x000ea20000000a00 */
[----:B------:R-:W-:Y:S02]  /*1c30*/  DFMA R22, R18, R90, R22 ;  /* 0x0000005a1216722b */ /* 0x000fe40000000016 */
[C---:B------:R-:W-:Y:S01]  /*1c40*/  DFMA R28, R78.reuse, R94, R28 ;  /* 0x0000005e4e1c722b */ /* 0x040fe2000000001c */
[----:B------:R-:W3:Y:S01]  /*1c50*/  LDS.64 R18, [R77+0x100] ;  /* 0x000100004d127984 */ /* 0x000ee20000000a00 */
[----:B------:R-:W-:-:S02]  /*1c60*/  DFMA R42, R78, R106, R42 ;  /* 0x0000006a4e2a722b */ /* 0x000fc4000000002a */
[C---:B------:R-:W-:Y:S02]  /*1c70*/  DFMA R36, R88.reuse, R94, R36 ;  /* 0x0000005e5824722b */ /* 0x040fe40000000024 */
[C---:B------:R-:W-:Y:S02]  /*1c80*/  DFMA R50, R88.reuse, R106, R50 ;  /* 0x0000006a5832722b */ /* 0x040fe40000000032 */
[----:B------:R-:W-:Y:S02]  /*1c90*/  DFMA R48, R88, R104, R48 ;  /* 0x000000685830722b */ /* 0x000fe40000000030 */
[-C--:B------:R-:W-:Y:S02]  /*1ca0*/  DFMA R52, R108, R94.reuse, R52 ;  /* 0x0000005e6c34722b */ /* 0x080fe40000000034 */
[C---:B------:R-:W-:Y:S02]  /*1cb0*/  DFMA R60, R96.reuse, R94, R60 ;  /* 0x0000005e603c722b */ /* 0x040fe4000000003c */
[----:B------:R-:W-:-:S02]  /*1cc0*/  DFMA R72, R96, R106, R72 ;  /* 0x0000006a6048722b */ /* 0x000fc40000000048 */
[-C--:B------:R-:W-:Y:S02]  /*1cd0*/  DFMA R70, R96, R104.reuse, R70 ;  /* 0x000000686046722b */ /* 0x080fe40000000046 */
[C---:B------:R-:W-:Y:S02]  /*1ce0*/  DFMA R40, R78.reuse, R104, R40 ;  /* 0x000000684e28722b */ /* 0x040fe40000000028 */
[-C--:B------:R-:W-:Y:S02]  /*1cf0*/  DFMA R38, R78, R90.reuse, R38 ;  /* 0x0000005a4e26722b */ /* 0x080fe40000000026 */
[----:B------:R-:W-:Y:S01]  /*1d00*/  DFMA R88, R88, R90, R46 ;  /* 0x0000005a5858722b */ /* 0x000fe2000000002e */
[----:B------:R-:W4:Y:S01]  /*1d10*/  LDS.64 R78, [R76+0x140] ;  /* 0x000140004c4e7984 */ /* 0x000f220000000a00 */
[C---:B------:R-:W-:Y:S02]  /*1d20*/  DFMA R66, R108.reuse, R106, R66 ;  /* 0x0000006a6c42722b */ /* 0x040fe40000000042 */
[C---:B------:R-:W-:Y:S01]  /*1d30*/  DFMA R64, R108.reuse, R104, R64 ;  /* 0x000000686c40722b */ /* 0x040fe20000000040 */
[----:B------:R-:W5:Y:S01]  /*1d40*/  LDS.64 R46, [R76+0x80] ;  /* 0x000080004c2e7984 */ /* 0x000f620000000a00 */
[----:B------:R-:W-:-:S02]  /*1d50*/  DFMA R54, R108, R90, R62 ;  /* 0x0000005a6c36722b */ /* 0x000fc4000000003e */
[----:B------:R-:W-:Y:S01]  /*1d60*/  DFMA R96, R96, R90, R84 ;  /* 0x0000005a6060722b */ /* 0x000fe20000000054 */
[----:B------:R-:W5:Y:S01]  /*1d70*/  LDS.64 R108, [R76] ;  /* 0x000000004c6c7984 */ /* 0x000f620000000a00 */
[----:B------:R-:W-:Y:S02]  /*1d80*/  DFMA R94, R102, R94, R82 ;  /* 0x0000005e665e722b */ /* 0x000fe40000000052 */
[C---:B------:R-:W-:Y:S01]  /*1d90*/  DFMA R34, R16.reuse, R106, R34 ;  /* 0x0000006a1022722b */ /* 0x040fe20000000022 */
[----:B------:R-:W5:Y:S01]  /*1da0*/  LDS.64 R84, [R76+0x40] ;  /* 0x000040004c547984 */ /* 0x000f620000000a00 */
[C---:B------:R-:W-:Y:S02]  /*1db0*/  DFMA R32, R16.reuse, R104, R32 ;  /* 0x000000681020722b */ /* 0x040fe40000000020 */
[-C--:B------:R-:W-:Y:S02]  /*1dc0*/  DFMA R30, R16, R90.reuse, R30 ;  /* 0x0000005a101e722b */ /* 0x080fe4000000001e */
[C---:B------:R-:W-:Y:S01]  /*1dd0*/  DFMA R82, R102.reuse, R90, R98 ;  /* 0x0000005a6652722b */ /* 0x040fe20000000062 */
[----:B------:R-:W5:Y:S01]  /*1de0*/  LDS.64 R16, [R77+0x180] ;  /* 0x000180004d107984 */ /* 0x000f620000000a00 */
[----:B------:R-:W-:Y:S01]  /*1df0*/  DFMA R62, R102, R106, R80 ;  /* 0x0000006a663e722b */ /* 0x000fe20000000050 */
[----:B------:R-:W-:Y:S01]  /*1e00*/  LEA R98, R0, UR8, 0x3 ;  /* 0x0000000800627c11 */ /* 0x000fe2000f8e18ff */
[-C--:B0-----:R-:W-:Y:S01]  /*1e10*/  DFMA R26, R100, R68.reuse, R26 ;  /* 0x00000044641a722b */ /* 0x081fe2000000001a */
[----:B------:R-:W0:Y:S01]  /*1e20*/  LDS.64 R90, [R76+0x1c0] ;  /* 0x0001c0004c5a7984 */ /* 0x000e220000000a00 */
[----:B------:R-:W-:Y:S01]  /*1e30*/  LEA R99, R2, UR5, 0x3 ;  /* 0x0000000502637c11 */ /* 0x000fe2000f8e18ff */
[-C--:B-1----:R-:W-:Y:S01]  /*1e40*/  DFMA R42, R110, R68.reuse, R42 ;  /* 0x000000446e2a722b */ /* 0x082fe2000000002a */
[----:B------:R-:W-:Y:S01]  /*1e50*/  UIADD3 UR5, UPT, UPT, UR4, 0x3, URZ ;  /* 0x0000000304057890 */ /* 0x000fe2000fffe0ff */
[----:B--2---:R-:W-:Y:S01]  /*1e60*/  DFMA R50, R116, R68, R50 ;  /* 0x000000447432722b */ /* 0x004fe20000000032 */
[----:B------:R-:W-:Y:S01]  /*1e70*/  LDS.64 R80, [R98+0x180] ;  /* 0x0001800062507984 */ /* 0x000fe20000000a00 */
[----:B------:R-:W-:Y:S01]  /*1e80*/  DFMA R92, R102, R104, R92 ;  /* 0x00000068665c722b */ /* 0x000fe2000000005c */
[----:B------:R-:W-:Y:S01]  /*1e90*/  ULEA UR8, UR5, UR6, 0x9 ;  /* 0x0000000605087291 */ /* 0x000fe2000f8e48ff */
[C---:B------:R-:W-:Y:S01]  /*1ea0*/  DFMA R14, R100.reuse, R74, R14 ;  /* 0x0000004a640e722b */ /* 0x040fe2000000000e */
[----:B------:R-:W1:Y:S01]  /*1eb0*/  LDS.64 R106, [R99] ;  /* 0x00000000636a7984 */ /* 0x000e620000000a00 */
[----:B---3--:R-:W-:Y:S01]  /*1ec0*/  DFMA R24, R100, R18, R24 ;  /* 0x000000126418722b */ /* 0x008fe20000000018 */
[----:B------:R-:W-:Y:S01]  /*1ed0*/  ULEA UR5, UR5, UR9, 0x9 ;  /* 0x0000000905057291 */ /* 0x000fe2000f8e48ff */
[C---:B------:R-:W-:Y:S01]  /*1ee0*/  DFMA R28, R110.reuse, R74, R28 ;  /* 0x0000004a6e1c722b */ /* 0x040fe2000000001c */
[----:B------:R-:W2:Y:S01]  /*1ef0*/  LDS.64 R104, [R99+0x80] ;  /* 0x0000800063687984 */ /* 0x000ea20000000a00 */
[----:B------:R-:W-:Y:S01]  /*1f00*/  DFMA R40, R110, R18, R40 ;  /* 0x000000126e28722b */ /* 0x000fe20000000028 */
[----:B------:R-:W-:Y:S01]  /*1f10*/  LEA R115, R0, UR8, 0x3 ;  /* 0x0000000800737c11 */ /* 0x000fe2000f8e18ff */
[----:B------:R-:W-:Y:S01]  /*1f20*/  DFMA R36, R116, R74, R36 ;  /* 0x0000004a7424722b */ /* 0x000fe20000000024 */
[----:B------:R-:W3:Y:S01]  /*1f30*/  LDS.64 R102, [R99+0x100] ;  /* 0x0001000063667984 */ /* 0x000ee20000000a00 */
[C---:B----4-:R-:W-:Y:S01]  /*1f40*/  DFMA R34, R78.reuse, R68, R34 ;  /* 0x000000444e22722b */ /* 0x050fe20000000022 */
[----:B------:R-:W-:Y:S01]  /*1f50*/  UIADD3 UR4, UPT, UPT, UR4, 0x4, URZ ;  /* 0x0000000404047890 */ /* 0x000fe2000fffe0ff */
[----:B------:R-:W-:Y:S01]  /*1f60*/  DFMA R20, R78, R74, R20 ;  /* 0x0000004a4e14722b */ /* 0x000fe20000000014 */
[----:B------:R-:W4:Y:S01]  /*1f70*/  LDS.64 R76, [R98+0x100] ;  /* 0x00010000624c7984 */ /* 0x000f220000000a00 */
[----:B-----5:R-:W-:-:S02]  /*1f80*/  DFMA R58, R46, R68, R58 ;  /* 0x000000442e3a722b */ /* 0x020fc4000000003a */
[----:B------:R-:W-:Y:S01]  /*1f90*/  DFMA R44, R46, R74, R44 ;  /* 0x0000004a2e2c722b */ /* 0x000fe2000000002c */
[----:B------:R-:W-:Y:S01]  /*1fa0*/  ISETP.LE.AND P1, PT, R10, UR4, PT ;  /* 0x000000040a007c0c */ /* 0x000fe2000bf23270 */
[----:B------:R-:W-:Y:S02]  /*1fb0*/  DFMA R72, R108, R68, R72 ;  /* 0x000000446c48722b */ /* 0x000fe40000000048 */
[----:B------:R-:W-:Y:S02]  /*1fc0*/  DFMA R56, R46, R18, R56 ;  /* 0x000000122e38722b */ /* 0x000fe40000000038 */
[C---:B------:R-:W-:Y:S02]  /*1fd0*/  DFMA R52, R84.reuse, R74, R52 ;  /* 0x0000004a5434722b */ /* 0x040fe40000000034 */
[C---:B------:R-:W-:Y:S02]  /*1fe0*/  DFMA R66, R84.reuse, R68, R66 ;  /* 0x000000445442722b */ /* 0x040fe40000000042 */
[----:B------:R-:W-:-:S02]  /*1ff0*/  DFMA R64, R84, R18, R64 ;  /* 0x000000125440722b */ /* 0x000fc40000000040 */
[-C--:B------:R-:W-:Y:S02]  /*2000*/  DFMA R86, R46, R16.reuse, R86 ;  /* 0x000000102e56722b */ /* 0x080fe40000000056 */
[----:B------:R-:W-:Y:S01]  /*2010*/  DFMA R84, R84, R16, R54 ;  /* 0x000000105454722b */ /* 0x000fe20000000036 */
[----:B------:R-:W5:Y:S01]  /*2020*/  LDS.64 R46, [R98+0xc0] ;  /* 0x0000c000622e7984 */ /* 0x000f620000000a00 */
[----:B0-----:R-:W-:Y:S02]  /*2030*/  DFMA R68, R90, R68, R62 ;  /* 0x000000445a44722b */ /* 0x001fe4000000003e */
[----:B------:R-:W-:Y:S01]  /*2040*/  DFMA R22, R100, R16, R22 ;  /* 0x000000106416722b */ /* 0x000fe20000000016 */
[----:B------:R-:W0:Y:S01]  /*2050*/  LDS.64 R54, [R98+0x80] ;  /* 0x0000800062367984 */ /* 0x000e220000000a00 */
[C---:B------:R-:W-:Y:S02]  /*2060*/  DFMA R32, R78.reuse, R18, R32 ;  /* 0x000000124e20722b */ /* 0x040fe40000000020 */
[-C--:B------:R-:W-:Y:S01]  /*2070*/  DFMA R30, R78, R16.reuse, R30 ;  /* 0x000000104e1e722b */ /* 0x080fe2000000001e */
[----:B------:R-:W0:Y:S01]  /*2080*/  LDS.64 R62, [R98+0x40] ;  /* 0x00004000623e7984 */ /* 0x000e220000000a00 */
[----:B------:R-:W-:-:S02]  /*2090*/  DFMA R38, R110, R16, R38 ;  /* 0x000000106e26722b */ /* 0x000fc40000000026 */
[C---:B------:R-:W-:Y:S01]  /*20a0*/  DFMA R48, R116.reuse, R18, R48 ;  /* 0x000000127430722b */ /* 0x040fe20000000030 */
[----:B------:R-:W0:Y:S01]  /*20b0*/  LDS.64 R100, [R99+0x180] ;  /* 0x0001800063647984 */ /* 0x000e220000000a00 */
[----:B------:R-:W-:Y:S02]  /*20c0*/  DFMA R88, R116, R16, R88 ;  /* 0x000000107458722b */ /* 0x000fe40000000058 */
[C---:B------:R-:W-:Y:S01]  /*20d0*/  DFMA R60, R108.reuse, R74, R60 ;  /* 0x0000004a6c3c722b */ /* 0x040fe2000000003c */
[----:B------:R-:W0:Y:S01]  /*20e0*/  LDS.64 R78, [R98+0x140] ;  /* 0x00014000624e7984 */ /* 0x000e220000000a00 */
[C---:B------:R-:W-:Y:S01]  /*20f0*/  DFMA R70, R108.reuse, R18, R70 ;  /* 0x000000126c46722b */ /* 0x040fe20000000046 */
[----:B------:R-:W-:Y:S01]  /*2100*/  LEA R116, R2, UR5, 0x3 ;  /* 0x0000000502747c11 */ /* 0x000fe2000f8e18ff */
[----:B------:R-:W-:Y:S01]  /*2110*/  DFMA R108, R108, R16, R96 ;  /* 0x000000106c6c722b */ /* 0x000fe20000000060 */
[----:B------:R-:W0:Y:S01]  /*2120*/  LDS.64 R110, [R98] ;  /* 0x00000000626e7984 */ /* 0x000e220000000a00 */
[----:B------:R-:W-:-:S02]  /*2130*/  DFMA R74, R90, R74, R94 ;  /* 0x0000004a5a4a722b */ /* 0x000fc4000000005e */
[C---:B------:R-:W-:Y:S01]  /*2140*/  DFMA R18, R90.reuse, R18, R92 ;  /* 0x000000125a12722b */ /* 0x040fe2000000005c */
[----:B------:R-:W0:Y:S01]  /*2150*/  LDS.64 R98, [R98+0x1c0] ;  /* 0x0001c00062627984 */ /* 0x000e220000000a00 */
[----:B------:R-:W-:Y:S02]  /*2160*/  DFMA R16, R90, R16, R82 ;  /* 0x000000105a10722b */ /* 0x000fe40000000052 */
[C---:B-1----:R-:W-:Y:S01]  /*2170*/  DFMA R14, R80.reuse, R106, R14 ;  /* 0x0000006a500e722b */ /* 0x042fe2000000000e */
[----:B------:R-:W-:Y:S01]  /*2180*/  LDS.64 R96, [R115+0x180] ;  /* 0x0001800073607984 */ /* 0x000fe20000000a00 */
[C---:B--2---:R-:W-:Y:S02]  /*2190*/  DFMA R26, R80.reuse, R104, R26 ;  /* 0x00000068501a722b */ /* 0x044fe4000000001a */
[----:B---3--:R-:W-:Y:S01]  /*21a0*/  DFMA R24, R80, R102, R24 ;  /* 0x000000665018722b */ /* 0x008fe20000000018 */
[----:B------:R-:W1:Y:S01]  /*21b0*/  LDS.64 R82, [R116] ;  /* 0x0000000074527984 */ /* 0x000e620000000a00 */
[----:B----4-:R-:W-:-:S02]  /*21c0*/  DFMA R28, R76, R106, R28 ;  /* 0x0000006a4c1c722b */ /* 0x010fc4000000001c */
[C---:B------:R-:W-:Y:S01]  /*21d0*/  DFMA R42, R76.reuse, R104, R42 ;  /* 0x000000684c2a722b */ /* 0x040fe2000000002a */
[----:B------:R-:W2:Y:S01]  /*21e0*/  LDS.64 R94, [R115+0x140] ;  /* 0x00014000735e7984 */ /* 0x000ea20000000a00 */
[----:B------:R-:W-:Y:S02]  /*21f0*/  DFMA R40, R76, R102, R40 ;  /* 0x000000664c28722b */ /* 0x000fe40000000028 */
[C---:B-----5:R-:W-:Y:S01]  /*2200*/  DFMA R36, R46.reuse, R106, R36 ;  /* 0x0000006a2e24722b */ /* 0x060fe20000000024 */
[----:B------:R-:W3:Y:S01]  /*2210*/  LDS.64 R92, [R115+0x100] ;  /* 0x00010000735c7984 */ /* 0x000ee20000000a00 */
[C---:B------:R-:W-:Y:S02]  /*2220*/  DFMA R50, R46.reuse, R104, R50 ;  /* 0x000000682e32722b */ /* 0x040fe40000000032 */
[----:B------:R-:W-:Y:S01]  /*2230*/  DFMA R48, R46, R102, R48 ;  /* 0x000000662e30722b */ /* 0x000fe20000000030 */
[----:B------:R-:W4:Y:S01]  /*2240*/  LDS.64 R90, [R115+0xc0] ;  /* 0x0000c000735a7984 */ /* 0x000f220000000a00 */
[----:B0-----:R-:W-:-:S02]  /*2250*/  DFMA R44, R54, R106, R44 ;  /* 0x0000006a362c722b */ /* 0x001fc4000000002c */
[C---:B------:R-:W-:Y:S02]  /*2260*/  DFMA R58, R54.reuse, R104, R58 ;  /* 0x00000068363a722b */ /* 0x040fe4000000003a */
[----:B------:R-:W-:Y:S02]  /*2270*/  DFMA R56, R54, R102, R56 ;  /* 0x000000663638722b */ /* 0x000fe40000000038 */
[C---:B------:R-:W-:Y:S02]  /*2280*/  DFMA R52, R62.reuse, R106, R52 ;  /* 0x0000006a3e34722b */ /* 0x040fe40000000034 */
[C---:B------:R-:W-:Y:S02]  /*2290*/  DFMA R66, R62.reuse, R104, R66 ;  /* 0x000000683e42722b */ /* 0x040fe40000000042 */
[----:B------:R-:W-:Y:S02]  /*22a0*/  DFMA R64, R62, R102, R64 ;  /* 0x000000663e40722b */ /* 0x000fe40000000040 */
[----:B------:R-:W-:-:S02]  /*22b0*/  DFMA R22, R80, R100, R22 ;  /* 0x000000645016722b */ /* 0x000fc40000000016 */
[C---:B------:R-:W-:Y:S01]  /*22c0*/  DFMA R20, R78.reuse, R106, R20 ;  /* 0x0000006a4e14722b */ /* 0x040fe20000000014 */
[----:B------:R-:W0:Y:S01]  /*22d0*/  LDS.64 R80, [R116+0x80] ;  /* 0x0000800074507984 */ /* 0x000e220000000a00 */
[C---:B------:R-:W-:Y:S02]  /*22e0*/  DFMA R34, R78.reuse, R104, R34 ;  /* 0x000000684e22722b */ /* 0x040fe40000000022 */
[C---:B------:R-:W-:Y:S02]  /*22f0*/  DFMA R32, R78.reuse, R102, R32 ;  /* 0x000000664e20722b */ /* 0x040fe40000000020 */
[-C--:B------:R-:W-:Y:S02]  /*2300*/  DFMA R30, R78, R100.reuse, R30 ;  /* 0x000000644e1e722b */ /* 0x080fe4000000001e */
[-C--:B------:R-:W-:Y:S01]  /*2310*/  DFMA R38, R76, R100.reuse, R38 ;  /* 0x000000644c26722b */ /* 0x080fe20000000026 */
[----:B------:R-:W5:Y:S01]  /*2320*/  LDS.64 R78, [R116+0x100] ;  /* 0x00010000744e7984 */ /* 0x000f620000000a00 */
[----:B------:R-:W-:-:S02]  /*2330*/  DFMA R46, R46, R100, R88 ;  /* 0x000000642e2e722b */ /* 0x000fc40000000058 */
[-C--:B------:R-:W-:Y:S01]  /*2340*/  DFMA R54, R54, R100.reuse, R86 ;  /* 0x000000643636722b */ /* 0x080fe20000000056 */
[----:B------:R-:W5:Y:S01]  /*2350*/  LDS.64 R76, [R116+0x180] ;  /* 0x00018000744c7984 */ /* 0x000f620000000a00 */
[----:B------:R-:W-:Y:S02]  /*2360*/  DFMA R62, R62, R100, R84 ;  /* 0x000000643e3e722b */ /* 0x000fe40000000054 */
[C---:B------:R-:W-:Y:S01]  /*2370*/  DFMA R60, R110.reuse, R106, R60 ;  /* 0x0000006a6e3c722b */ /* 0x040fe2000000003c */
[----:B------:R-:W5:Y:S01]  /*2380*/  LDS.64 R88, [R115+0x80] ;  /* 0x0000800073587984 */ /* 0x000f620000000a00 */
[C---:B------:R-:W-:Y:S02]  /*2390*/  DFMA R72, R110.reuse, R104, R72 ;  /* 0x000000686e48722b */ /* 0x040fe40000000048 */
[C---:B------:R-:W-:Y:S01]  /*23a0*/  DFMA R70, R110.reuse, R102, R70 ;  /* 0x000000666e46722b */ /* 0x040fe20000000046 */
[----:B------:R-:W5:Y:S01]  /*23b0*/  LDS.64 R86, [R115+0x40] ;  /* 0x0000400073567984 */ /* 0x000f620000000a00 */
[----:B------:R-:W-:-:S02]  /*23c0*/  DFMA R108, R110, R100, R108 ;  /* 0x000000646e6c722b */ /* 0x000fc4000000006c */
[C---:B------:R-:W-:Y:S01]  /*23d0*/  DFMA R74, R98.reuse, R106, R74 ;  /* 0x0000006a624a722b */ /* 0x040fe2000000004a */
[----:B------:R-:W5:Y:S01]  /*23e0*/  LDS.64 R84, [R115] ;  /* 0x0000000073547984 */ /* 0x000f620000000a00 */
[C---:B------:R-:W-:Y:S02]  /*23f0*/  DFMA R68, R98.reuse, R104, R68 ;  /* 0x000000686244722b */ /* 0x040fe40000000044 */
[C---:B------:R-:W-:Y:S01]  /*2400*/  DFMA R18, R98.reuse, R102, R18 ;  /* 0x000000666212722b */ /* 0x040fe20000000012 */
[----:B------:R-:W5:Y:S01]  /*2410*/  LDS.64 R110, [R115+0x1c0] ;  /* 0x0001c000736e7984 */ /* 0x000f620000000a00 */
[----:B------:R-:W-:Y:S02]  /*2420*/  DFMA R16, R98, R100, R16 ;  /* 0x000000646210722b */ /* 0x000fe40000000010 */
[-C--:B-1----:R-:W-:Y:S02]  /*2430*/  DFMA R14, R96, R82.reuse, R14 ;  /* 0x00000052600e722b */ /* 0x082fe4000000000e */
[----:B--2---:R-:W-:-:S02]  /*2440*/  DFMA R20, R94, R82, R20 ;  /* 0x000000525e14722b */ /* 0x004fc40000000014 */
[-C--:B---3--:R-:W-:Y:S02]  /*2450*/  DFMA R28, R92, R82.reuse, R28 ;  /* 0x000000525c1c722b */ /* 0x088fe4000000001c */
[----:B----4-:R-:W-:Y:S02]  /*2460*/  DFMA R36, R90, R82, R36 ;  /* 0x000000525a24722b */ /* 0x010fe40000000024 */
[-C--:B0-----:R-:W-:Y:S02]  /*2470*/  DFMA R26, R96, R80.reuse, R26 ;  /* 0x00000050601a722b */ /* 0x081fe4000000001a */
[-C--:B------:R-:W-:Y:S02]  /*2480*/  DFMA R34, R94, R80.reuse, R34 ;  /* 0x000000505e22722b */ /* 0x080fe40000000022 */
[-C--:B------:R-:W-:Y:S02]  /*2490*/  DFMA R42, R92, R80.reuse, R42 ;  /* 0x000000505c2a722b */ /* 0x080fe4000000002a */
[----:B------:R-:W-:-:S02]  /*24a0*/  DFMA R50, R90, R80, R50 ;  /* 0x000000505a32722b */ /* 0x000fc40000000032 */
[-C--:B-----5:R-:W-:Y:S02]  /*24b0*/  DFMA R40, R92, R78.reuse, R40 ;  /* 0x0000004e5c28722b */ /* 0x0a0fe40000000028 */
[----:B------:R-:W-:Y:S02]  /*24c0*/  DFMA R24, R96, R78, R24 ;  /* 0x0000004e6018722b */ /* 0x000fe40000000018 */
[-C--:B------:R-:W-:Y:S02]  /*24d0*/  DFMA R38, R92, R76.reuse, R38 ;  /* 0x0000004c5c26722b */ /* 0x080fe40000000026 */
[----:B------:R-:W-:Y:S02]  /*24e0*/  DFMA R22, R96, R76, R22 ;  /* 0x0000004c6016722b */ /* 0x000fe40000000016 */
[C---:B------:R-:W-:Y:S02]  /*24f0*/  DFMA R44, R88.reuse, R82, R44 ;  /* 0x00000052582c722b */ /* 0x040fe4000000002c */
[----:B------:R-:W-:-:S02]  /*2500*/  DFMA R58, R88, R80, R58 ;  /* 0x00000050583a722b */ /* 0x000fc4000000003a */
[C---:B------:R-:W-:Y:S02]  /*2510*/  DFMA R52, R86.reuse, R82, R52 ;  /* 0x000000525634722b */ /* 0x040fe40000000034 */
[----:B------:R-:W-:Y:S02]  /*2520*/  DFMA R66, R86, R80, R66 ;  /* 0x000000505642722b */ /* 0x000fe40000000042 */
[C---:B------:R-:W-:Y:S02]  /*2530*/  DFMA R60, R84.reuse, R82, R60 ;  /* 0x00000052543c722b */ /* 0x040fe4000000003c */
[C---:B------:R-:W-:Y:S02]  /*2540*/  DFMA R72, R84.reuse, R80, R72 ;  /* 0x000000505448722b */ /* 0x040fe40000000048 */
[-C--:B------:R-:W-:Y:S02]  /*2550*/  DFMA R70, R84, R78.reuse, R70 ;  /* 0x0000004e5446722b */ /* 0x080fe40000000046 */
[----:B------:R-:W-:-:S02]  /*2560*/  DFMA R32, R94, R78, R32 ;  /* 0x0000004e5e20722b */ /* 0x000fc40000000020 */
[----:B------:R-:W-:Y:S02]  /*2570*/  DFMA R30, R94, R76, R30 ;  /* 0x0000004c5e1e722b */ /* 0x000fe4000000001e */
[C---:B------:R-:W-:Y:S02]  /*2580*/  DFMA R48, R90.reuse, R78, R48 ;  /* 0x0000004e5a30722b */ /* 0x040fe40000000030 */
[----:B------:R-:W-:Y:S02]  /*2590*/  DFMA R46, R90, R76, R46 ;  /* 0x0000004c5a2e722b */ /* 0x000fe4000000002e */
[C---:B------:R-:W-:Y:S02]  /*25a0*/  DFMA R56, R88.reuse, R78, R56 ;  /* 0x0000004e5838722b */ /* 0x040fe40000000038 */
[----:B------:R-:W-:Y:S02]  /*25b0*/  DFMA R54, R88, R76, R54 ;  /* 0x0000004c5836722b */ /* 0x000fe40000000036 */
[----:B------:R-:W-:-:S02]  /*25c0*/  DFMA R64, R86, R78, R64 ;  /* 0x0000004e5640722b */ /* 0x000fc40000000040 */
[-C--:B------:R-:W-:Y:S02]  /*25d0*/  DFMA R62, R86, R76.reuse, R62 ;  /* 0x0000004c563e722b */ /* 0x080fe4000000003e */
[----:B------:R-:W-:Y:S02]  /*25e0*/  DFMA R84, R84, R76, R108 ;  /* 0x0000004c5454722b */ /* 0x000fe4000000006c */
[C---:B------:R-:W-:Y:S02]  /*25f0*/  DFMA R82, R110.reuse, R82, R74 ;  /* 0x000000526e52722b */ /* 0x040fe4000000004a */
[C---:B------:R-:W-:Y:S02]  /*2600*/  DFMA R80, R110.reuse, R80, R68 ;  /* 0x000000506e50722b */ /* 0x040fe40000000044 */
[C---:B------:R-:W-:Y:S02]  /*2610*/  DFMA R92, R110.reuse, R78, R18 ;  /* 0x0000004e6e5c722b */ /* 0x040fe40000000012 */
[----:B------:R-:W-:Y:S01]  /*2620*/  DFMA R98, R110, R76, R16 ;  /* 0x0000004c6e62722b */ /* 0x000fe20000000010 */
[----:B------:R-:W-:Y:S10]  /*2630*/  @!P1 BRA `(.L_x_15) ;  /* 0xfffffff000e89947 */ /* 0x000ff4000383ffff */
.L_x_14:
[----:B------:R-:W-:-:S05]  /*2640*/  VIADD R10, R114, -UR4 ;  /* 0x80000004720a7c36 */ /* 0x000fca0008000000 */
[----:B------:R-:W-:-:S13]  /*2650*/  ISETP.GT.AND P1, PT, R10, 0x1, PT ;  /* 0x000000010a00780c */ /* 0x000fda0003f24270 */
[----:B------:R-:W-:Y:S05]  /*2660*/  @!P1 BRA `(.L_x_16) ;  /* 0x0000000400a09947 */ /* 0x000fea0003800000 */
[----:B------:R-:W1:Y:S01]  /*2670*/  S2UR UR8, SR_CgaCtaId ;  /* 0x00000000000879c3 */ /* 0x000e620000008800 */
[----:B------:R-:W-:Y:S01]  /*2680*/  UMOV UR5, 0x400 ;  /* 0x0000040000057882 */ /* 0x000fe20000000000 */
[----:B------:R-:W-:Y:S01]  /*2690*/  PLOP3.LUT P0, PT, PT, PT, PT, 0x8, 0x80 ;  /* 0x000000000080781c */ /* 0x000fe20003f0e170 */
[----:B------:R-:W-:Y:S02]  /*26a0*/  UIADD3 UR6, UPT, UPT, UR5, 0x2000, URZ ;  /* 0x0000200005067890 */ /* 0x000fe4000fffe0ff */
[----:B-1----:R-:W-:Y:S02]  /*26b0*/  ULEA UR9, UR8, UR5, 0x18 ;  /* 0x0000000508097291 */ /* 0x002fe4000f8ec0ff */
[----:B------:R-:W-:Y:S02]  /*26c0*/  ULEA UR8, UR8, UR6, 0x18 ;  /* 0x0000000608087291 */ /* 0x000fe4000f8ec0ff */
[----:B------:R-:W-:Y:S02]  /*26d0*/  ULEA UR6, UR4, UR9, 0x9 ;  /* 0x0000000904067291 */ /* 0x000fe4000f8e48ff */
[----:B------:R-:W-:-:S04]  /*26e0*/  ULEA UR5, UR4, UR8, 0x9 ;  /* 0x0000000804057291 */ /* 0x000fc8000f8e48ff */
[----:B------:R-:W-:Y:S02]  /*26f0*/  LEA R10, R2, UR6, 0x3 ;  /* 0x00000006020a7c11 */ /* 0x000fe4000f8e18ff */
[----:B------:R-:W-:Y:S01]  /*2700*/  LEA R96, R0, UR5, 0x3 ;  /* 0x0000000500607c11 */ /* 0x000fe2000f8e18ff */
[----:B------:R-:W-:Y:S02]  /*2710*/  UIADD3 UR5, UPT, UPT, UR4, 0x1, URZ ;  /* 0x0000000104057890 */ /* 0x000fe4000fffe0ff */
[----:B------:R-:W-:Y:S01]  /*2720*/  LDS.64 R88, [R10] ;  /* 0x000000000a587984 */ /* 0x000fe20000000a00 */
[----:B------:R-:W-:Y:S02]  /*2730*/  UIADD3 UR4, UPT, UPT, UR4, 0x2, URZ ;  /* 0x0000000204047890 */ /* 0x000fe4000fffe0ff */
[----:B------:R-:W-:Y:S01]  /*2740*/  ULEA UR6, UR5, UR9, 0x9 ;  /* 0x0000000905067291 */ /* 0x000fe2000f8e48ff */
[----:B------:R-:W-:Y:S01]  /*2750*/  LDS.64 R86, [R10+0x80] ;  /* 0x000080000a567984 */ /* 0x000fe20000000a00 */
[----:B------:R-:W-:-:S03]  /*2760*/  ULEA UR5, UR5, UR8, 0x9 ;  /* 0x0000000805057291 */ /* 0x000fc6000f8e48ff */
[----:B------:R-:W-:Y:S01]  /*2770*/  LDS.64 R78, [R10+0x100] ;  /* 0x000100000a4e7984 */ /* 0x000fe20000000a00 */
[----:B------:R-:W-:-:S03]  /*2780*/  LEA R97, R2, UR6, 0x3 ;  /* 0x0000000602617c11 */ /* 0x000fc6000f8e18ff */
[----:B------:R-:W1:Y:S04]  /*2790*/  LDS.64 R100, [R96+0x80] ;  /* 0x0000800060647984 */ /* 0x000e680000000a00 */
[----:B------:R-:W2:Y:S04]  /*27a0*/  LDS.64 R68, [R96+0x180] ;  /* 0x0001800060447984 */ /* 0x000ea80000000a00 */
[----:B------:R3:W4:Y:S04]  /*27b0*/  LDS.64 R76, [R10+0x180] ;  /* 0x000180000a4c7984 */ /* 0x0007280000000a00 */
[----:B0-----:R-:W0:Y:S04]  /*27c0*/  LDS.64 R18, [R96+0x140] ;  /* 0x0001400060127984 */ /* 0x001e280000000a00 */
[----:B------:R-:W5:Y:S01]  /*27d0*/  LDS.64 R16, [R96+0x100] ;  /* 0x0001000060107984 */ /* 0x000f620000000a00 */
[----:B---3--:R-:W-:-:S03]  /*27e0*/  LEA R10, R0, UR5, 0x3 ;  /* 0x00000005000a7c11 */ /* 0x008fc6000f8e18ff */
[----:B------:R-:W3:Y:S04]  /*27f0*/  LDS.64 R90, [R96+0xc0] ;  /* 0x0000c000605a7984 */ /* 0x000ee80000000a00 */
[----:B------:R-:W3:Y:S04]  /*2800*/  LDS.64 R94, [R96+0x40] ;  /* 0x00004000605e7984 */ /* 0x000ee80000000a00 */
[----:B------:R-:W3:Y:S04]  /*2810*/  LDS.64 R116, [R96] ;  /* 0x0000000060747984 */ /* 0x000ee80000000a00 */
[----:B------:R-:W3:Y:S04]  /*2820*/  LDS.64 R110, [R96+0x1c0] ;  /* 0x0001c000606e7984 */ /* 0x000ee80000000a00 */
[----:B------:R-:W-:Y:S01]  /*2830*/  LDS.64 R74, [R97] ;  /* 0x00000000614a7984 */ /* 0x000fe20000000a00 */
[----:B-1----:R-:W-:-:S03]  /*2840*/  DFMA R44, R100, R88, R44 ;  /* 0x00000058642c722b */ /* 0x002fc6000000002c */
[----:B------:R-:W1:Y:S01]  /*2850*/  LDS.64 R108, [R10+0x180] ;  /* 0x000180000a6c7984 */ /* 0x000e620000000a00 */
[C---:B------:R-:W-:Y:S02]  /*2860*/  DFMA R58, R100.reuse, R86, R58 ;  /* 0x00000056643a722b */ /* 0x040fe4000000003a */
[----:B------:R-:W-:Y:S01]  /*2870*/  DFMA R56, R100, R78, R56 ;  /* 0x0000004e6438722b */ /* 0x000fe20000000038 */
[----:B------:R-:W-:Y:S01]  /*2880*/  LDS.64 R106, [R10+0x140] ;  /* 0x000140000a6a7984 */ /* 0x000fe20000000a00 */
[C---:B--2---:R-:W-:Y:S02]  /*2890*/  DFMA R14, R68.reuse, R88, R14 ;  /* 0x00000058440e722b */ /* 0x044fe4000000000e */
[C---:B------:R-:W-:Y:S01]  /*28a0*/  DFMA R26, R68.reuse, R86, R26 ;  /* 0x00000056441a722b */ /* 0x040fe2000000001a */
[----:B------:R-:W-:Y:S01]  /*28b0*/  LDS.64 R104, [R10+0x100] ;  /* 0x000100000a687984 */ /* 0x000fe20000000a00 */
[C---:B------:R-:W-:Y:S02]  /*28c0*/  DFMA R24, R68.reuse, R78, R24 ;  /* 0x0000004e4418722b */ /* 0x040fe40000000018 */
[----:B----4-:R-:W-:Y:S01]  /*28d0*/  DFMA R22, R68, R76, R22 ;  /* 0x0000004c4416722b */ /* 0x010fe20000000016 */
[----:B------:R-:W-:Y:S01]  /*28e0*/  LDS.64 R102, [R10+0xc0] ;  /* 0x0000c0000a667984 */ /* 0x000fe20000000a00 */
[----:B0-----:R-:W-:-:S02]  /*28f0*/  DFMA R20, R18, R88, R20 ;  /* 0x000000581214722b */ /* 0x001fc40000000014 */
[C---:B------:R-:W-:Y:S01]  /*2900*/  DFMA R34, R18.reuse, R86, R34 ;  /* 0x000000561222722b */ /* 0x040fe20000000022 */
[----:B------:R-:W0:Y:S01]  /*2910*/  LDS.64 R68, [R97+0x80] ;  /* 0x0000800061447984 */ /* 0x000e220000000a00 */
[C---:B------:R-:W-:Y:S02]  /*2920*/  DFMA R32, R18.reuse, R78, R32 ;  /* 0x0000004e1220722b */ /* 0x040fe40000000020 */
[----:B------:R-:W-:Y:S02]  /*2930*/  DFMA R30, R18, R76, R30 ;  /* 0x0000004c121e722b */ /* 0x000fe4000000001e */
[C---:B-----5:R-:W-:Y:S01]  /*2940*/  DFMA R28, R16.reuse, R88, R28 ;  /* 0x00000058101c722b */ /* 0x060fe2000000001c */
[----:B------:R-:W2:Y:S01]  /*2950*/  LDS.64 R18, [R97+0x100] ;  /* 0x0001000061127984 */ /* 0x000ea20000000a00 */
[C---:B------:R-:W-:Y:S02]  /*2960*/  DFMA R42, R16.reuse, R86, R42 ;  /* 0x00000056102a722b */ /* 0x040fe4000000002a */
[----:B------:R-:W-:-:S02]  /*2970*/  DFMA R40, R16, R78, R40 ;  /* 0x0000004e1028722b */ /* 0x000fc40000000028 */
[-C--:B------:R-:W-:Y:S02]  /*2980*/  DFMA R38, R16, R76.reuse, R38 ;  /* 0x0000004c1026722b */ /* 0x080fe40000000026 */
[----:B------:R-:W-:Y:S01]  /*2990*/  DFMA R100, R100, R76, R54 ;  /* 0x0000004c6464722b */ /* 0x000fe20000000036 */
[----:B------:R-:W4:Y:S01]  /*29a0*/  LDS.64 R16, [R97+0x180] ;  /* 0x0001800061107984 */ /* 0x000f220000000a00 */
[C---:B---3--:R-:W-:Y:S02]  /*29b0*/  DFMA R36, R90.reuse, R88, R36 ;  /* 0x000000585a24722b */ /* 0x048fe40000000024 */
[C---:B------:R-:W-:Y:S01]  /*29c0*/  DFMA R50, R90.reuse, R86, R50 ;  /* 0x000000565a32722b */ /* 0x040fe20000000032 */
[----:B------:R-:W3:Y:S01]  /*29d0*/  LDS.64 R54, [R10+0x80] ;  /* 0x000080000a367984 */ /* 0x000ee20000000a00 */
[C---:B------:R-:W-:Y:S02]  /*29e0*/  DFMA R48, R90.reuse, R78, R48 ;  /* 0x0000004e5a30722b */ /* 0x040fe40000000030 */
[----:B------:R-:W-:Y:S01]  /*29f0*/  DFMA R46, R90, R76, R46 ;  /* 0x0000004c5a2e722b */ /* 0x000fe2000000002e */
[----:B------:R-:W-:Y:S01]  /*2a00*/  LDS.64 R96, [R10+0x1c0] ;  /* 0x0001c0000a607984 */ /* 0x000fe20000000a00 */
[----:B------:R-:W-:-:S02]  /*2a10*/  DFMA R52, R94, R88, R52 ;  /* 0x000000585e34722b */ /* 0x000fc40000000034 */
[C---:B------:R-:W-:Y:S01]  /*2a20*/  DFMA R66, R94.reuse, R86, R66 ;  /* 0x000000565e42722b */ /* 0x040fe20000000042 */
[----:B------:R-:W5:Y:S01]  /*2a30*/  LDS.64 R90, [R10+0x40] ;  /* 0x000040000a5a7984 */ /* 0x000f620000000a00 */
[C---:B------:R-:W-:Y:S02]  /*2a40*/  DFMA R64, R94.reuse, R78, R64 ;  /* 0x0000004e5e40722b */ /* 0x040fe40000000040 */
[----:B------:R-:W-:Y:S01]  /*2a50*/  DFMA R62, R94, R76, R62 ;  /* 0x0000004c5e3e722b */ /* 0x000fe2000000003e */
[----:B------:R-:W5:Y:S01]  /*2a60*/  LDS.64 R94, [R10] ;  /* 0x000000000a5e7984 */ /* 0x000f620000000a00 */
[C---:B------:R-:W-:Y:S02]  /*2a70*/  DFMA R60, R116.reuse, R88, R60 ;  /* 0x00000058743c722b */ /* 0x040fe4000000003c */
[C---:B------:R-:W-:Y:S02]  /*2a80*/  DFMA R72, R116.reuse, R86, R72 ;  /* 0x000000567448722b */ /* 0x040fe40000000048 */
[----:B------:R-:W-:-:S02]  /*2a90*/  DFMA R70, R116, R78, R70 ;  /* 0x0000004e7446722b */ /* 0x000fc40000000046 */
[----:B------:R-:W-:Y:S02]  /*2aa0*/  DFMA R84, R116, R76, R84 ;  /* 0x0000004c7454722b */ /* 0x000fe40000000054 */
[C---:B------:R-:W-:Y:S02]  /*2ab0*/  DFMA R82, R110.reuse, R88, R82 ;  /* 0x000000586e52722b */ /* 0x040fe40000000052 */
[C---:B------:R-:W-:Y:S02]  /*2ac0*/  DFMA R80, R110.reuse, R86, R80 ;  /* 0x000000566e50722b */ /* 0x040fe40000000050 */
[C---:B------:R-:W-:Y:S02]  /*2ad0*/  DFMA R92, R110.reuse, R78, R92 ;  /* 0x0000004e6e5c722b */ /* 0x040fe4000000005c */
[----:B------:R-:W-:Y:S02]  /*2ae0*/  DFMA R98, R110, R76, R98 ;  /* 0x0000004c6e62722b */ /* 0x000fe40000000062 */
[----:B-1----:R-:W-:-:S02]  /*2af0*/  DFMA R14, R108, R74, R14 ;  /* 0x0000004a6c0e722b */ /* 0x002fc4000000000e */
[C---:B0-----:R-:W-:Y:S02]  /*2b00*/  DFMA R26, R108.reuse, R68, R26 ;  /* 0x000000446c1a722b */ /* 0x041fe4000000001a */
[C---:B--2---:R-:W-:Y:S02]  /*2b10*/  DFMA R24, R108.reuse, R18, R24 ;  /* 0x000000126c18722b */ /* 0x044fe40000000018 */
[----:B----4-:R-:W-:Y:S02]  /*2b20*/  DFMA R22, R108, R16, R22 ;  /* 0x000000106c16722b */ /* 0x010fe40000000016 */
[-C--:B------:R-:W-:Y:S02]  /*2b30*/  DFMA R20, R106, R74.reuse, R20 ;  /* 0x0000004a6a14722b */ /* 0x080fe40000000014 */
[C---:B---3--:R-:W-:Y:S02]  /*2b40*/  DFMA R44, R54.reuse, R74, R44 ;  /* 0x0000004a362c722b */ /* 0x048fe4000000002c */
[----:B------:R-:W-:-:S02]  /*2b50*/  DFMA R58, R54, R68, R58 ;  /* 0x00000044363a722b */ /* 0x000fc4000000003a */
[----:B------:R-:W-:Y:S02]  /*2b60*/  DFMA R56, R54, R18, R56 ;  /* 0x000000123638722b */ /* 0x000fe40000000038 */
[C---:B------:R-:W-:Y:S02]  /*2b70*/  DFMA R34, R106.reuse, R68, R34 ;  /* 0x000000446a22722b */ /* 0x040fe40000000022 */
[C---:B------:R-:W-:Y:S02]  /*2b80*/  DFMA R32, R106.reuse, R18, R32 ;  /* 0x000000126a20722b */ /* 0x040fe40000000020 */
[----:B------:R-:W-:Y:S02]  /*2b90*/  DFMA R30, R106, R16, R30 ;  /* 0x000000106a1e722b */ /* 0x000fe4000000001e */
[C---:B------:R-:W-:Y:S02]  /*2ba0*/  DFMA R28, R104.reuse, R74, R28 ;  /* 0x0000004a681c722b */ /* 0x040fe4000000001c */
[----:B------:R-:W-:-:S02]  /*2bb0*/  DFMA R42, R104, R68, R42 ;  /* 0x00000044682a722b */ /* 0x000fc4000000002a */
[C---:B------:R-:W-:Y:S02]  /*2bc0*/  DFMA R40, R104.reuse, R18, R40 ;  /* 0x000000126828722b */ /* 0x040fe40000000028 */
[----:B------:R-:W-:Y:S02]  /*2bd0*/  DFMA R38, R104, R16, R38 ;  /* 0x000000106826722b */ /* 0x000fe40000000026 */
[C---:B------:R-:W-:Y:S02]  /*2be0*/  DFMA R36, R102.reuse, R74, R36 ;  /* 0x0000004a6624722b */ /* 0x040fe40000000024 */
[C---:B------:R-:W-:Y:S02]  /*2bf0*/  DFMA R50, R102.reuse, R68, R50 ;  /* 0x000000446632722b */ /* 0x040fe40000000032 */
[C---:B------:R-:W-:Y:S02]  /*2c00*/  DFMA R48, R102.reuse, R18, R48 ;  /* 0x000000126630722b */ /* 0x040fe40000000030 */
[----:B------:R-:W-:-:S02]  /*2c10*/  DFMA R46, R102, R16, R46 ;  /* 0x00000010662e722b */ /* 0x000fc4000000002e */
[----:B------:R-:W-:Y:S02]  /*2c20*/  DFMA R54, R54, R16, R100 ;  /* 0x000000103636722b */ /* 0x000fe40000000064 */
[C---:B-----5:R-:W-:Y:S02]  /*2c30*/  DFMA R52, R90.reuse, R74, R52 ;  /* 0x0000004a5a34722b */ /* 0x060fe40000000034 */
[C---:B------:R-:W-:Y:S02]  /*2c40*/  DFMA R66, R90.reuse, R68, R66 ;  /* 0x000000445a42722b */ /* 0x040fe40000000042 */
[C---:B------:R-:W-:Y:S02]  /*2c50*/  DFMA R64, R90.reuse, R18, R64 ;  /* 0x000000125a40722b */ /* 0x040fe40000000040 */
[----:B------:R-:W-:Y:S02]  /*2c60*/  DFMA R62, R90, R16, R62 ;  /* 0x000000105a3e722b */ /* 0x000fe4000000003e */
[----:B------:R-:W-:-:S02]  /*2c70*/  DFMA R60, R94, R74, R60 ;  /* 0x0000004a5e3c722b */ /* 0x000fc4000000003c */
[C---:B------:R-:W-:Y:S02]  /*2c80*/  DFMA R72, R94.reuse, R68, R72 ;  /* 0x000000445e48722b */ /* 0x040fe40000000048 */
[C---:B------:R-:W-:Y:S02]  /*2c90*/  DFMA R70, R94.reuse, R18, R70 ;  /* 0x000000125e46722b */ /* 0x040fe40000000046 */
[----:B------:R-:W-:Y:S02]  /*2ca0*/  DFMA R84, R94, R16, R84 ;  /* 0x000000105e54722b */ /* 0x000fe40000000054 */
[C---:B------:R-:W-:Y:S02]  /*2cb0*/  DFMA R82, R96.reuse, R74, R82 ;  /* 0x0000004a6052722b */ /* 0x040fe40000000052 */
[C---:B------:R-:W-:Y:S02]  /*2cc0*/  DFMA R80, R96.reuse, R68, R80 ;  /* 0x000000446050722b */ /* 0x040fe40000000050 */
[----:B------:R-:W-:-:S02]  /*2cd0*/  DFMA R92, R96, R18, R92 ;  /* 0x00000012605c722b */ /* 0x000fc4000000005c */
[----:B------:R-:W-:-:S11]  /*2ce0*/  DFMA R98, R96, R16, R98 ;  /* 0x000000106062722b */ /* 0x000fd60000000062 */
.L_x_16:
[----:B------:R-:W-:-:S13]  /*2cf0*/  ISETP.NE.OR P0, PT, R114, UR4, P0 ;  /* 0x0000000472007c0c */ /* 0x000fda0008705670 */
[----:B------:R-:W-:Y:S05]  /*2d00*/  @!P0 BRA `(.L_x_12) ;  /* 0x0000000000e08947 */ /* 0x000fea0003800000 */
.L_x_13:
[----:B------:R-:W1:Y:S01]  /*2d10*/  S2UR UR8, SR_CgaCtaId ;  /* 0x00000000000879c3 */ /* 0x000e620000008800 */
[----:B------:R-:W-:Y:S02]  /*2d20*/  UMOV UR5, 0x400 ;  /* 0x0000040000057882 */ /* 0x000fe40000000000 */
[----:B------:R-:W-:Y:S02]  /*2d30*/  UIADD3 UR6, UPT, UPT, UR5, 0x2000, URZ ;  /* 0x0000200005067890 */ /* 0x000fe4000fffe0ff */
[----:B-1----:R-:W-:Y:S02]  /*2d40*/  ULEA UR5, UR8, UR5, 0x18 ;  /* 0x0000000508057291 */ /* 0x002fe4000f8ec0ff */
[----:B------:R-:W-:-:S12]  /*2d50*/  ULEA UR6, UR8, UR6, 0x18 ;  /* 0x0000000608067291 */ /* 0x000fd8000f8ec0ff */
.L_x_17:
[----:B------:R-:W-:Y:S02]  /*2d60*/  ULEA UR8, UR4, UR6, 0x9 ;  /* 0x0000000604087291 */ /* 0x000fe4000f8e48ff */
[----:B------:R-:W-:Y:S02]  /*2d70*/  ULEA UR9, UR4, UR5, 0x9 ;  /* 0x0000000504097291 */ /* 0x000fe4000f8e48ff */
[----:B------:R-:W-:Y:S02]  /*2d80*/  UIADD3 UR4, UPT, UPT, UR4, 0x1, URZ ;  /* 0x0000000104047890 */ /* 0x000fe4000fffe0ff */
[----:B------:R-:W-:Y:S02]  /*2d90*/  LEA R10, R0, UR8, 0x3 ;  /* 0x00000008000a7c11 */ /* 0x000fe4000f8e18ff */
[----:B------:R-:W-:Y:S02]  /*2da0*/  LEA R102, R2, UR9, 0x3 ;  /* 0x0000000902667c11 */ /* 0x000fe4000f8e18ff */
[----:B------:R-:W-:Y:S01]  /*2db0*/  ISETP.NE.AND P0, PT, R114, UR4, PT ;  /* 0x0000000472007c0c */ /* 0x000fe2000bf05270 */
[----:B0-----:R-:W-:Y:S04]  /*2dc0*/  LDS.64 R18, [R10+0x180] ;  /* 0x000180000a127984 */ /* 0x001fe80000000a00 */
[----:B------:R-:W0:Y:S04]  /*2dd0*/  LDS.64 R90, [R102] ;  /* 0x00000000665a7984 */ /* 0x000e280000000a00 */
[----:B------:R-:W1:Y:S04]  /*2de0*/  LDS.64 R94, [R102+0x80] ;  /* 0x00008000665e7984 */ /* 0x000e680000000a00 */
[----:B------:R-:W2:Y:S04]  /*2df0*/  LDS.64 R96, [R102+0x100] ;  /* 0x0001000066607984 */ /* 0x000ea80000000a00 */
[----:B------:R-:W3:Y:S04]  /*2e00*/  LDS.64 R100, [R102+0x180] ;  /* 0x0001800066647984 */ /* 0x000ee80000000a00 */
[----:B------:R-:W4:Y:S04]  /*2e10*/  LDS.64 R68, [R10+0x140] ;  /* 0x000140000a447984 */ /* 0x000f280000000a00 */
[----:B------:R-:W5:Y:S04]  /*2e20*/  LDS.64 R74, [R10+0x100] ;  /* 0x000100000a4a7984 */ /* 0x000f680000000a00 */
[----:B------:R-:W5:Y:S04]  /*2e30*/  LDS.64 R76, [R10+0xc0] ;  /* 0x0000c0000a4c7984 */ /* 0x000f680000000a00 */
[----:B------:R-:W5:Y:S04]  /*2e40*/  LDS.64 R78, [R10+0x80] ;  /* 0x000080000a4e7984 */ /* 0x000f680000000a00 */
[----:B------:R-:W5:Y:S04]  /*2e50*/  LDS.64 R86, [R10+0x40] ;  /* 0x000040000a567984 */ /* 0x000f680000000a00 */
[----:B------:R-:W5:Y:S04]  /*2e60*/  LDS.64 R88, [R10] ;  /* 0x000000000a587984 */ /* 0x000f680000000a00 */
[----:B------:R-:W5:Y:S01]  /*2e70*/  LDS.64 R16, [R10+0x1c0] ;  /* 0x0001c0000a107984 */ /* 0x000f620000000a00 */
[----:B0-----:R-:W-:-:S02]  /*2e80*/  DFMA R14, R18, R90, R14 ;  /* 0x0000005a120e722b */ /* 0x001fc4000000000e */
[C---:B-1----:R-:W-:Y:S02]  /*2e90*/  DFMA R26, R18.reuse, R94, R26 ;  /* 0x0000005e121a722b */ /* 0x042fe4000000001a */
[C---:B--2---:R-:W-:Y:S02]  /*2ea0*/  DFMA R24, R18.reuse, R96, R24 ;  /* 0x000000601218722b */ /* 0x044fe40000000018 */
[----:B---3--:R-:W-:Y:S02]  /*2eb0*/  DFMA R22, R18, R100, R22 ;  /* 0x000000641216722b */ /* 0x008fe40000000016 */
[C---:B----4-:R-:W-:Y:S02]  /*2ec0*/  DFMA R20, R68.reuse, R90, R20 ;  /* 0x0000005a4414722b */ /* 0x050fe40000000014 */
        /* <DEDUP_REMOVED lines=26> */
[----:B------:R-:W-:Y:S01]  /*3070*/  DFMA R98, R16, R100, R98 ;  /* 0x000000641062722b */ /* 0x000fe20000000062 */
[----:B------:R-:W-:Y:S10]  /*3080*/  @P0 BRA `(.L_x_17) ;  /* 0xfffffffc00340947 */ /* 0x000ff4000383ffff */
.L_x_12:
[----:B------:R-:W2:Y:S02]  /*3090*/  LDCU UR4, c[0x0][0x3cc] ;  /* 0x00007980ff0477ac */ /* 0x000ea40008000800 */
[----:B--2---:R-:W-:-:S03]  /*30a0*/  UISETP.GE.AND UP0, UPT, UR7, UR4, UPT ;  /* 0x000000040700728c */ /* 0x004fc6000bf06270 */
[----:B------:R-:W-:Y:S01]  /*30b0*/  UMOV UR4, UR7 ;  /* 0x0000000700047c82 */ /* 0x000fe20008000000 */
[----:B------:R-:W-:Y:S06]  /*30c0*/  BAR.SYNC.DEFER_BLOCKING 0x0 ;  /* 0x0000000000007b1d */ /* 0x000fec0000010000 */
[----:B------:R-:W-:Y:S05]  /*30d0*/  BRA.U !UP0, `(.L_x_18) ;  /* 0xffffffd908407547 */ /* 0x000fea000b83ffff */
.L_x_0:
[----:B------:R-:W-:-:S04]  /*30e0*/  ISETP.GE.AND P0, PT, R0, R13, PT ;  /* 0x0000000d0000720c */ /* 0x000fc80003f06270 */
[----:B------:R-:W-:-:S13]  /*30f0*/  ISETP.GE.OR P0, PT, R2, R113, P0 ;  /* 0x000000710200720c */ /* 0x000fda0000706670 */
[----:B------:R-:W-:Y:S05]  /*3100*/  @P0 EXIT ;  /* 0x000000000000094d */ /* 0x000fea0003800000 */
[C---:B------:R-:W-:Y:S01]  /*3110*/  ISETP.GE.AND P4, PT, R12.reuse, 0x1, PT ;  /* 0x000000010c00780c */ /* 0x040fe20003f86270 */
[----:B------:R-:W2:Y:S01]  /*3120*/  LDCU UR4, c[0x0][0x3c8] ;  /* 0x00007900ff0477ac */ /* 0x000ea20008000800 */
[----:B------:R-:W-:Y:S02]  /*3130*/  VIMNMX R76, PT, PT, R12, R11, PT ;  /* 0x0000000b0c4c7248 */ /* 0x000fe40003fe0100 */
[C---:B------:R-:W-:Y:S02]  /*3140*/  ISETP.LT.OR P5, PT, R11.reuse, 0x2, !P4 ;  /* 0x000000020b00780c */ /* 0x040fe400067a1670 */
[----:B------:R-:W-:Y:S02]  /*3150*/  ISETP.GE.AND P0, PT, R76, 0x1, PT ;  /* 0x000000014c00780c */ /* 0x000fe40003f06270 */
[----:B------:R-:W-:Y:S02]  /*3160*/  ISETP.LT.OR P1, PT, R11, 0x3, !P4 ;  /* 0x000000030b00780c */ /* 0x000fe40006721670 */
[----:B------:R-:W-:-:S02]  /*3170*/  ISETP.LT.OR P4, PT, R8, 0x4, !P4 ;  /* 0x000000040800780c */ /* 0x000fc40006781670 */
[C---:B------:R-:W-:Y:S02]  /*3180*/  ISETP.GE.AND P3, PT, R11.reuse, 0x3, PT ;  /* 0x000000030b00780c */ /* 0x040fe40003f66270 */
[----:B------:R-:W-:Y:S02]  /*3190*/  ISETP.GE.AND P2, PT, R11, 0x1, PT ;  /* 0x000000010b00780c */ /* 0x000fe40003f46270 */
[----:B------:R-:W-:Y:S01]  /*31a0*/  ISETP.GE.AND P6, PT, R76, 0x2, PT ;  /* 0x000000024c00780c */ /* 0x000fe20003fc6270 */
[----:B------:R-:W3:Y:S08]  /*31b0*/  @!P5 LDC R7, c[0x0][0x3c4] ;  /* 0x0000f100ff07db82 */ /* 0x000ef00000000800 */
[----:B------:R-:W4:Y:S08]  /*31c0*/  @P0 LDC.64 R2, c[0x0][0x380] ;  /* 0x0000e000ff020b82 */ /* 0x000f300000000a00 */
[----:B------:R-:W5:Y:S01]  /*31d0*/  @!P5 LDC.64 R4, c[0x0][0x380] ;  /* 0x0000e000ff04db82 */ /* 0x000f620000000a00 */
[----:B---3--:R-:W-:-:S07]  /*31e0*/  @!P5 IADD3 R7, PT, PT, R6, R7, RZ ;  /* 0x000000070607d210 */ /* 0x008fce0007ffe0ff */
[----:B------:R-:W3:Y:S01]  /*31f0*/  @!P1 LDC R13, c[0x0][0x3c4] ;  /* 0x0000f100ff0d9b82 */ /* 0x000ee20000000800 */
[----:B----4-:R-:W-:-:S07]  /*3200*/  @P0 IMAD.WIDE R2, R6, 0x8, R2 ;  /* 0x0000000806020825 */ /* 0x010fce00078e0202 */
[----:B-1----:R-:W1:Y:S01]  /*3210*/  @!P1 LDC.64 R16, c[0x0][0x380] ;  /* 0x0000e000ff109b82 */ /* 0x002e620000000a00 */
[----:B------:R3:W-:Y:S01]  /*3220*/  @P0 STG.E.64 desc[UR10][R2.64], R60 ;  /* 0x0000003c02000986 */ /* 0x0007e2000c101b0a */
[----:B------:R-:W-:Y:S01]  /*3230*/  ISETP.LT.OR P0, PT, R12, 0x2, !P2 ;  /* 0x000000020c00780c */ /* 0x000fe20005701670 */
[----:B-----5:R-:W-:-:S05]  /*3240*/  @!P5 IMAD.WIDE R4, R7, 0x8, R4 ;  /* 0x000000080704d825 */ /* 0x020fca00078e0204 */
[----:B0-----:R-:W0:Y:S01]  /*3250*/  @!P4 LDC.64 R18, c[0x0][0x380] ;  /* 0x0000e000ff12cb82 */ /* 0x001e220000000a00 */
[----:B------:R4:W-:Y:S01]  /*3260*/  @!P5 STG.E.64 desc[UR10][R4.64], R72 ;  /* 0x000000480400d986 */ /* 0x0009e2000c101b0a */
[----:B------:R-:W-:-:S06]  /*3270*/  ISETP.LT.OR P5, PT, R12, 0x2, !P3 ;  /* 0x000000020c00780c */ /* 0x000fcc0005fa1670 */
[----:B------:R-:W4:Y:S01]  /*3280*/  @!P4 LDC R7, c[0x0][0x3c4] ;  /* 0x0000f100ff07cb82 */ /* 0x000f220000000800 */
[----:B---3--:R-:W-:-:S07]  /*3290*/  @!P1 IMAD R3, R13, 0x2, R6 ;  /* 0x000000020d039824 */ /* 0x008fce00078e0206 */
[----:B------:R-:W3:Y:S01]  /*32a0*/  @P6 LDC R0, c[0x0][0x3c4] ;  /* 0x0000f100ff006b82 */ /* 0x000ee20000000800 */
[----:B-1----:R-:W-:-:S05]  /*32b0*/  @!P1 IMAD.WIDE R2, R3, 0x8, R16 ;  /* 0x0000000803029825 */ /* 0x002fca00078e0210 */
[----:B------:R-:W-:Y:S01]  /*32c0*/  @!P1 STG.E.64 desc[UR10][R2.64], R70 ;  /* 0x0000004602009986 */ /* 0x000fe2000c101b0a */
[----:B------:R-:W-:Y:S01]  /*32d0*/  ISETP.GE.AND P1, PT, R8, 0x4, PT ;  /* 0x000000040800780c */ /* 0x000fe20003f26270 */
[----:B------:R-:W1:Y:S01]  /*32e0*/  @!P5 LDC R10, c[0x0][0x3c4] ;  /* 0x0000f100ff0adb82 */ /* 0x000e620000000800 */
[----:B------:R-:W-:-:S07]  /*32f0*/  VIMNMX R8, PT, PT, R12, R8, PT ;  /* 0x000000080c087248 */ /* 0x000fce0003fe0100 */
[----:B------:R-:W5:Y:S01]  /*3300*/  @!P0 LDC.64 R60, c[0x0][0x380] ;  /* 0x0000e000ff3c8b82 */ /* 0x000f620000000a00 */
[----:B----4-:R-:W-:-:S04]  /*3310*/  @!P4 IMAD R5, R7, 0x3, R6 ;  /* 0x000000030705c824 */ /* 0x010fc800078e0206 */
[----:B0-----:R-:W-:-:S03]  /*3320*/  @!P4 IMAD.WIDE R4, R5, 0x8, R18 ;  /* 0x000000080504c825 */ /* 0x001fc600078e0212 */
[----:B------:R-:W0:Y:S01]  /*3330*/  @P6 LDC.64 R68, c[0x0][0x380] ;  /* 0x0000e000ff446b82 */ /* 0x000e220000000a00 */
[----:B--2---:R-:W-:Y:S01]  /*3340*/  VIADD R19, R6, UR4 ;  /* 0x0000000406137c36 */ /* 0x004fe20008000000 */
[----:B------:R2:W-:Y:S01]  /*3350*/  @!P4 STG.E.64 desc[UR10][R4.64], R84 ;  /* 0x000000540400c986 */ /* 0x0005e2000c101b0a */
[----:B------:R-:W-:Y:S02]  /*3360*/  ISETP.LT.OR P4, PT, R12, 0x2, !P1 ;  /* 0x000000020c00780c */ /* 0x000fe40004f81670 */
[----:B---3--:R-:W-:-:S03]  /*3370*/  @P6 IMAD.IADD R17, R19, 0x1, R0 ;  /* 0x0000000113116824 */ /* 0x008fc600078e0200 */
[----:B------:R-:W3:Y:S01]  /*3380*/  @!P5 LDC.64 R74, c[0x0][0x380] ;  /* 0x0000e000ff4adb82 */ /* 0x000ee20000000a00 */
[----:B-1----:R-:W-:Y:S01]  /*3390*/  @!P5 LEA R13, R10, R19, 0x1 ;  /* 0x000000130a0dd211 */ /* 0x002fe200078e08ff */
[----:B-----5:R-:W-:-:S06]  /*33a0*/  @!P0 IMAD.WIDE R6, R19, 0x8, R60 ;  /* 0x0000000813068825 */ /* 0x020fcc00078e023c */
[----:B------:R-:W1:Y:S01]  /*33b0*/  @!P4 LDC R0, c[0x0][0x3c4] ;  /* 0x0000f100ff00cb82 */ /* 0x000e620000000800 */
[----:B------:R4:W-:Y:S01]  /*33c0*/  @!P0 STG.E.64 desc[UR10][R6.64], R52 ;  /* 0x0000003406008986 */ /* 0x0009e2000c101b0a */
[----:B------:R-:W-:Y:S01]  /*33d0*/  ISETP.GE.AND P0, PT, R11, 0x2, PT ;  /* 0x000000020b00780c */ /* 0x000fe20003f06270 */
[----:B0-----:R-:W-:-:S05]  /*33e0*/  @P6 IMAD.WIDE R16, R17, 0x8, R68 ;  /* 0x0000000811106825 */ /* 0x001fca00078e0244 */
[----:B--2---:R-:W0:Y:S01]  /*33f0*/  @!P4 LDC.64 R4, c[0x0][0x380] ;  /* 0x0000e000ff04cb82 */ /* 0x004e220000000a00 */
[----:B------:R-:W-:Y:S01]  /*3400*/  @P6 STG.E.64 desc[UR10][R16.64], R66 ;  /* 0x0000004210006986 */ /* 0x000fe2000c101b0a */
[----:B------:R-:W-:Y:S01]  /*3410*/  ISETP.LT.OR P6, PT, R12, 0x3, !P0 ;  /* 0x000000030c00780c */ /* 0x000fe200047c1670 */
[----:B---3--:R-:W-:-:S04]  /*3420*/  @!P5 IMAD.WIDE R2, R13, 0x8, R74 ;  /* 0x000000080d02d825 */ /* 0x008fc800078e024a */
[----:B----4-:R-:W-:Y:S01]  /*3430*/  VIADD R53, R19, UR4 ;  /* 0x0000000413357c36 */ /* 0x010fe20008000000 */
[----:B------:R2:W-:Y:S01]  /*3440*/  @!P5 STG.E.64 desc[UR10][R2.64], R64 ;  /* 0x000000400200d986 */ /* 0x0005e2000c101b0a */
[----:B------:R-:W-:Y:S01]  /*3450*/  ISETP.LT.OR P5, PT, R12, 0x3, !P2 ;  /* 0x000000030c00780c */ /* 0x000fe200057a1670 */
[----:B-1----:R-:W-:-:S05]  /*3460*/  @!P4 IMAD R13, R0, 0x3, R19 ;  /* 0x00000003000dc824 */ /* 0x002fca00078e0213 */
[----:B------:R-:W1:Y:S01]  /*3470*/  @!P6 LDC R18, c[0x0][0x3c4] ;  /* 0x0000f100ff12eb82 */ /* 0x000e620000000800 */
[----:B0-----:R-:W-:-:S07]  /*3480*/  @!P4 IMAD.WIDE R4, R13, 0x8, R4 ;  /* 0x000000080d04c825 */ /* 0x001fce00078e0204 */
[----:B------:R-:W2:Y:S01]  /*3490*/  @!P5 LDC.64 R10, c[0x0][0x380] ;  /* 0x0000e000ff0adb82 */ /* 0x000ea20000000a00 */
[----:B------:R0:W-:Y:S01]  /*34a0*/  @!P4 STG.E.64 desc[UR10][R4.64], R62 ;  /* 0x0000003e0400c986 */ /* 0x0001e2000c101b0a */
[----:B------:R-:W-:-:S06]  /*34b0*/  ISETP.GE.AND P4, PT, R76, 0x3, PT ;  /* 0x000000034c00780c */ /* 0x000fcc0003f86270 */
[----:B------:R-:W3:Y:S01]  /*34c0*/  @!P6 LDC.64 R6, c[0x0][0x380] ;  /* 0x0000e000ff06eb82 */ /* 0x000ee20000000a00 */
[----:B-1----:R-:W-:-:S07]  /*34d0*/  @!P6 IMAD.IADD R13, R53, 0x1, R18 ;  /* 0x00000001350de824 */ /* 0x002fce00078e0212 */
[----:B------:R-:W0:Y:S01]  /*34e0*/  @P4 LDC R0, c[0x0][0x3c4] ;  /* 0x0000f100ff004b82 */ /* 0x000e220000000800 */
[----:B--2---:R-:W-:-:S07]  /*34f0*/  @!P5 IMAD.WIDE R2, R53, 0x8, R10 ;  /* 0x000000083502d825 */ /* 0x004fce00078e020a */
[----:B------:R-:W1:Y:S01]  /*3500*/  @P4 LDC.64 R10, c[0x0][0x380] ;  /* 0x0000e000ff0a4b82 */ /* 0x000e620000000a00 */
[----:B------:R2:W-:Y:S01]  /*3510*/  @!P5 STG.E.64 desc[UR10][R2.64], R44 ;  /* 0x0000002c0200d986 */ /* 0x0005e2000c101b0a */
[----:B------:R-:W-:Y:S01]  /*3520*/  ISETP.LT.OR P5, PT, R12, 0x3, !P1 ;  /* 0x000000030c00780c */ /* 0x000fe20004fa1670 */
[----:B---3--:R-:W-:-:S05]  /*3530*/  @!P6 IMAD.WIDE R6, R13, 0x8, R6 ;  /* 0x000000080d06e825 */ /* 0x008fca00078e0206 */
[----:B------:R-:W-:Y:S01]  /*3540*/  @!P6 STG.E.64 desc[UR10][R6.64], R58 ;  /* 0x0000003a0600e986 */ /* 0x000fe2000c101b0a */
[----:B------:R-:W-:Y:S01]  /*3550*/  ISETP.LT.OR P6, PT, R12, 0x4, !P2 ;  /* 0x000000040c00780c */ /* 0x000fe200057c1670 */
[----:B0-----:R-:W-:-:S05]  /*3560*/  @P4 IMAD R5, R0, 0x2, R53 ;  /* 0x0000000200054824 */ /* 0x001fca00078e0235 */
[----:B------:R-:W2:Y:S01]  /*3570*/  @!P5 LDC R52, c[0x0][0x3c4] ;  /* 0x0000f100ff34db82 */ /* 0x000ea20000000800 */
[----:B-1----:R-:W-:-:S07]  /*3580*/  @P4 IMAD.WIDE R4, R5, 0x8, R10 ;  /* 0x0000000805044825 */ /* 0x002fce00078e020a */
[----:B------:R-:W0:Y:S01]  /*3590*/  @!P5 LDC.64 R16, c[0x0][0x380] ;  /* 0x0000e000ff10db82 */ /* 0x000e220000000a00 */
[----:B------:R1:W-:Y:S01]  /*35a0*/  @P4 STG.E.64 desc[UR10][R4.64], R56 ;  /* 0x0000003804004986 */ /* 0x0003e2000c101b0a */
[----:B------:R-:W-:-:S06]  /*35b0*/  ISETP.LT.OR P4, PT, R12, 0x4, !P0 ;  /* 0x000000040c00780c */ /* 0x000fcc0004781670 */
[----:B------:R-:W3:Y:S01]  /*35c0*/  @!P6 LDC.64 R18, c[0x0][0x380] ;  /* 0x0000e000ff12eb82 */ /* 0x000ee20000000a00 */
[----:B--2---:R-:W-:Y:S01]  /*35d0*/  @!P5 IMAD R3, R52, 0x3, R53 ;  /* 0x000000033403d824 */ /* 0x004fe200078e0235 */
[----:B------:R-:W-:-:S06]  /*35e0*/  IADD3 R53, PT, PT, R53, UR4, RZ ;  /* 0x0000000435357c10 */ /* 0x000fcc000fffe0ff */
[----:B------:R-:W2:Y:S01]  /*35f0*/  @!P4 LDC R0, c[0x0][0x3c4] ;  /* 0x0000f100ff00cb82 */ /* 0x000ea20000000800 */
[----:B0-----:R-:W-:-:S07]  /*3600*/  @!P5 IMAD.WIDE R2, R3, 0x8, R16 ;  /* 0x000000080302d825 */ /* 0x001fce00078e0210 */
[----:B-1----:R-:W0:Y:S01]  /*3610*/  @!P4 LDC.64 R4, c[0x0][0x380] ;  /* 0x0000e000ff04cb82 */ /* 0x002e220000000a00 */
[----:B------:R2:W-:Y:S01]  /*3620*/  @!P5 STG.E.64 desc[UR10][R2.64], R54 ;  /* 0x000000360200d986 */ /* 0x0005e2000c101b0a */
[----:B------:R-:W-:Y:S01]  /*3630*/  ISETP.LT.OR P5, PT, R12, 0x4, !P3 ;  /* 0x000000040c00780c */ /* 0x000fe20005fa1670 */
[----:B---3--:R-:W-:-:S05]  /*3640*/  @!P6 IMAD.WIDE R6, R53, 0x8, R18 ;  /* 0x000000083506e825 */ /* 0x008fca00078e0212 */
[----:B------:R1:W-:Y:S01]  /*3650*/  @!P6 STG.E.64 desc[UR10][R6.64], R36 ;  /* 0x000000240600e986 */ /* 0x0003e2000c101b0a */
[----:B------:R-:W-:-:S06]  /*3660*/  ISETP.GE.AND P6, PT, R8, 0x4, PT ;  /* 0x000000040800780c */ /* 0x000fcc0003fc6270 */
[----:B------:R-:W3:Y:S01]  /*3670*/  @!P5 LDC R8, c[0x0][0x3c4] ;  /* 0x0000f100ff08db82 */ /* 0x000ee20000000800 */
[----:B--2---:R-:W-:-:S04]  /*3680*/  @!P4 IMAD.IADD R3, R53, 0x1, R0 ;  /* 0x000000013503c824 */ /* 0x004fc800078e0200 */
[----:B0-----:R-:W-:-:S03]  /*3690*/  @!P4 IMAD.WIDE R2, R3, 0x8, R4 ;  /* 0x000000080302c825 */ /* 0x001fc600078e0204 */
[----:B------:R-:W1:Y:S02]  /*36a0*/  @P6 LDC R18, c[0x0][0x3c4] ;  /* 0x0000f100ff126b82 */ /* 0x000e640000000800 */
[----:B------:R0:W-:Y:S01]  /*36b0*/  @!P4 STG.E.64 desc[UR10][R2.64], R50 ;  /* 0x000000320200c986 */ /* 0x0001e2000c101b0a */
[----:B------:R-:W-:-:S05]  /*36c0*/  ISETP.LT.OR P4, PT, R12, 0x5, !P2 ;  /* 0x000000050c00780c */ /* 0x000fca0005781670 */
[----:B------:R-:W2:Y:S08]  /*36d0*/  @!P5 LDC.64 R10, c[0x0][0x380] ;  /* 0x0000e000ff0adb82 */ /* 0x000eb00000000a00 */
[----:B------:R-:W4:Y:S01]  /*36e0*/  @P6 LDC.64 R16, c[0x0][0x380] ;  /* 0x0000e000ff106b82 */ /* 0x000f220000000a00 */
[--C-:B---3--:R-:W-:Y:S02]  /*36f0*/  @!P5 IMAD R5, R8, 0x2, R53.reuse ;  /* 0x000000020805d824 */ /* 0x108fe400078e0235 */
[----:B-1----:R-:W-:-:S02]  /*3700*/  @P6 IMAD R7, R18, 0x3, R53 ;  /* 0x0000000312076824 */ /* 0x002fc400078e0235 */
[----:B------:R-:W-:Y:S02]  /*3710*/  VIADD R53, R53, UR4 ;  /* 0x0000000435357c36 */ /* 0x000fe40008000000 */
[----:B--2---:R-:W-:Y:S02]  /*3720*/  @!P5 IMAD.WIDE R4, R5, 0x8, R10 ;  /* 0x000000080504d825 */ /* 0x004fe400078e020a */
[----:B------:R-:W0:Y:S03]  /*3730*/  @!P4 LDC.64 R10, c[0x0][0x380] ;  /* 0x0000e000ff0acb82 */ /* 0x000e260000000a00 */
[----:B------:R1:W-:Y:S01]  /*3740*/  @!P5 STG.E.64 desc[UR10][R4.64], R48 ;  /* 0x000000300400d986 */ /* 0x0003e2000c101b0a */
[----:B------:R-:W-:Y:S01]  /*3750*/  ISETP.LT.OR P5, PT, R12, 0x5, !P0 ;  /* 0x000000050c00780c */ /* 0x000fe200047a1670 */
[----:B----4-:R-:W-:-:S05]  /*3760*/  @P6 IMAD.WIDE R6, R7, 0x8, R16 ;  /* 0x0000000807066825 */ /* 0x010fca00078e0210 */
[----:B------:R2:W-:Y:S01]  /*3770*/  @P6 STG.E.64 desc[UR10][R6.64], R46 ;  /* 0x0000002e06006986 */ /* 0x0005e2000c101b0a */
[----:B------:R-:W-:-:S06]  /*3780*/  ISETP.LT.OR P6, PT, R12, 0x5, !P3 ;  /* 0x000000050c00780c */ /* 0x000fcc0005fc1670 */
[----:B------:R-:W1:Y:S01]  /*3790*/  @!P5 LDC R0, c[0x0][0x3c4] ;  /* 0x0000f100ff00db82 */ /* 0x000e620000000800 */
[----:B0-----:R-:W-:-:S07]  /*37a0*/  @!P4 IMAD.WIDE R2, R53, 0x8, R10 ;  /* 0x000000083502c825 */ /* 0x001fce00078e020a */
[----:B------:R-:W2:Y:S01]  /*37b0*/  @!P6 LDC R8, c[0x0][0x3c4] ;  /* 0x0000f100ff08eb82 */ /* 0x000ea20000000800 */
[----:B------:R0:W-:Y:S01]  /*37c0*/  @!P4 STG.E.64 desc[UR10][R2.64], R28 ;  /* 0x0000001c0200c986 */ /* 0x0001e2000c101b0a */
[----:B------:R-:W-:-:S06]  /*37d0*/  ISETP.LT.OR P4, PT, R12, 0x5, !P1 ;  /* 0x000000050c00780c */ /* 0x000fcc0004f81670 */
[----:B------:R-:W3:Y:S08]  /*37e0*/  @!P5 LDC.64 R16, c[0x0][0x380] ;  /* 0x0000e000ff10db82 */ /* 0x000ef00000000a00 */
[----:B------:R-:W4:Y:S01]  /*37f0*/  @!P6 LDC.64 R18, c[0x0][0x380] ;  /* 0x0000e000ff12eb82 */ /* 0x000f220000000a00 */
[----:B-1----:R-:W-:Y:S01]  /*3800*/  @!P5 IADD3 R5, PT, PT, R53, R0, RZ ;  /* 0x000000003505d210 */ /* 0x002fe20007ffe0ff */
[----:B--2---:R-:W-:-:S06]  /*3810*/  @!P6 IMAD R7, R8, 0x2, R53 ;  /* 0x000000020807e824 */ /* 0x004fcc00078e0235 */
[----:B------:R-:W1:Y:S01]  /*3820*/  @!P4 LDC R0, c[0x0][0x3c4] ;  /* 0x0000f100ff00cb82 */ /* 0x000e620000000800 */
[----:B---3--:R-:W-:-:S07]  /*3830*/  @!P5 IMAD.WIDE R4, R5, 0x8, R16 ;  /* 0x000000080504d825 */ /* 0x008fce00078e0210 */
[----:B0-----:R-:W0:Y:S01]  /*3840*/  @!P4 LDC.64 R2, c[0x0][0x380] ;  /* 0x0000e000ff02cb82 */ /* 0x001e220000000a00 */
[----:B------:R-:W-:Y:S01]  /*3850*/  @!P5 STG.E.64 desc[UR10][R4.64], R42 ;  /* 0x0000002a0400d986 */ /* 0x000fe2000c101b0a */
[----:B------:R-:W-:Y:S01]  /*3860*/  ISETP.LT.OR P5, PT, R12, 0x6, !P0 ;  /* 0x000000060c00780c */ /* 0x000fe200047a1670 */
[----:B----4-:R-:W-:-:S05]  /*3870*/  @!P6 IMAD.WIDE R6, R7, 0x8, R18 ;  /* 0x000000080706e825 */ /* 0x010fca00078e0212 */
[----:B------:R2:W-:Y:S01]  /*3880*/  @!P6 STG.E.64 desc[UR10][R6.64], R40 ;  /* 0x000000280600e986 */ /* 0x0005e2000c101b0a */
[----:B------:R-:W-:Y:S01]  /*3890*/  ISETP.LT.OR P6, PT, R12, 0x6, !P2 ;  /* 0x000000060c00780c */ /* 0x000fe200057c1670 */
[----:B-1----:R-:W-:-:S05]  /*38a0*/  @!P4 IMAD R13, R0, 0x3, R53 ;  /* 0x00000003000dc824 */ /* 0x002fca00078e0235 */
[----:B------:R-:W2:Y:S01]  /*38b0*/  @!P5 LDC R8, c[0x0][0x3c4] ;  /* 0x0000f100ff08db82 */ /* 0x000ea20000000800 */
[----:B------:R-:W-:Y:S02]  /*38c0*/  VIADD R53, R53, UR4 ;  /* 0x0000000435357c36 */ /* 0x000fe40008000000 */
[----:B0-----:R-:W-:-:S05]  /*38d0*/  @!P4 IMAD.WIDE R2, R13, 0x8, R2 ;  /* 0x000000080d02c825 */ /* 0x001fca00078e0202 */
[----:B------:R-:W0:Y:S01]  /*38e0*/  @!P6 LDC.64 R10, c[0x0][0x380] ;  /* 0x0000e000ff0aeb82 */ /* 0x000e220000000a00 */
[----:B------:R1:W-:Y:S01]  /*38f0*/  @!P4 STG.E.64 desc[UR10][R2.64], R38 ;  /* 0x000000260200c986 */ /* 0x0003e2000c101b0a */
[----:B------:R-:W-:-:S06]  /*3900*/  ISETP.LT.OR P4, PT, R12, 0x6, !P3 ;  /* 0x000000060c00780c */ /* 0x000fcc0005f81670 */
[----:B------:R-:W3:Y:S01]  /*3910*/  @!P5 LDC.64 R16, c[0x0][0x380] ;  /* 0x0000e000ff10db82 */ /* 0x000ee20000000a00 */
[----:B--2---:R-:W-:-:S07]  /*3920*/  @!P5 IMAD.IADD R7, R53, 0x1, R8 ;  /* 0x000000013507d824 */ /* 0x004fce00078e0208 */
[----:B------:R-:W2:Y:S01]  /*3930*/  @!P4 LDC R0, c[0x0][0x3c4] ;  /* 0x0000f100ff00cb82 */ /* 0x000ea20000000800 */
[----:B0-----:R-:W-:-:S07]  /*3940*/  @!P6 IMAD.WIDE R4, R53, 0x8, R10 ;  /* 0x000000083504e825 */ /* 0x001fce00078e020a */
[----:B-1----:R-:W0:Y:S01]  /*3950*/  @!P4 LDC.64 R2, c[0x0][0x380] ;  /* 0x0000e000ff02cb82 */ /* 0x002e220000000a00 */
[----:B------:R1:W-:Y:S01]  /*3960*/  @!P6 STG.E.64 desc[UR10][R4.64], R20 ;  /* 0x000000140400e986 */ /* 0x0003e2000c101b0a */
[----:B------:R-:W-:Y:S01]  /*3970*/  ISETP.LT.OR P6, PT, R12, 0x6, !P1 ;  /* 0x000000060c00780c */ /* 0x000fe20004fc1670 */
[----:B---3--:R-:W-:-:S05]  /*3980*/  @!P5 IMAD.WIDE R6, R7, 0x8, R16 ;  /* 0x000000080706d825 */ /* 0x008fca00078e0210 */
[----:B------:R-:W-:Y:S01]  /*3990*/  @!P5 STG.E.64 desc[UR10][R6.64], R34 ;  /* 0x000000220600d986 */ /* 0x000fe2000c101b0a */
[----:B------:R-:W-:Y:S02]  /*39a0*/  ISETP.LT.OR P5, PT, R12, 0x7, !P2 ;  /* 0x000000070c00780c */ /* 0x000fe400057a1670 */
[----:B------:R-:W-:Y:S02]  /*39b0*/  ISETP.LT.OR P2, PT, R9, 0x8, !P2 ;  /* 0x000000080900780c */ /* 0x000fe40005741670 */
[----:B--2---:R-:W-:Y:S02]  /*39c0*/  @!P4 LEA R13, R0, R53, 0x1 ;  /* 0x00000035000dc211 */ /* 0x004fe400078e08ff */
[----:B------:R-:W1:Y:S03]  /*39d0*/  @!P6 LDC R8, c[0x0][0x3c4] ;  /* 0x0000f100ff08eb82 */ /* 0x000e660000000800 */
[----:B0-----:R-:W-:-:S05]  /*39e0*/  @!P4 IMAD.WIDE R2, R13, 0x8, R2 ;  /* 0x000000080d02c825 */ /* 0x001fca00078e0202 */
[----:B------:R-:W0:Y:S01]  /*39f0*/  @!P6 LDC.64 R10, c[0x0][0x380] ;  /* 0x0000e000ff0aeb82 */ /* 0x000e220000000a00 */
[----:B------:R2:W-:Y:S01]  /*3a00*/  @!P4 STG.E.64 desc[UR10][R2.64], R32 ;  /* 0x000000200200c986 */ /* 0x0005e2000c101b0a */
[----:B------:R-:W-:Y:S02]  /*3a10*/  ISETP.LT.OR P4, PT, R12, 0x7, !P0 ;  /* 0x000000070c00780c */ /* 0x000fe40004781670 */
[----:B------:R-:W-:-:S04]  /*3a20*/  ISETP.LT.OR P0, PT, R9, 0x8, !P0 ;  /* 0x000000080900780c */ /* 0x000fc80004701670 */
[----:B------:R-:W3:Y:S01]  /*3a30*/  @!P5 LDC.64 R16, c[0x0][0x380] ;  /* 0x0000e000ff10db82 */ /* 0x000ee20000000a00 */
[----:B-1----:R-:W-:-:S07]  /*3a40*/  @!P6 IMAD R5, R8, 0x3, R53 ;  /* 0x000000030805e824 */ /* 0x002fce00078e0235 */
[----:B------:R-:W1:Y:S01]  /*3a50*/  @!P4 LDC R0, c[0x0][0x3c4] ;  /* 0x0000f100ff00cb82 */ /* 0x000e620000000800 */
[----:B------:R-:W-:-:S04]  /*3a60*/  VIADD R53, R53, UR4 ;  /* 0x0000000435357c36 */ /* 0x000fc80008000000 */
[----:B------:R-:W-:Y:S02]  /*3a70*/  VIADD R29, R53, UR4 ;  /* 0x00000004351d7c36 */ /* 0x000fe40008000000 */
[----:B0-----:R-:W-:Y:S01]  /*3a80*/  @!P6 IMAD.WIDE R4, R5, 0x8, R10 ;  /* 0x000000080504e825 */ /* 0x001fe200078e020a */
[----:B--2---:R-:W0:Y:S04]  /*3a90*/  @!P4 LDC.64 R2, c[0x0][0x380] ;  /* 0x0000e000ff02cb82 */ /* 0x004e280000000a00 */
[----:B------:R2:W-:Y:S01]  /*3aa0*/  @!P6 STG.E.64 desc[UR10][R4.64], R30 ;  /* 0x0000001e0400e986 */ /* 0x0005e2000c101b0a */
[C---:B------:R-:W-:Y:S01]  /*3ab0*/  ISETP.LT.OR P6, PT, R12.reuse, 0x7, !P3 ;  /* 0x000000070c00780c */ /* 0x040fe20005fc1670 */
[----:B---3--:R-:W-:Y:S01]  /*3ac0*/  @!P5 IMAD.WIDE R6, R53, 0x8, R16 ;  /* 0x000000083506d825 */ /* 0x008fe200078e0210 */
[----:B------:R-:W-:Y:S01]  /*3ad0*/  ISETP.LT.OR P3, PT, R9, 0x8, !P3 ;  /* 0x000000080900780c */ /* 0x000fe20005f61670 */
[----:B------:R-:W3:Y:S03]  /*3ae0*/  @!P0 LDC R18, c[0x0][0x3c4] ;  /* 0x0000f100ff128b82 */ /* 0x000ee60000000800 */
[----:B------:R4:W-:Y:S01]  /*3af0*/  @!P5 STG.E.64 desc[UR10][R6.64], R14 ;  /* 0x0000000e0600d986 */ /* 0x0009e2000c101b0a */
[----:B------:R-:W-:-:S02]  /*3b00*/  ISETP.LT.OR P5, PT, R12, 0x7, !P1 ;  /* 0x000000070c00780c */ /* 0x000fc40004fa1670 */
[----:B------:R-:W-:Y:S01]  /*3b10*/  ISETP.LT.OR P1, PT, R9, 0x8, !P1 ;  /* 0x000000080900780c */ /* 0x000fe20004f21670 */
[----:B-1----:R-:W-:Y:S01]  /*3b20*/  @!P4 IMAD.IADD R17, R53, 0x1, R0 ;  /* 0x000000013511c824 */ /* 0x002fe200078e0200 */
[----:B------:R-:W1:Y:S03]  /*3b30*/  @!P2 LDC.64 R10, c[0x0][0x380] ;  /* 0x0000e000ff0aab82 */ /* 0x000e660000000a00 */
[----:B0-----:R-:W-:-:S05]  /*3b40*/  @!P4 IMAD.WIDE R2, R17, 0x8, R2 ;  /* 0x000000081102c825 */ /* 0x001fca00078e0202 */
[----:B------:R-:W0:Y:S01]  /*3b50*/  @!P6 LDC R8, c[0x0][0x3c4] ;  /* 0x0000f100ff08eb82 */ /* 0x000e220000000800 */
[----:B------:R0:W-:Y:S07]  /*3b60*/  @!P4 STG.E.64 desc[UR10][R2.64], R26 ;  /* 0x0000001a0200c986 */ /* 0x0001ee000c101b0a */
[----:B------:R-:W5:Y:S01]  /*3b70*/  @!P5 LDC R16, c[0x0][0x3c4] ;  /* 0x0000f100ff10db82 */ /* 0x000f620000000800 */
[----:B---3--:R-:W-:-:S07]  /*3b80*/  @!P0 IMAD.IADD R19, R29, 0x1, R18 ;  /* 0x000000011d138824 */ /* 0x008fce00078e0212 */
[----:B------:R-:W3:Y:S08]  /*3b90*/  @!P3 LDC R20, c[0x0][0x3c4] ;  /* 0x0000f100ff14bb82 */ /* 0x000ef00000000800 */
[----:B--2---:R-:W2:Y:S01]  /*3ba0*/  @!P6 LDC.64 R4, c[0x0][0x380] ;  /* 0x0000e000ff04eb82 */ /* 0x004ea20000000a00 */
[----:B0-----:R-:W-:-:S07]  /*3bb0*/  @!P6 LEA R9, R8, R53, 0x1 ;  /* 0x000000350809e211 */ /* 0x001fce00078e08ff */
[----:B----4-:R-:W0:Y:S01]  /*3bc0*/  @!P5 LDC.64 R6, c[0x0][0x380] ;  /* 0x0000e000ff06db82 */ /* 0x010e220000000a00 */
[----:B-----5:R-:W-:-:S07]  /*3bd0*/  @!P5 IMAD R17, R16, 0x3, R53 ;  /* 0x000000031011d824 */ /* 0x020fce00078e0235 */
[----:B------:R-:W4:Y:S01]  /*3be0*/  @!P0 LDC.64 R12, c[0x0][0x380] ;  /* 0x0000e000ff0c8b82 */ /* 0x000f220000000a00 */
[----:B---3--:R-:W-:-:S07]  /*3bf0*/  @!P3 IMAD R21, R20, 0x2, R29 ;  /* 0x000000021415b824 */ /* 0x008fce00078e021d */
[----:B------:R-:W3:Y:S01]  /*3c00*/  @!P3 LDC.64 R14, c[0x0][0x380] ;  /* 0x0000e000ff0ebb82 */ /* 0x000ee20000000a00 */
[----:B--2---:R-:W-:-:S04]  /*3c10*/  @!P6 IMAD.WIDE R4, R9, 0x8, R4 ;  /* 0x000000080904e825 */ /* 0x004fc800078e0204 */
[----:B-1----:R-:W-:Y:S01]  /*3c20*/  @!P2 IMAD.WIDE R8, R29, 0x8, R10 ;  /* 0x000000081d08a825 */ /* 0x002fe200078e020a */
[----:B------:R1:W-:Y:S03]  /*3c30*/  @!P6 STG.E.64 desc[UR10][R4.64], R24 ;  /* 0x000000180400e986 */ /* 0x0003e6000c101b0a */
[----:B0-----:R-:W-:-:S05]  /*3c40*/  @!P5 IMAD.WIDE R6, R17, 0x8, R6 ;  /* 0x000000081106d825 */ /* 0x001fca00078e0206 */
[----:B------:R1:W-:Y:S01]  /*3c50*/  @!P5 STG.E.64 desc[UR10][R6.64], R22 ;  /* 0x000000160600d986 */ /* 0x0003e2000c101b0a */
[----:B----4-:R-:W-:-:S03]  /*3c60*/  @!P0 IMAD.WIDE R10, R19, 0x8, R12 ;  /* 0x00000008130a8825 */ /* 0x010fc600078e020c */
[----:B------:R1:W-:Y:S04]  /*3c70*/  @!P2 STG.E.64 desc[UR10][R8.64], R82 ;  /* 0x000000520800a986 */ /* 0x0003e8000c101b0a */
[----:B------:R1:W-:Y:S01]  /*3c80*/  @!P0 STG.E.64 desc[UR10][R10.64], R80 ;  /* 0x000000500a008986 */ /* 0x0003e2000c101b0a */
[----:B---3--:R-:W-:-:S05]  /*3c90*/  @!P3 IMAD.WIDE R12, R21, 0x8, R14 ;  /* 0x00000008150cb825 */ /* 0x008fca00078e020e */
[----:B------:R1:W-:Y:S01]  /*3ca0*/  @!P3 STG.E.64 desc[UR10][R12.64], R92 ;  /* 0x0000005c0c00b986 */ /* 0x0003e2000c101b0a */
[----:B------:R-:W-:Y:S05]  /*3cb0*/  @P1 EXIT ;  /* 0x000000000000194d */ /* 0x000fea0003800000 */
[----:B------:R-:W1:Y:S08]  /*3cc0*/  LDC R0, c[0x0][0x3c4] ;  /* 0x0000f100ff007b82 */ /* 0x000e700000000800 */
[----:B------:R-:W0:Y:S01]  /*3cd0*/  LDC.64 R2, c[0x0][0x380] ;  /* 0x0000e000ff027b82 */ /* 0x000e220000000a00 */
[----:B-1----:R-:W-:-:S04]  /*3ce0*/  IMAD R5, R0, 0x3, R29 ;  /* 0x0000000300057824 */ /* 0x002fc800078e021d */
[----:B0-----:R-:W-:-:S05]  /*3cf0*/  IMAD.WIDE R2, R5, 0x8, R2 ;  /* 0x0000000805027825 */ /* 0x001fca00078e0202 */
[----:B------:R-:W-:Y:S01]  /*3d00*/  STG.E.64 desc[UR10][R2.64], R98 ;  /* 0x0000006202007986 */ /* 0x000fe2000c101b0a */
[----:B------:R-:W-:Y:S05]  /*3d10*/  EXIT ;  /* 0x000000000000794d */ /* 0x000fea0003800000 */
.L_x_19:
[----:B------:R-:W-:-:S00]  /*3d20*/  BRA `(.L_x_19) ;  /* 0xfffffffc00fc7947 */ /* 0x000fc0000383ffff */
[----:B------:R-:W-:-:S00]  /*3d30*/  NOP ;  /* 0x0000000000007918 */ /* 0x000fc00000000000 */
        /* <DEDUP_REMOVED lines=12> */
.L_x_51:


//--------------------- .text._Z11kernel__3_1PdS_S_iiiiiiiiiiiiii --------------------------
	.section	.text._Z11kernel__3_1PdS_S_iiiiiiiiiiiiii,"ax",@progbits
	.align	128
        .global         _Z11kernel__3_1PdS_S_iiiiiiiiiiiiii
        .type           _Z11kernel__3_1PdS_S_iiiiiiiiiiiiii,@function
        .size           _Z11kernel__3_1PdS_S_iiiiiiiiiiiiii,(.L_x_52 - _Z11kernel__3_1PdS_S_iiiiiiiiiiiiii)
        .other          _Z11kernel__3_1PdS_S_iiiiiiiiiiiiii,@"STO_CUDA_ENTRY STV_DEFAULT"
_Z11kernel__3_1PdS_S_iiiiiiiiiiiiii:
.text._Z11kernel__3_1PdS_S_iiiiiiiiiiiiii:
        /* <DEDUP_REMOVED lines=38> */
[----:B------:R-:W-:Y:S01]  /*0260*/  CS2R R42, SRZ ;  /* 0x00000000002a7805 */ /* 0x000fe2000001ff00 */
[----:B------:R-:W4:Y:S01]  /*0270*/  LDCU.64 UR10, c[0x0][0x358] ;  /* 0x00006b00ff0a77ac */ /* 0x000f220008000a00 */
[----:B------:R-:W5:Y:S08]  /*0280*/  I2F.RP R6, R10 ;  /* 0x0000000a00067306 */ /* 0x000f700000209400 */
[----:B---3--:R-:W3:Y:S08]  /*0290*/  MUFU.RCP R5, R5 ;  /* 0x0000000500057308 */ /* 0x008ef00000001000 */
[----:B-----5:R-:W-:Y:S01]  /*02a0*/  MUFU.RCP R6, R6 ;  /* 0x0000000600067308 */ /* 0x020fe20000001000 */
[----:B---3--:R-:W-:-:S07]  /*02b0*/  VIADD R2, R5, 0xffffffe ;  /* 0x0ffffffe05027836 */ /* 0x008fce0000000000 */
[----:B------:R3:W5:Y:S02]  /*02c0*/  F2I.FTZ.U32.TRUNC.NTZ R3, R2 ;  /* 0x0000000200037305 */ /* 0x000764000021f000 */
[----:B---3--:R-:W-:Y:S02]  /*02d0*/  HFMA2 R2, -RZ, RZ, 0, 0 ;  /* 0x00000000ff027431 */ /* 0x008fe400000001ff */
[----:B-----5:R-:W-:-:S04]  /*02e0*/  IMAD R7, R7, R3, RZ ;  /* 0x0000000307077224 */ /* 0x020fc800078e02ff */
[----:B------:R-:W-:Y:S01]  /*02f0*/  IMAD.HI.U32 R3, R3, R7, R2 ;  /* 0x0000000703037227 */ /* 0x000fe200078e0002 */
[----:B------:R-:W-:Y:S02]  /*0300*/  IADD3 R2, PT, PT, R6, 0xffffffe, RZ ;  /* 0x0ffffffe06027810 */ /* 0x000fe40007ffe0ff */
[----:B------:R-:W-:-:S03]  /*0310*/  IABS R6, R0 ;  /* 0x0000000000067213 */ /* 0x000fc60000000000 */
[----:B0-----:R-:W-:Y:S01]  /*0320*/  IMAD.HI.U32 R5, R3, UR4, RZ ;  /* 0x0000000403057c27 */ /* 0x001fe2000f8e00ff */
[----:B------:R-:W-:-:S03]  /*0330*/  IADD3 R6, PT, PT, RZ, -R6, RZ ;  /* 0x80000006ff067210 */ /* 0x000fc60007ffe0ff */
[----:B------:R-:W-:-:S04]  /*0340*/  IMAD.MOV R3, RZ, RZ, -R5 ;  /* 0x000000ffff037224 */ /* 0x000fc800078e0a05 */
[----:B------:R-:W-:-:S05]  /*0350*/  IMAD R3, R4, R3, UR4 ;  /* 0x0000000404037e24 */ /* 0x000fca000f8e0203 */
[----:B------:R-:W-:-:S13]  /*0360*/  ISETP.GE.U32.AND P0, PT, R3, R4, PT ;  /* 0x000000040300720c */ /* 0x000fda0003f06070 */
[----:B------:R-:W-:Y:S02]  /*0370*/  @P0 IMAD.IADD R3, R3, 0x1, -R4 ;  /* 0x0000000103030824 */ /* 0x000fe400078e0a04 */
        /* <DEDUP_REMOVED lines=13> */
[----:B------:R-:W-:-:S05]  /*0450*/  IABS R4, R7 ;  /* 0x0000000700047213 */ /* 0x000fca0000000000 */
[----:B------:R-:W-:Y:S02]  /*0460*/  IMAD.MOV.U32 R3, RZ, RZ, R4 ;  /* 0x000000ffff037224 */ /* 0x000fe400078e0004 */
[----:B------:R-:W3:Y:S02]  /*0470*/  I2F.RP R4, R9 ;  /* 0x0000000900047306 */ /* 0x000ee40000209400 */
        /* <DEDUP_REMOVED lines=9> */
[----:B------:R-:W-:Y:S02]  /*0510*/  LOP3.LUT R3, R7, R0, RZ, 0x3c, !PT ;  /* 0x0000000007037212 */ /* 0x000fe400078e3cff */
[----:B0-----:R-:W-:Y:S02]  /*0520*/  IADD3 R6, PT, PT, R4, 0xffffffe, RZ ;  /* 0x0ffffffe04067810 */ /* 0x001fe40007ffe0ff */
[----:B------:R-:W-:-:S02]  /*0530*/  ISETP.GE.AND P2, PT, R3, RZ, PT ;  /* 0x000000ff0300720c */ /* 0x000fc40003f46270 */
[----:B------:R-:W0:Y:S01]  /*0540*/  F2I.FTZ.U32.TRUNC.NTZ R3, R6 ;  /* 0x0000000600037305 */ /* 0x000e22000021f000 */
[----:B--2---:R-:W-:-:S04]  /*0550*/  SHF.R.S32.HI R10, RZ, 0x1f, R15 ;  /* 0x0000001fff0a7819 */ /* 0x004fc8000001140f */
[----:B------:R-:W-:Y:S01]  /*0560*/  @P0 VIADD R2, R2, 0x1 ;  /* 0x0000000102020836 */ /* 0x000fe20000000000 */
[----:B------:R-:W-:-:S04]  /*0570*/  LEA.HI R12, R10, R15, RZ, 0x2 ;  /* 0x0000000f0a0c7211 */ /* 0x000fc800078f10ff */
[----:B------:R-:W-:Y:S02]  /*0580*/  MOV R11, R2 ;  /* 0x00000002000b7202 */ /* 0x000fe40000000f00 */
[----:B------:R-:W-:-:S03]  /*0590*/  LOP3.LUT R12, R12, 0xfffffffc, RZ, 0xc0, !PT ;  /* 0xfffffffc0c0c7812 */ /* 0x000fc600078ec0ff */
[----:B------:R-:W-:Y:S01]  /*05a0*/  @!P2 IMAD.MOV R11, RZ, RZ, -R11 ;  /* 0x000000ffff0ba224 */ /* 0x000fe200078e0a0b */
[----:B------:R-:W-:Y:S01]  /*05b0*/  @!P1 LOP3.LUT R11, RZ, R0, RZ, 0x33, !PT ;  /* 0x00000000ff0b9212 */ /* 0x000fe200078e33ff */
[----:B0-----:R-:W-:Y:S02]  /*05c0*/  IMAD.MOV R4, RZ, RZ, -R3 ;  /* 0x000000ffff047224 */ /* 0x001fe400078e0a03 */
[----:B------:R-:W-:Y:S01]  /*05d0*/  IMAD.IADD R96, R15, 0x1, -R12 ;  /* 0x000000010f607824 */ /* 0x000fe200078e0a0c */
        /* <DEDUP_REMOVED lines=10> */
[-C--:B------:R-:W-:Y:S01]  /*0680*/  @!P1 IADD3 R0, PT, PT, R0, -R9.reuse, RZ ;  /* 0x8000000900009210 */ /* 0x080fe20007ffe0ff */
[----:B------:R-:W-:Y:S01]  /*0690*/  @!P1 VIADD R2, R2, 0x1 ;  /* 0x0000000102029836 */ /* 0x000fe20000000000 */
[----:B------:R-:W-:Y:S02]  /*06a0*/  ISETP.NE.AND P1, PT, R8, RZ, PT ;  /* 0x000000ff0800720c */ /* 0x000fe40003f25270 */
[----:B------:R-:W-:Y:S02]  /*06b0*/  ISETP.GE.U32.AND P0, PT, R0, R9, PT ;  /* 0x000000090000720c */ /* 0x000fe40003f06070 */
[----:B------:R-:W-:Y:S02]  /*06c0*/  LOP3.LUT R0, R13, R8, RZ, 0x3c, !PT ;  /* 0x000000080d007212 */ /* 0x000fe400078e3cff */
[----:B------:R-:W-:Y:S02]  /*06d0*/  SHF.R.S32.HI R9, RZ, 0x1f, R14 ;  /* 0x0000001fff097819 */ /* 0x000fe4000001140e */
[----:B------:R-:W-:-:S02]  /*06e0*/  ISETP.GE.AND P2, PT, R0, RZ, PT ;  /* 0x000000ff0000720c */ /* 0x000fc40003f46270 */
[----:B------:R-:W0:Y:S05]  /*06f0*/  S2R R0, SR_TID.Y ;  /* 0x0000000000007919 */ /* 0x000e2a0000002200 */
[----:B------:R-:W-:-:S05]  /*0700*/  @P0 VIADD R2, R2, 0x1 ;  /* 0x0000000102020836 */ /* 0x000fca0000000000 */
[----:B------:R-:W-:Y:S02]  /*0710*/  MOV R4, R2 ;  /* 0x0000000200047202 */ /* 0x000fe40000000f00 */
[----:B------:R-:W2:Y:S03]  /*0720*/  S2R R2, SR_TID.X ;  /* 0x0000000000027919 */ /* 0x000ea60000002100 */
[----:B------:R-:W-:Y:S01]  /*0730*/  @!P2 IMAD.MOV R4, RZ, RZ, -R4 ;  /* 0x000000ffff04a224 */ /* 0x000fe200078e0a04 */
[----:B------:R-:W-:-:S05]  /*0740*/  @!P1 LOP3.LUT R4, RZ, R8, RZ, 0x33, !PT ;  /* 0x00000008ff049212 */ /* 0x000fca00078e33ff */
[----:B------:R-:W-:Y:S02]  /*0750*/  IMAD.MOV R7, RZ, RZ, -R4 ;  /* 0x000000ffff077224 */ /* 0x000fe400078e0a04 */
[----:B-1----:R-:W-:Y:S02]  /*0760*/  IMAD R6, R4, -0x8, R17 ;  /* 0xfffffff804067824 */ /* 0x002fe400078e0211 */
[----:B------:R-:W-:Y:S01]  /*0770*/  IMAD R7, R8, R7, R13 ;  /* 0x0000000708077224 */ /* 0x000fe200078e020d */
[----:B------:R-:W-:Y:S02]  /*0780*/  CS2R R12, SRZ ;  /* 0x00000000000c7805 */ /* 0x000fe4000001ff00 */
[----:B------:R-:W-:Y:S01]  /*0790*/  ISETP.GE.AND P3, PT, R6, 0x8, PT ;  /* 0x000000080600780c */ /* 0x000fe20003f66270 */
[----:B------:R-:W-:Y:S01]  /*07a0*/  IMAD R3, R7, -0x10, R16 ;  /* 0xfffffff007037824 */ /* 0x000fe200078e0210 */
[----:B------:R-:W-:Y:S01]  /*07b0*/  SHF.R.S32.HI R6, RZ, 0x1f, R17 ;  /* 0x0000001fff067819 */ /* 0x000fe20000011411 */
[----:B0-----:R-:W-:-:S03]  /*07c0*/  IMAD R4, R4, 0x8, R0 ;  /* 0x0000000804047824 */ /* 0x001fc600078e0200 */
[----:B------:R-:W-:Y:S02]  /*07d0*/  ISETP.GE.AND P2, PT, R3, 0x10, PT ;  /* 0x000000100300780c */ /* 0x000fe40003f46270 */
[----:B------:R-:W-:Y:S02]  /*07e0*/  SHF.R.S32.HI R3, RZ, 0x1f, R16 ;  /* 0x0000001fff037819 */ /* 0x000fe40000011410 */
[-C--:B------:R-:W-:Y:S02]  /*07f0*/  LEA.HI R6, R6, R17.reuse, RZ, 0x3 ;  /* 0x0000001106067211 */ /* 0x080fe400078f18ff */
[----:B------:R-:W-:Y:S02]  /*0800*/  LEA.HI R8, R3, R16, RZ, 0x4 ;  /* 0x0000001003087211 */ /* 0x000fe400078f20ff */
[----:B------:R-:W-:Y:S01]  /*0810*/  SHF.L.U32 R3, R5, 0x2, RZ ;  /* 0x0000000205037819 */ /* 0x000fe200000006ff */
[----:B------:R-:W-:Y:S01]  /*0820*/  IMAD.SHL.U32 R5, R11, 0x8, RZ ;  /* 0x000000080b057824 */ /* 0x000fe200078e00ff */
[-C--:B------:R-:W-:Y:S01]  /*0830*/  LEA.HI R11, R9, R14.reuse, RZ, 0x3 ;  /* 0x0000000e090b7211 */ /* 0x080fe200078f18ff */
[----:B--2---:R-:W-:Y:S01]  /*0840*/  IMAD R7, R7, 0x10, R2 ;  /* 0x0000001007077824 */ /* 0x004fe200078e0202 */
[----:B------:R-:W-:Y:S01]  /*0850*/  LOP3.LUT R10, R6, 0xfffffff8, RZ, 0xc0, !PT ;  /* 0xfffffff8060a7812 */ /* 0x000fe200078ec0ff */
[-C--:B------:R-:W-:Y:S01]  /*0860*/  IMAD R6, R3, R14.reuse, R5 ;  /* 0x0000000e03067224 */ /* 0x080fe200078e0205 */
[----:B------:R-:W-:Y:S01]  /*0870*/  LOP3.LUT R9, R8, 0xfffffff0, RZ, 0xc0, !PT ;  /* 0xfffffff008097812 */ /* 0x000fe200078ec0ff */
[----:B------:R-:W-:Y:S01]  /*0880*/  IMAD.IADD R94, R15, 0x1, -R3 ;  /* 0x000000010f5e7824 */ /* 0x000fe200078e0a03 */
[----:B------:R-:W-:Y:S01]  /*0890*/  LOP3.LUT R11, R11, 0xfffffff8, RZ, 0xc0, !PT ;  /* 0xfffffff80b0b7812 */ /* 0x000fe200078ec0ff */
[-C--:B------:R-:W-:Y:S01]  /*08a0*/  IMAD R6, R6, R17.reuse, R4 ;  /* 0x0000001106067224 */ /* 0x080fe200078e0204 */
[----:B------:R-:W-:Y:S01]  /*08b0*/  IADD3 R95, PT, PT, -R5, R14, RZ ;  /* 0x0000000e055f7210 */ /* 0x000fe20007ffe1ff */
[----:B------:R-:W-:Y:S01]  /*08c0*/  IMAD.IADD R97, R16, 0x1, -R9 ;  /* 0x0000000110617824 */ /* 0x000fe200078e0a09 */
[----:B------:R-:W-:Y:S01]  /*08d0*/  IADD3 R101, PT, PT, -R10, R17, RZ ;  /* 0x000000110a657210 */ /* 0x000fe20007ffe1ff */
[----:B------:R-:W-:Y:S01]  /*08e0*/  IMAD R6, R6, R16, R7 ;  /* 0x0000001006067224 */ /* 0x000fe200078e0207 */
[----:B------:R-:W-:-:S02]  /*08f0*/  IADD3 R99, PT, PT, -R11, R14, RZ ;  /* 0x0000000e0b637210 */ /* 0x000fc40007ffe1ff */
[----:B------:R-:W-:Y:S02]  /*0900*/  CS2R R16, SRZ ;  /* 0x0000000000107805 */ /* 0x000fe4000001ff00 */
[----:B------:R-:W-:Y:S02]  /*0910*/  ISETP.GT.AND P1, PT, R94, 0x3, PT ;  /* 0x000000035e00780c */ /* 0x000fe40003f24270 */
[----:B------:R-:W-:Y:S02]  /*0920*/  CS2R R8, SRZ ;  /* 0x0000000000087805 */ /* 0x000fe4000001ff00 */
[----:B------:R-:W-:Y:S02]  /*0930*/  ISETP.GT.AND P0, PT, R95, 0x7, PT ;  /* 0x000000075f00780c */ /* 0x000fe40003f04270 */
[----:B------:R-:W-:Y:S02]  /*0940*/  CS2R R10, SRZ ;  /* 0x00000000000a7805 */ /* 0x000fe4000001ff00 */
[----:B------:R-:W-:-:S02]  /*0950*/  CS2R R14, SRZ ;  /* 0x00000000000e7805 */ /* 0x000fc4000001ff00 */
[----:B------:R-:W-:Y:S02]  /*0960*/  SEL R96, R96, 0x4, !P1 ;  /* 0x0000000460607807 */ /* 0x000fe40004800000 */
[----:B------:R-:W-:Y:S02]  /*0970*/  SEL R99, R99, 0x8, !P0 ;  /* 0x0000000863637807 */ /* 0x000fe40004000000 */
[----:B------:R-:W-:Y:S02]  /*0980*/  SEL R101, R101, 0x8, !P3 ;  /* 0x0000000865657807 */ /* 0x000fe40005800000 */
[----:B------:R-:W-:Y:S01]  /*0990*/  SEL R97, R97, 0x10, !P2 ;  /* 0x0000001061617807 */ /* 0x000fe20005000000 */
[----:B----4-:R-:W-:Y:S06]  /*09a0*/  BRA.U !UP0, `(.L_x_20) ;  /* 0x0000001108f87547 */ /* 0x010fec000b800000 */
[----:B------:R-:W-:Y:S02]  /*09b0*/  ISETP.GT.AND P1, PT, R96, RZ, PT ;  /* 0x000000ff6000720c */ /* 0x000fe40003f24270 */
[----:B------:R-:W-:Y:S02]  /*09c0*/  CS2R R24, SRZ ;  /* 0x0000000000187805 */ /* 0x000fe4000001ff00 */
[----:B------:R-:W-:Y:S01]  /*09d0*/  ISETP.GT.AND P2, PT, R99, RZ, PT ;  /* 0x000000ff6300720c */ /* 0x000fe20003f44270 */
[----:B------:R-:W-:Y:S01]  /*09e0*/  UMOV UR4, URZ ;  /* 0x000000ff00047c82 */ /* 0x000fe20008000000 */
[----:B------:R-:W-:Y:S02]  /*09f0*/  ISETP.LT.AND P1, PT, R2, R97, P1 ;  /* 0x000000610200720c */ /* 0x000fe40000f21270 */
[----:B------:R-:W-:-:S13]  /*0a00*/  ISETP.LT.AND P2, PT, R0, R101, P2 ;  /* 0x000000650000720c */ /* 0x000fda0001741270 */
.L_x_33:
[----:B------:R-:W-:Y:S04]  /*0a10*/  BSSY.RECONVERGENT B0, `(.L_x_21) ;  /* 0x0000079000007945 */ /* 0x000fe80003800200 */
[----:B------:R-:W-:Y:S05]  /*0a20*/  @!P1 BRA `(.L_x_22) ;  /* 0x0000000400dc9947 */ /* 0x000fea0003800000 */
[----:B------:R-:W0:Y:S01]  /*0a30*/  S2R R50, SR_TID.Y ;  /* 0x0000000000327919 */ /* 0x000e220000002200 */
[----:B------:R-:W1:Y:S01]  /*0a40*/  S2UR UR6, SR_CgaCtaId ;  /* 0x00000000000679c3 */ /* 0x000e620000008800 */
[----:B------:R-:W-:Y:S01]  /*0a50*/  IMAD.MOV R2, RZ, RZ, -R96 ;  /* 0x000000ffff027224 */ /* 0x000fe200078e0a60 */
[----:B------:R-:W-:Y:S01]  /*0a60*/  UMOV UR5, 0x400 ;  /* 0x0000040000057882 */ /* 0x000fe20000000000 */
[----:B------:R-:W0:Y:S01]  /*0a70*/  S2R R51, SR_TID.X ;  /* 0x0000000000337919 */ /* 0x000e220000002100 */
[----:B------:R-:W-:Y:S02]  /*0a80*/  HFMA2 R0, -RZ, RZ, 0, 0 ;  /* 0x00000000ff007431 */ /* 0x000fe400000001ff */
[----:B------:R-:W-:Y:S01]  /*0a90*/  ISETP.GE.AND P0, PT, R2, RZ, PT ;  /* 0x000000ff0200720c */ /* 0x000fe20003f06270 */
[----:B-1----:R-:W-:Y:S01]  /*0aa0*/  ULEA UR5, UR6, UR5, 0x18 ;  /* 0x0000000506057291 */ /* 0x002fe2000f8ec0ff */
[----:B0-----:R-:W-:-:S05]  /*0ab0*/  IMAD R51, R50, 0x40, R51 ;  /* 0x0000004032337824 */ /* 0x001fca00078e0233 */
[----:B------:R-:W-:-:S05]  /*0ac0*/  LEA R51, R51, UR5, 0x3 ;  /* 0x0000000533337c11 */ /* 0x000fca000f8e18ff */
[----:B------:R-:W-:Y:S01]  /*0ad0*/  VIADD R51, R51, 0x1000 ;  /* 0x0000100033337836 */ /* 0x000fe20000000000 */
[----:B------:R-:W-:Y:S06]  /*0ae0*/  @P0 BRA `(.L_x_23) ;  /* 0x00000004005c0947 */ /* 0x000fec0003800000 */
[----:B------:R-:W-:Y:S01]  /*0af0*/  IMAD.MOV R44, RZ, RZ, -R2 ;  /* 0x000000ffff2c7224 */ /* 0x000fe200078e0a02 */
[----:B------:R-:W-:-:S04]  /*0b00*/  PLOP3.LUT P0, PT, PT, PT, PT, 0x80, 0x8 ;  /* 0x000000000008781c */ /* 0x000fc80003f0f070 */
[----:B------:R-:W-:-:S13]  /*0b10*/  ISETP.GT.AND P3, PT, R44, 0x3, PT ;  /* 0x000000032c00780c */ /* 0x000fda0003f64270 */
[----:B------:R-:W-:Y:S05]  /*0b20*/  @!P3 BRA `(.L_x_24) ;  /* 0x0000000000c8b947 */ /* 0x000fea0003800000 */
[----:B------:R-:W-:Y:S01]  /*0b30*/  PLOP3.LUT P0, PT, PT, PT, PT, 0x8, 0x80 ;  /* 0x000000000080781c */ /* 0x000fe20003f0e170 */
[----:B------:R-:W0:Y:S01]  /*0b40*/  LDCU UR5, c[0x0][0x398] ;  /* 0x00007300ff0577ac */ /* 0x000e220008000800 */
[----:B------:R-:W-:-:S11]  /*0b50*/  IADD3 R56, PT, PT, R50, UR4, RZ ;  /* 0x0000000432387c10 */ /* 0x000fd6000fffe0ff */
.L_x_25:
[----:B------:R-:W1:Y:S01]  /*0b60*/  LDC R58, c[0x0][0x3bc] ;  /* 0x0000ef00ff3a7b82 */ /* 0x000e620000000800 */
[C-C-:B------:R-:W-:Y:S01]  /*0b70*/  IADD3 R48, PT, PT, R3.reuse, 0x1, R0.reuse ;  /* 0x0000000103307810 */ /* 0x140fe20007ffe000 */
[C-C-:B------:R-:W-:Y:S01]  /*0b80*/  IMAD.IADD R46, R3.reuse, 0x1, R0.reuse ;  /* 0x00000001032e7824 */ /* 0x140fe200078e0200 */
[C-C-:B------:R-:W-:Y:S02]  /*0b90*/  IADD3 R52, PT, PT, R3.reuse, 0x2, R0.reuse ;  /* 0x0000000203347810 */ /* 0x140fe40007ffe000 */
[----:B------:R-:W-:Y:S01]  /*0ba0*/  IADD3 R54, PT, PT, R3, 0x3, R0 ;  /* 0x0000000303367810 */ /* 0x000fe20007ffe000 */
[--C-:B0-----:R-:W-:Y:S02]  /*0bb0*/  IMAD R49, R48, UR5, R7.reuse ;  /* 0x0000000530317c24 */ /* 0x101fe4000f8e0207 */
[----:B------:R-:W0:Y:S01]  /*0bc0*/  LDC.64 R44, c[0x0][0x388] ;  /* 0x0000e200ff2c7b82 */ /* 0x000e220000000a00 */
[--C-:B------:R-:W-:Y:S02]  /*0bd0*/  IMAD R47, R46, UR5, R7.reuse ;  /* 0x000000052e2f7c24 */ /* 0x100fe4000f8e0207 */
[----:B------:R-:W-:-:S02]  /*0be0*/  IMAD R53, R52, UR5, R7 ;  /* 0x0000000534357c24 */ /* 0x000fc4000f8e0207 */
[----:B------:R-:W-:Y:S02]  /*0bf0*/  IMAD R55, R54, UR5, R7 ;  /* 0x0000000536377c24 */ /* 0x000fe4000f8e0207 */
[CC--:B-1----:R-:W-:Y:S02]  /*0c00*/  IMAD R59, R56.reuse, R58.reuse, R49 ;  /* 0x0000003a383b7224 */ /* 0x0c2fe400078e0231 */
[CC--:B------:R-:W-:Y:S02]  /*0c10*/  IMAD R47, R56.reuse, R58.reuse, R47 ;  /* 0x0000003a382f7224 */ /* 0x0c0fe400078e022f */
[-C--:B------:R-:W-:Y:S01]  /*0c20*/  IMAD R53, R56, R58.reuse, R53 ;  /* 0x0000003a38357224 */ /* 0x080fe200078e0235 */
[----:B------:R-:W-:Y:S01]  /*0c30*/  LEA R65, R58, R59, 0x3 ;  /* 0x0000003b3a417211 */ /* 0x000fe200078e18ff */
[----:B------:R-:W-:Y:S02]  /*0c40*/  IMAD R67, R56, R58, R55 ;  /* 0x0000003a38437224 */ /* 0x000fe400078e0237 */
[----:B------:R-:W-:-:S02]  /*0c50*/  IMAD R63, R58, 0x8, R47 ;  /* 0x000000083a3f7824 */ /* 0x000fc400078e022f */
[C---:B------:R-:W-:Y:S02]  /*0c60*/  IMAD R57, R58.reuse, 0x8, R53 ;  /* 0x000000083a397824 */ /* 0x040fe400078e0235 */
[----:B------:R-:W-:Y:S02]  /*0c70*/  IMAD R103, R58, 0x8, R67 ;  /* 0x000000083a677824 */ /* 0x000fe400078e0243 */
[----:B0-----:R-:W-:-:S04]  /*0c80*/  IMAD.WIDE.U32 R48, R47, 0x8, R44 ;  /* 0x000000082f307825 */ /* 0x001fc800078e002c */
[--C-:B------:R-:W-:Y:S02]  /*0c90*/  IMAD.WIDE.U32 R54, R53, 0x8, R44.reuse ;  /* 0x0000000835367825 */ /* 0x100fe400078e002c */
[----:B------:R-:W2:Y:S02]  /*0ca0*/  LDG.E.64 R48, desc[UR10][R48.64] ;  /* 0x0000000a30307981 */ /* 0x000ea4000c1e1b00 */
[--C-:B------:R-:W-:Y:S02]  /*0cb0*/  IMAD.WIDE.U32 R58, R59, 0x8, R44.reuse ;  /* 0x000000083b3a7825 */ /* 0x100fe400078e002c */
[----:B------:R-:W3:Y:S02]  /*0cc0*/  LDG.E.64 R54, desc[UR10][R54.64] ;  /* 0x0000000a36367981 */ /* 0x000ee4000c1e1b00 */
[--C-:B------:R-:W-:Y:S02]  /*0cd0*/  IMAD.WIDE.U32 R52, R67, 0x8, R44.reuse ;  /* 0x0000000843347825 */ /* 0x100fe400078e002c */
[----:B------:R-:W4:Y:S02]  /*0ce0*/  LDG.E.64 R58, desc[UR10][R58.64] ;  /* 0x0000000a3a3a7981 */ /* 0x000f24000c1e1b00 */
[----:B------:R-:W-:-:S02]  /*0cf0*/  IMAD.WIDE.U32 R62, R63, 0x8, R44 ;  /* 0x000000083f3e7825 */ /* 0x000fc400078e002c */
[----:B------:R-:W5:Y:S02]  /*0d00*/  LDG.E.64 R52, desc[UR10][R52.64] ;  /* 0x0000000a34347981 */ /* 0x000f64000c1e1b00 */
[--C-:B------:R-:W-:Y:S02]  /*0d10*/  IMAD.WIDE.U32 R64, R65, 0x8, R44.reuse ;  /* 0x0000000841407825 */ /* 0x100fe400078e002c */
[----:B------:R-:W5:Y:S02]  /*0d20*/  LDG.E.64 R62, desc[UR10][R62.64] ;  /* 0x0000000a3e3e7981 */ /* 0x000f64000c1e1b00 */
[--C-:B------:R-:W-:Y:S02]  /*0d30*/  IMAD.WIDE.U32 R46, R57, 0x8, R44.reuse ;  /* 0x00000008392e7825 */ /* 0x100fe400078e002c */
[----:B------:R-:W5:Y:S02]  /*0d40*/  LDG.E.64 R64, desc[UR10][R64.64] ;  /* 0x0000000a40407981 */ /* 0x000f64000c1e1b00 */
[----:B------:R-:W-:-:S02]  /*0d50*/  IMAD.WIDE.U32 R44, R103, 0x8, R44 ;  /* 0x00000008672c7825 */ /* 0x000fc400078e002c */
[----:B------:R-:W5:Y:S04]  /*0d60*/  LDG.E.64 R46, desc[UR10][R46.64] ;  /* 0x0000000a2e2e7981 */ /* 0x000f68000c1e1b00 */
[----:B------:R-:W5:Y:S01]  /*0d70*/  LDG.E.64 R44, desc[UR10][R44.64] ;  /* 0x0000000a2c2c7981 */ /* 0x000f62000c1e1b00 */
[----:B------:R-:W-:-:S04]  /*0d80*/  IADD3 R2, PT, PT, R2, 0x4, RZ ;  /* 0x0000000402027810 */ /* 0x000fc80007ffe0ff */
[----:B------:R-:W-:Y:S01]  /*0d90*/  ISETP.GE.AND P3, PT, R2, -0x3, PT ;  /* 0xfffffffd0200780c */ /* 0x000fe20003f66270 */
[----:B------:R-:W-:Y:S01]  /*0da0*/  VIADD R0, R0, 0x4 ;  /* 0x0000000400007836 */ /* 0x000fe20000000000 */
[----:B--2---:R-:W-:Y:S04]  /*0db0*/  STS.64 [R51+-0x1000], R48 ;  /* 0xfff0003033007388 */ /* 0x004fe80000000a00 */
[----:B---3--:R-:W-:Y:S04]  /*0dc0*/  STS.64 [R51+-0xf00], R54 ;  /* 0xfff1003633007388 */ /* 0x008fe80000000a00 */
[----:B----4-:R-:W-:Y:S04]  /*0dd0*/  STS.64 [R51+-0xf80], R58 ;  /* 0xfff0803a33007388 */ /* 0x010fe80000000a00 */
[----:B-----5:R-:W-:Y:S04]  /*0de0*/  STS.64 [R51+-0xe80], R52 ;  /* 0xfff1803433007388 */ /* 0x020fe80000000a00 */
[----:B------:R-:W-:Y:S04]  /*0df0*/  STS.64 [R51], R62 ;  /* 0x0000003e33007388 */ /* 0x000fe80000000a00 */
[----:B------:R-:W-:Y:S04]  /*0e00*/  STS.64 [R51+0x80], R64 ;  /* 0x0000804033007388 */ /* 0x000fe80000000a00 */
[----:B------:R-:W-:Y:S04]  /*0e10*/  STS.64 [R51+0x100], R46 ;  /* 0x0001002e33007388 */ /* 0x000fe80000000a00 */
[----:B------:R0:W-:Y:S02]  /*0e20*/  STS.64 [R51+0x180], R44 ;  /* 0x0001802c33007388 */ /* 0x0001e40000000a00 */
[----:B0-----:R-:W-:Y:S01]  /*0e30*/  VIADD R51, R51, 0x200 ;  /* 0x0000020033337836 */ /* 0x001fe20000000000 */
[----:B------:R-:W-:Y:S06]  /*0e40*/  @!P3 BRA `(.L_x_25) ;  /* 0xfffffffc0044b947 */ /* 0x000fec000383ffff */
.L_x_24:
[----:B------:R-:W-:-:S04]  /*0e50*/  IADD3 R44, PT, PT, -R2, RZ, RZ ;  /* 0x000000ff022c7210 */ /* 0x000fc80007ffe1ff */
[----:B------:R-:W-:-:S13]  /*0e60*/  ISETP.GT.AND P3, PT, R44, 0x1, PT ;  /* 0x000000012c00780c */ /* 0x000fda0003f64270 */
[----:B------:R-:W-:Y:S05]  /*0e70*/  @!P3 BRA `(.L_x_26) ;  /* 0x000000000070b947 */ /* 0x000fea0003800000 */
[----:B------:R-:W0:Y:S01]  /*0e80*/  LDC R48, c[0x0][0x3bc] ;  /* 0x0000ef00ff307b82 */ /* 0x000e220000000800 */
[----:B------:R-:W1:Y:S01]  /*0e90*/  LDCU UR5, c[0x0][0x398] ;  /* 0x00007300ff0577ac */ /* 0x000e620008000800 */
[C-C-:B------:R-:W-:Y:S01]  /*0ea0*/  IMAD.IADD R44, R3.reuse, 0x1, R0.reuse ;  /* 0x00000001032c7824 */ /* 0x140fe200078e0200 */
[----:B------:R-:W-:Y:S01]  /*0eb0*/  IADD3 R46, PT, PT, R3, 0x1, R0 ;  /* 0x00000001032e7810 */ /* 0x000fe20007ffe000 */
[----:B------:R-:W-:-:S04]  /*0ec0*/  VIADD R49, R50, UR4 ;  /* 0x0000000432317c36 */ /* 0x000fc80008000000 */
[----:B------:R-:W2:Y:S01]  /*0ed0*/  LDC.64 R52, c[0x0][0x388] ;  /* 0x0000e200ff347b82 */ /* 0x000ea20000000a00 */
[--C-:B-1----:R-:W-:Y:S02]  /*0ee0*/  IMAD R44, R44, UR5, R7.reuse ;  /* 0x000000052c2c7c24 */ /* 0x102fe4000f8e0207 */
[----:B------:R-:W-:Y:S02]  /*0ef0*/  IMAD R46, R46, UR5, R7 ;  /* 0x000000052e2e7c24 */ /* 0x000fe4000f8e0207 */
[CC--:B0-----:R-:W-:Y:S02]  /*0f00*/  IMAD R45, R48.reuse, R49.reuse, R44 ;  /* 0x00000031302d7224 */ /* 0x0c1fe400078e022c */
[----:B------:R-:W-:-:S03]  /*0f10*/  IMAD R49, R48, R49, R46 ;  /* 0x0000003130317224 */ /* 0x000fc600078e022e */
[C---:B------:R-:W-:Y:S01]  /*0f20*/  LEA R47, R48.reuse, R45, 0x3 ;  /* 0x0000002d302f7211 */ /* 0x040fe200078e18ff */
[----:B------:R-:W-:Y:S02]  /*0f30*/  IMAD R55, R48, 0x8, R49 ;  /* 0x0000000830377824 */ /* 0x000fe400078e0231 */
[----:B--2---:R-:W-:-:S04]  /*0f40*/  IMAD.WIDE.U32 R44, R45, 0x8, R52 ;  /* 0x000000082d2c7825 */ /* 0x004fc800078e0034 */
[--C-:B------:R-:W-:Y:S02]  /*0f50*/  IMAD.WIDE.U32 R48, R49, 0x8, R52.reuse ;  /* 0x0000000831307825 */ /* 0x100fe400078e0034 */
[----:B------:R-:W2:Y:S02]  /*0f60*/  LDG.E.64 R44, desc[UR10][R44.64] ;  /* 0x0000000a2c2c7981 */ /* 0x000ea4000c1e1b00 */
[--C-:B------:R-:W-:Y:S02]  /*0f70*/  IMAD.WIDE.U32 R46, R47, 0x8, R52.reuse ;  /* 0x000000082f2e7825 */ /* 0x100fe400078e0034 */
[----:B------:R-:W3:Y:S02]  /*0f80*/  LDG.E.64 R48, desc[UR10][R48.64] ;  /* 0x0000000a30307981 */ /* 0x000ee4000c1e1b00 */
[----:B------:R-:W-:Y:S02]  /*0f90*/  IMAD.WIDE.U32 R52, R55, 0x8, R52 ;  /* 0x0000000837347825 */ /* 0x000fe400078e0034 */
[----:B------:R-:W4:Y:S04]  /*0fa0*/  LDG.E.64 R46, desc[UR10][R46.64] ;  /* 0x0000000a2e2e7981 */ /* 0x000f28000c1e1b00 */
[----:B------:R-:W5:Y:S01]  /*0fb0*/  LDG.E.64 R52, desc[UR10][R52.64] ;  /* 0x0000000a34347981 */ /* 0x000f62000c1e1b00 */
[----:B------:R-:W-:Y:S01]  /*0fc0*/  PLOP3.LUT P0, PT, PT, PT, PT, 0x8, 0x80 ;  /* 0x000000000080781c */ /* 0x000fe20003f0e170 */
[----:B------:R-:W-:Y:S01]  /*0fd0*/  VIADD R2, R2, 0x2 ;  /* 0x0000000202027836 */ /* 0x000fe20000000000 */
[----:B------:R-:W-:Y:S01]  /*0fe0*/  IADD3 R0, PT, PT, R0, 0x2, RZ ;  /* 0x0000000200007810 */ /* 0x000fe20007ffe0ff */
[----:B--2---:R-:W-:Y:S04]  /*0ff0*/  STS.64 [R51+-0x1000], R44 ;  /* 0xfff0002c33007388 */ /* 0x004fe80000000a00 */
[----:B---3--:R-:W-:Y:S04]  /*1000*/  STS.64 [R51+-0xf80], R48 ;  /* 0xfff0803033007388 */ /* 0x008fe80000000a00 */
[----:B----4-:R-:W-:Y:S04]  /*1010*/  STS.64 [R51], R46 ;  /* 0x0000002e33007388 */ /* 0x010fe80000000a00 */
[----:B-----5:R0:W-:Y:S02]  /*1020*/  STS.64 [R51+0x80], R52 ;  /* 0x0000803433007388 */ /* 0x0201e40000000a00 */
[----:B0-----:R-:W-:-:S07]  /*1030*/  VIADD R51, R51, 0x100 ;  /* 0x0000010033337836 */ /* 0x001fce0000000000 */
.L_x_26:
[----:B------:R-:W-:-:S13]  /*1040*/  ISETP.NE.OR P0, PT, R2, RZ, P0 ;  /* 0x000000ff0200720c */ /* 0x000fda0000705670 */
[----:B------:R-:W-:Y:S05]  /*1050*/  @!P0 BRA `(.L_x_22) ;  /* 0x0000000000508947 */ /* 0x000fea0003800000 */
.L_x_23:
[----:B------:R-:W-:Y:S01]  /*1060*/  VIADD R50, R50, UR4 ;  /* 0x0000000432327c36 */ /* 0x000fe20008000000 */
[----:B------:R-:W0:Y:S01]  /*1070*/  LDCU UR5, c[0x0][0x398] ;  /* 0x00007300ff0577ac */ /* 0x000e220008000800 */
[----:B------:R-:W-:-:S05]  /*1080*/  NOP ;  /* 0x0000000000007918 */ /* 0x000fca0000000000 */
.L_x_27:
[----:B------:R-:W1:Y:S01]  /*1090*/  LDC R48, c[0x0][0x3bc] ;  /* 0x0000ef00ff307b82 */ /* 0x000e620000000800 */
[----:B------:R-:W-:-:S05]  /*10a0*/  IADD3 R44, PT, PT, R3, R0, RZ ;  /* 0x00000000032c7210 */ /* 0x000fca0007ffe0ff */
[----:B0-----:R-:W-:Y:S02]  /*10b0*/  IMAD R45, R44, UR5, R7 ;  /* 0x000000052c2d7c24 */ /* 0x001fe4000f8e0207 */
[----:B------:R-:W0:Y:S02]  /*10c0*/  LDC.64 R46, c[0x0][0x388] ;  /* 0x0000e200ff2e7b82 */ /* 0x000e240000000a00 */
[----:B-1----:R-:W-:-:S04]  /*10d0*/  IMAD R45, R50, R48, R45 ;  /* 0x00000030322d7224 */ /* 0x002fc800078e022d */
[----:B------:R-:W-:Y:S02]  /*10e0*/  IMAD R49, R48, 0x8, R45 ;  /* 0x0000000830317824 */ /* 0x000fe400078e022d */
[----:B0-----:R-:W-:-:S04]  /*10f0*/  IMAD.WIDE.U32 R44, R45, 0x8, R46 ;  /* 0x000000082d2c7825 */ /* 0x001fc800078e002e */
[----:B------:R-:W-:Y:S02]  /*1100*/  IMAD.WIDE.U32 R46, R49, 0x8, R46 ;  /* 0x00000008312e7825 */ /* 0x000fe400078e002e */
[----:B------:R-:W2:Y:S04]  /*1110*/  LDG.E.64 R44, desc[UR10][R44.64] ;  /* 0x0000000a2c2c7981 */ /* 0x000ea8000c1e1b00 */
[----:B------:R-:W3:Y:S01]  /*1120*/  LDG.E.64 R46, desc[UR10][R46.64] ;  /* 0x0000000a2e2e7981 */ /* 0x000ee2000c1e1b00 */
[----:B------:R-:W-:Y:S01]  /*1130*/  VIADD R2, R2, 0x1 ;  /* 0x0000000102027836 */ /* 0x000fe20000000000 */
[----:B------:R-:W-:-:S04]  /*1140*/  IADD3 R0, PT, PT, R0, 0x1, RZ ;  /* 0x0000000100007810 */ /* 0x000fc80007ffe0ff */
[----:B------:R-:W-:Y:S01]  /*1150*/  ISETP.NE.AND P0, PT, R2, RZ, PT ;  /* 0x000000ff0200720c */ /* 0x000fe20003f05270 */
[----:B--2---:R-:W-:Y:S04]  /*1160*/  STS.64 [R51+-0x1000], R44 ;  /* 0xfff0002c33007388 */ /* 0x004fe80000000a00 */
[----:B---3--:R0:W-:Y:S02]  /*1170*/  STS.64 [R51], R46 ;  /* 0x0000002e33007388 */ /* 0x0081e40000000a00 */
[----:B0-----:R-:W-:-:S06]  /*1180*/  VIADD R51, R51, 0x80 ;  /* 0x0000008033337836 */ /* 0x001fcc0000000000 */
[----:B------:R-:W-:Y:S05]  /*1190*/  @P0 BRA `(.L_x_27) ;  /* 0xfffffffc00bc0947 */ /* 0x000fea000383ffff */
.L_x_22:
[----:B------:R-:W-:Y:S05]  /*11a0*/  BSYNC.RECONVERGENT B0 ;  /* 0x0000000000007941 */ /* 0x000fea0003800200 */
.L_x_21:
[----:B------:R-:W-:Y:S04]  /*11b0*/  BSSY.RECONVERGENT B0, `(.L_x_28) ;  /* 0x0000050000007945 */ /* 0x000fe80003800200 */
[----:B------:R-:W-:Y:S05]  /*11c0*/  @!P2 BRA `(.L_x_29) ;  /* 0x000000040038a947 */ /* 0x000fea0003800000 */
[----:B------:R-:W-:Y:S01]  /*11d0*/  ISETP.GE.U32.AND P0, PT, R99, 0x4, PT ;  /* 0x000000046300780c */ /* 0x000fe20003f06070 */
[----:B------:R-:W-:-:S12]  /*11e0*/  IMAD.MOV.U32 R0, RZ, RZ, RZ ;  /* 0x000000ffff007224 */ /* 0x000fd800078e00ff */
[----:B------:R-:W-:Y:S05]  /*11f0*/  @!P0 BRA `(.L_x_30) ;  /* 0x0000000000a08947 */ /* 0x000fea0003800000 */
[----:B------:R-:W0:Y:S01]  /*1200*/  S2R R53, SR_TID.X ;  /* 0x0000000000357919 */ /* 0x000e220000002100 */
[----:B------:R-:W1:Y:S01]  /*1210*/  S2UR UR6, SR_CgaCtaId ;  /* 0x00000000000679c3 */ /* 0x000e620000008800 */
[----:B------:R-:W-:Y:S01]  /*1220*/  UMOV UR5, 0x400 ;  /* 0x0000040000057882 */ /* 0x000fe20000000000 */
[----:B------:R-:W-:Y:S01]  /*1230*/  HFMA2 R0, -RZ, RZ, 0, 0 ;  /* 0x00000000ff007431 */ /* 0x000fe200000001ff */
[----:B------:R-:W2:Y:S01]  /*1240*/  S2R R63, SR_TID.Y ;  /* 0x00000000003f7919 */ /* 0x000ea20000002200 */
[----:B------:R-:W-:Y:S01]  /*1250*/  UIADD3 UR5, UPT, UPT, UR5, 0x2000, URZ ;  /* 0x0000200005057890 */ /* 0x000fe2000fffe0ff */
[----:B------:R-:W-:Y:S01]  /*1260*/  LOP3.LUT R59, R99, 0x7ffffffc, RZ, 0xc0, !PT ;  /* 0x7ffffffc633b7812 */ /* 0x000fe200078ec0ff */
[----:B------:R-:W3:Y:S01]  /*1270*/  LDCU UR8, c[0x0][0x39c] ;  /* 0x00007380ff0877ac */ /* 0x000ee20008000800 */
[----:B------:R-:W4:Y:S01]  /*1280*/  LDCU UR7, c[0x0][0x3a8] ;  /* 0x00007500ff0777ac */ /* 0x000f220008000800 */
[----:B-1----:R-:W-:Y:S01]  /*1290*/  ULEA UR5, UR6, UR5, 0x18 ;  /* 0x0000000506057291 */ /* 0x002fe2000f8ec0ff */
[----:B0-----:R-:W-:-:S05]  /*12a0*/  VIADD R57, R53, UR4 ;  /* 0x0000000435397c36 */ /* 0x001fca0008000000 */
[----:B---34-:R-:W-:-:S07]  /*12b0*/  LEA R53, R53, UR5, 0x9 ;  /* 0x0000000535357c11 */ /* 0x018fce000f8e48ff */
.L_x_31:
[----:B0-----:R-:W-:Y:S01]  /*12c0*/  IMAD.IADD R45, R5, 0x1, R0 ;  /* 0x00000001052d7824 */ /* 0x001fe200078e0200 */
[----:B------:R-:W0:Y:S03]  /*12d0*/  LDC.64 R50, c[0x0][0x390] ;  /* 0x0000e400ff327b82 */ /* 0x000e260000000a00 */
[----:B------:R-:W-:-:S05]  /*12e0*/  IMAD R45, R45, UR8, R4 ;  /* 0x000000082d2d7c24 */ /* 0x000fca000f8e0204 */
[C---:B------:R-:W-:Y:S01]  /*12f0*/  IADD3 R2, PT, PT, R45.reuse, UR8, RZ ;  /* 0x000000082d027c10 */ /* 0x040fe2000fffe0ff */
[----:B------:R-:W-:-:S04]  /*1300*/  IMAD R45, R45, UR7, R57 ;  /* 0x000000072d2d7c24 */ /* 0x000fc8000f8e0239 */
[C---:B------:R-:W-:Y:S02]  /*1310*/  VIADD R44, R2.reuse, UR8 ;  /* 0x00000008022c7c36 */ /* 0x040fe40008000000 */
[--C-:B------:R-:W-:Y:S02]  /*1320*/  IMAD R47, R2, UR7, R57.reuse ;  /* 0x00000007022f7c24 */ /* 0x100fe4000f8e0239 */
[C---:B------:R-:W-:Y:S02]  /*1330*/  VIADD R46, R44.reuse, UR8 ;  /* 0x000000082c2e7c36 */ /* 0x040fe40008000000 */
[--C-:B------:R-:W-:Y:S02]  /*1340*/  IMAD R49, R44, UR7, R57.reuse ;  /* 0x000000072c317c24 */ /* 0x100fe4000f8e0239 */
[----:B------:R-:W-:Y:S02]  /*1350*/  IMAD R55, R46, UR7, R57 ;  /* 0x000000072e377c24 */ /* 0x000fe4000f8e0239 */
[----:B0-----:R-:W-:-:S04]  /*1360*/  IMAD.WIDE.U32 R44, R45, 0x8, R50 ;  /* 0x000000082d2c7825 */ /* 0x001fc800078e0032 */
[--C-:B------:R-:W-:Y:S02]  /*1370*/  IMAD.WIDE.U32 R46, R47, 0x8, R50.reuse ;  /* 0x000000082f2e7825 */ /* 0x100fe400078e0032 */
[----:B------:R-:W3:Y:S02]  /*1380*/  LDG.E.64 R44, desc[UR10][R44.64] ;  /* 0x0000000a2c2c7981 */ /* 0x000ee4000c1e1b00 */
[--C-:B------:R-:W-:Y:S02]  /*1390*/  IMAD.WIDE.U32 R48, R49, 0x8, R50.reuse ;  /* 0x0000000831307825 */ /* 0x100fe400078e0032 */
[----:B------:R-:W4:Y:S02]  /*13a0*/  LDG.E.64 R46, desc[UR10][R46.64] ;  /* 0x0000000a2e2e7981 */ /* 0x000f24000c1e1b00 */
[----:B------:R-:W-:Y:S02]  /*13b0*/  IMAD.WIDE.U32 R50, R55, 0x8, R50 ;  /* 0x0000000837327825 */ /* 0x000fe400078e0032 */
[----:B------:R-:W5:Y:S04]  /*13c0*/  LDG.E.64 R48, desc[UR10][R48.64] ;  /* 0x0000000a30307981 */ /* 0x000f68000c1e1b00 */
[----:B------:R-:W5:Y:S01]  /*13d0*/  LDG.E.64 R50, desc[UR10][R50.64] ;  /* 0x0000000a32327981 */ /* 0x000f62000c1e1b00 */
[----:B--2---:R-:W-:-:S05]  /*13e0*/  LEA R2, R0, R63, 0x3 ;  /* 0x0000003f00027211 */ /* 0x004fca00078e18ff */
[----:B------:R-:W-:Y:S02]  /*13f0*/  IMAD R55, R2, 0x8, R53 ;  /* 0x0000000802377824 */ /* 0x000fe400078e0235 */
[----:B------:R-:W-:-:S05]  /*1400*/  VIADD R0, R0, 0x4 ;  /* 0x0000000400007836 */ /* 0x000fca0000000000 */
[----:B------:R-:W-:Y:S01]  /*1410*/  ISETP.NE.AND P0, PT, R0, R59, PT ;  /* 0x0000003b0000720c */ /* 0x000fe20003f05270 */
[----:B---3--:R0:W-:Y:S04]  /*1420*/  STS.64 [R55], R44 ;  /* 0x0000002c37007388 */ /* 0x0081e80000000a00 */
[----:B----4-:R0:W-:Y:S04]  /*1430*/  STS.64 [R55+0x40], R46 ;  /* 0x0000402e37007388 */ /* 0x0101e80000000a00 */
[----:B-----5:R0:W-:Y:S04]  /*1440*/  STS.64 [R55+0x80], R48 ;  /* 0x0000803037007388 */ /* 0x0201e80000000a00 */
[----:B------:R0:W-:Y:S01]  /*1450*/  STS.64 [R55+0xc0], R50 ;  /* 0x0000c03237007388 */ /* 0x0001e20000000a00 */
[----:B------:R-:W-:Y:S05]  /*1460*/  @P0 BRA `(.L_x_31) ;  /* 0xfffffffc00940947 */ /* 0x000fea000383ffff */
[----:B------:R-:W-:-:S07]  /*1470*/  MOV R0, R59 ;  /* 0x0000003b00007202 */ /* 0x000fce0000000f00 */
.L_x_30:
[----:B------:R-:W-:-:S13]  /*1480*/  LOP3.LUT P0, RZ, R99, 0x3, RZ, 0xc0, !PT ;  /* 0x0000000363ff7812 */ /* 0x000fda000780c0ff */
[----:B------:R-:W-:Y:S05]  /*1490*/  @!P0 BRA `(.L_x_29) ;  /* 0x0000000000848947 */ /* 0x000fea0003800000 */
[----:B0-----:R-:W0:Y:S01]  /*14a0*/  S2R R48, SR_TID.X ;  /* 0x0000000000307919 */ /* 0x001e220000002100 */
[----:B------:R-:W1:Y:S01]  /*14b0*/  LDCU UR7, c[0x0][0x39c] ;  /* 0x00007380ff0777ac */ /* 0x000e620008000800 */
[----:B------:R-:W2:Y:S01]  /*14c0*/  LDC.64 R46, c[0x0][0x390] ;  /* 0x0000e400ff2e7b82 */ /* 0x000ea20000000a00 */
[----:B------:R-:W-:Y:S01]  /*14d0*/  IMAD.IADD R45, R5, 0x1, R0 ;  /* 0x00000001052d7824 */ /* 0x000fe200078e0200 */
[----:B------:R-:W3:Y:S03]  /*14e0*/  LDCU UR8, c[0x0][0x3a8] ;  /* 0x00007500ff0877ac */ /* 0x000ee60008000800 */
[----:B-1----:R-:W-:Y:S02]  /*14f0*/  IMAD R2, R45, UR7, R4 ;  /* 0x000000072d027c24 */ /* 0x002fe4000f8e0204 */
[----:B0-----:R-:W-:-:S04]  /*1500*/  VIADD R49, R48, UR4 ;  /* 0x0000000430317c36 */ /* 0x001fc80008000000 */
[----:B---3--:R-:W-:-:S04]  /*1510*/  IMAD R45, R2, UR8, R49 ;  /* 0x00000008022d7c24 */ /* 0x008fc8000f8e0231 */
[----:B--2---:R-:W-:-:S06]  /*1520*/  IMAD.WIDE.U32 R44, R45, 0x8, R46 ;  /* 0x000000082d2c7825 */ /* 0x004fcc00078e002e */
[----:B------:R-:W2:Y:S01]  /*1530*/  LDG.E.64 R44, desc[UR10][R44.64] ;  /* 0x0000000a2c2c7981 */ /* 0x000ea2000c1e1b00 */
[----:B------:R-:W0:Y:S01]  /*1540*/  S2UR UR6, SR_CgaCtaId ;  /* 0x00000000000679c3 */ /* 0x000e220000008800 */
[----:B------:R-:W-:Y:S01]  /*1550*/  UMOV UR5, 0x400 ;  /* 0x0000040000057882 */ /* 0x000fe20000000000 */
[----:B------:R-:W1:Y:S01]  /*1560*/  S2R R51, SR_TID.Y ;  /* 0x0000000000337919 */ /* 0x000e620000002200 */
[----:B------:R-:W-:-:S04]  /*1570*/  UIADD3 UR5, UPT, UPT, UR5, 0x2000, URZ ;  /* 0x0000200005057890 */ /* 0x000fc8000fffe0ff */
[----:B0-----:R-:W-:Y:S01]  /*1580*/  ULEA UR5, UR6, UR5, 0x18 ;  /* 0x0000000506057291 */ /* 0x001fe2000f8ec0ff */
[----:B-1----:R-:W-:-:S05]  /*1590*/  LEA R0, R0, R51, 0x3 ;  /* 0x0000003300007211 */ /* 0x002fca00078e18ff */
[----:B------:R-:W-:-:S05]  /*15a0*/  LEA R51, R48, UR5, 0x9 ;  /* 0x0000000530337c11 */ /* 0x000fca000f8e48ff */
[----:B------:R-:W-:Y:S01]  /*15b0*/  IMAD R51, R0, 0x8, R51 ;  /* 0x0000000800337824 */ /* 0x000fe200078e0233 */
[----:B------:R-:W-:-:S04]  /*15c0*/  LOP3.LUT R0, R99, 0x3, RZ, 0xc0, !PT ;  /* 0x0000000363007812 */ /* 0x000fc800078ec0ff */
[----:B------:R-:W-:Y:S01]  /*15d0*/  ISETP.NE.AND P0, PT, R0, 0x1, PT ;  /* 0x000000010000780c */ /* 0x000fe20003f05270 */
[----:B--2---:R1:W-:-:S12]  /*15e0*/  STS.64 [R51], R44 ;  /* 0x0000002c33007388 */ /* 0x0043d80000000a00 */
[----:B------:R-:W-:Y:S05]  /*15f0*/  @!P0 BRA `(.L_x_29) ;  /* 0x00000000002c8947 */ /* 0x000fea0003800000 */
[----:B------:R-:W-:Y:S01]  /*1600*/  ISETP.NE.AND P0, PT, R0, 0x2, PT ;  /* 0x000000020000780c */ /* 0x000fe20003f05270 */
[----:B------:R-:W-:-:S04]  /*1610*/  VIADD R2, R2, UR7 ;  /* 0x0000000702027c36 */ /* 0x000fc80008000000 */
[----:B-1----:R-:W-:-:S04]  /*1620*/  IMAD R45, R2, UR8, R49 ;  /* 0x00000008022d7c24 */ /* 0x002fc8000f8e0231 */
[----:B------:R-:W-:-:S04]  /*1630*/  IMAD.WIDE.U32 R44, R45, 0x8, R46 ;  /* 0x000000082d2c7825 */ /* 0x000fc800078e002e */
[----:B------:R-:W-:Y:S02]  /*1640*/  @P0 IADD3 R0, PT, PT, R2, UR7, RZ ;  /* 0x0000000702000c10 */ /* 0x000fe4000fffe0ff */
[----:B------:R-:W2:Y:S03]  /*1650*/  LDG.E.64 R44, desc[UR10][R44.64] ;  /* 0x0000000a2c2c7981 */ /* 0x000ea6000c1e1b00 */
[----:B------:R-:W-:-:S04]  /*1660*/  @P0 IMAD R49, R0, UR8, R49 ;  /* 0x0000000800310c24 */ /* 0x000fc8000f8e0231 */
[----:B------:R-:W-:-:S06]  /*1670*/  @P0 IMAD.WIDE.U32 R46, R49, 0x8, R46 ;  /* 0x00000008312e0825 */ /* 0x000fcc00078e002e */
[----:B------:R-:W3:Y:S04]  /*1680*/  @P0 LDG.E.64 R46, desc[UR10][R46.64] ;  /* 0x0000000a2e2e0981 */ /* 0x000ee8000c1e1b00 */
[----:B--2---:R2:W-:Y:S04]  /*1690*/  STS.64 [R51+0x40], R44 ;  /* 0x0000402c33007388 */ /* 0x0045e80000000a00 */
[----:B---3--:R2:W-:Y:S02]  /*16a0*/  @P0 STS.64 [R51+0x80], R46 ;  /* 0x0000802e33000388 */ /* 0x0085e40000000a00 */
.L_x_29:
[----:B------:R-:W-:Y:S05]  /*16b0*/  BSYNC.RECONVERGENT B0 ;  /* 0x0000000000007941 */ /* 0x000fea0003800200 */
.L_x_28:
[----:B------:R-:W3:Y:S01]  /*16c0*/  S2UR UR7, SR_CgaCtaId ;  /* 0x00000000000779c3 */ /* 0x000ee20000008800 */
[----:B------:R-:W4:Y:S01]  /*16d0*/  S2R R0, SR_TID.Y ;  /* 0x0000000000007919 */ /* 0x000f220000002200 */
[----:B------:R-:W-:Y:S02]  /*16e0*/  UMOV UR5, 0x400 ;  /* 0x0000040000057882 */ /* 0x000fe40000000000 */
[----:B------:R-:W-:Y:S01]  /*16f0*/  UIADD3 UR6, UPT, UPT, UR5, 0x2000, URZ ;  /* 0x0000200005067890 */ /* 0x000fe2000fffe0ff */
[----:B------:R-:W0:Y:S03]  /*1700*/  S2R R2, SR_TID.X ;  /* 0x0000000000027919 */ /* 0x000e260000002100 */
[----:B------:R-:W-:Y:S01]  /*1710*/  BAR.SYNC.DEFER_BLOCKING 0x0 ;  /* 0x0000000000007b1d */ /* 0x000fe20000010000 */
[----:B---3--:R-:W-:Y:S02]  /*1720*/  ULEA UR8, UR7, UR5, 0x18 ;  /* 0x0000000507087291 */ /* 0x008fe4000f8ec0ff */
[----:B------:R-:W-:-:S03]  /*1730*/  ULEA UR6, UR7, UR6, 0x18 ;  /* 0x0000000607067291 */ /* 0x000fc6000f8ec0ff */
[----:B------:R-:W-:-:S09]  /*1740*/  UMOV UR5, URZ ;  /* 0x000000ff00057c82 */ /* 0x000fd20008000000 */
.L_x_32:
[----:B------:R-:W-:Y:S02]  /*1750*/  ULEA UR7, UR5, UR6, 0x9 ;  /* 0x0000000605077291 */ /* 0x000fe4000f8e48ff */
[----:B------:R-:W-:Y:S02]  /*1760*/  ULEA UR9, UR5, UR8, 0x9 ;  /* 0x0000000805097291 */ /* 0x000fe4000f8e48ff */
[----:B------:R-:W-:Y:S02]  /*1770*/  UIADD3 UR5, UPT, UPT, UR5, 0x2, URZ ;  /* 0x0000000205057890 */ /* 0x000fe4000fffe0ff */
[----:B----4-:R-:W-:Y:S02]  /*1780*/  LEA R98, R0, UR7, 0x3 ;  /* 0x0000000700627c11 */ /* 0x010fe4000f8e18ff */
[----:B0-----:R-:W-:Y:S01]  /*1790*/  LEA R100, R2, UR9, 0x3 ;  /* 0x0000000902647c11 */ /* 0x001fe2000f8e18ff */
[----:B------:R-:W-:Y:S02]  /*17a0*/  UISETP.NE.AND UP0, UPT, UR5, 0x10, UPT ;  /* 0x000000100500788c */ /* 0x000fe4000bf05270 */
[----:B--2---:R-:W-:Y:S04]  /*17b0*/  LDS.64 R46, [R98+0x100] ;  /* 0x00010000622e7984 */ /* 0x004fe80000000a00 */
[----:B------:R-:W0:Y:S04]  /*17c0*/  LDS.64 R58, [R100] ;  /* 0x00000000643a7984 */ /* 0x000e280000000a00 */
[----:B------:R-:W2:Y:S04]  /*17d0*/  LDS.64 R56, [R100+0x80] ;  /* 0x0000800064387984 */ /* 0x000ea80000000a00 */
[----:B------:R-:W3:Y:S04]  /*17e0*/  LDS.64 R54, [R100+0x100] ;  /* 0x0001000064367984 */ /* 0x000ee80000000a00 */
[----:B------:R-:W4:Y:S04]  /*17f0*/  LDS.64 R52, [R100+0x180] ;  /* 0x0001800064347984 */ /* 0x000f280000000a00 */
[----:B-1----:R-:W1:Y:S04]  /*1800*/  LDS.64 R44, [R98+0xc0] ;  /* 0x0000c000622c7984 */ /* 0x002e680000000a00 */
[----:B------:R-:W5:Y:S04]  /*1810*/  LDS.64 R102, [R98+0x80] ;  /* 0x0000800062667984 */ /* 0x000f680000000a00 */
[----:B------:R-:W5:Y:S04]  /*1820*/  LDS.64 R64, [R98+0x40] ;  /* 0x0000400062407984 */ /* 0x000f680000000a00 */
[----:B------:R-:W5:Y:S04]  /*1830*/  LDS.64 R62, [R98+0x180] ;  /* 0x00018000623e7984 */ /* 0x000f680000000a00 */
[----:B------:R-:W5:Y:S04]  /*1840*/  LDS.64 R66, [R98+0x140] ;  /* 0x0001400062427984 */ /* 0x000f680000000a00 */
[----:B------:R-:W5:Y:S04]  /*1850*/  LDS.64 R114, [R98] ;  /* 0x0000000062727984 */ /* 0x000f680000000a00 */
[----:B------:R-:W5:Y:S01]  /*1860*/  LDS.64 R108, [R98+0x1c0] ;  /* 0x0001c000626c7984 */ /* 0x000f620000000a00 */
[----:B0-----:R-:W-:-:S02]  /*1870*/  DFMA R70, R46, R58, R70 ;  /* 0x0000003a2e46722b */ /* 0x001fc40000000046 */
[C---:B--2---:R-:W-:Y:S01]  /*1880*/  DFMA R68, R46.reuse, R56, R68 ;  /* 0x000000382e44722b */ /* 0x044fe20000000044 */
[----:B------:R-:W-:Y:S01]  /*1890*/  LDS.64 R106, [R98+0x380] ;  /* 0x00038000626a7984 */ /* 0x000fe20000000a00 */
[----:B---3--:R-:W-:-:S03]  /*18a0*/  DFMA R30, R46, R54, R30 ;  /* 0x000000362e1e722b */ /* 0x008fc6000000001e */
[----:B------:R-:W0:Y:S01]  /*18b0*/  LDS.64 R50, [R100+0x200] ;  /* 0x0002000064327984 */ /* 0x000e220000000a00 */
[----:B----4-:R-:W-:-:S03]  /*18c0*/  DFMA R28, R46, R52, R28 ;  /* 0x000000342e1c722b */ /* 0x010fc6000000001c */
[----:B------:R-:W2:Y:S01]  /*18d0*/  LDS.64 R48, [R100+0x280] ;  /* 0x0002800064307984 */ /* 0x000ea20000000a00 */
[----:B-1----:R-:W-:-:S03]  /*18e0*/  DFMA R78, R44, R58, R78 ;  /* 0x0000003a2c4e722b */ /* 0x002fc6000000004e */
[----:B------:R-:W1:Y:S01]  /*18f0*/  LDS.64 R46, [R100+0x300] ;  /* 0x00030000642e7984 */ /* 0x000e620000000a00 */
[C---:B------:R-:W-:Y:S02]  /*1900*/  DFMA R76, R44.reuse, R56, R76 ;  /* 0x000000382c4c722b */ /* 0x040fe4000000004c */
[C---:B------:R-:W-:Y:S01]  /*1910*/  DFMA R74, R44.reuse, R54, R74 ;  /* 0x000000362c4a722b */ /* 0x040fe2000000004a */
[----:B------:R-:W-:Y:S01]  /*1920*/  LDS.64 R112, [R98+0x340] ;  /* 0x0003400062707984 */ /* 0x000fe20000000a00 */
[----:B------:R-:W-:Y:S02]  /*1930*/  DFMA R72, R44, R52, R72 ;  /* 0x000000342c48722b */ /* 0x000fe40000000048 */
[C---:B-----5:R-:W-:Y:S01]  /*1940*/  DFMA R86, R102.reuse, R58, R86 ;  /* 0x0000003a6656722b */ /* 0x060fe20000000056 */
[----:B------:R-:W3:Y:S01]  /*1950*/  LDS.64 R44, [R100+0x380] ;  /* 0x00038000642c7984 */ /* 0x000ee20000000a00 */
[C---:B------:R-:W-:Y:S02]  /*1960*/  DFMA R84, R102.reuse, R56, R84 ;  /* 0x000000386654722b */ /* 0x040fe40000000054 */
[C---:B------:R-:W-:Y:S01]  /*1970*/  DFMA R82, R102.reuse, R54, R82 ;  /* 0x000000366652722b */ /* 0x040fe20000000052 */
[----:B------:R-:W4:Y:S01]  /*1980*/  LDS.64 R110, [R98+0x300] ;  /* 0x00030000626e7984 */ /* 0x000f220000000a00 */
[----:B------:R-:W-:-:S02]  /*1990*/  DFMA R80, R102, R52, R80 ;  /* 0x000000346650722b */ /* 0x000fc40000000050 */
[C---:B------:R-:W-:Y:S01]  /*19a0*/  DFMA R92, R64.reuse, R58, R92 ;  /* 0x0000003a405c722b */ /* 0x040fe2000000005c */
[----:B------:R-:W5:Y:S01]  /*19b0*/  LDS.64 R104, [R98+0x2c0] ;  /* 0x0002c00062687984 */ /* 0x000f620000000a00 */
[C---:B------:R-:W-:Y:S02]  /*19c0*/  DFMA R90, R64.reuse, R56, R90 ;  /* 0x00000038405a722b */ /* 0x040fe4000000005a */
[C---:B------:R-:W-:Y:S01]  /*19d0*/  DFMA R88, R64.reuse, R54, R88 ;  /* 0x000000364058722b */ /* 0x040fe20000000058 */
[----:B------:R-:W5:Y:S01]  /*19e0*/  LDS.64 R102, [R98+0x280] ;  /* 0x0002800062667984 */ /* 0x000f620000000a00 */
[----:B------:R-:W-:Y:S02]  /*19f0*/  DFMA R60, R64, R52, R60 ;  /* 0x00000034403c722b */ /* 0x000fe4000000003c */
[C---:B------:R-:W-:Y:S01]  /*1a00*/  DFMA R22, R62.reuse, R58, R22 ;  /* 0x0000003a3e16722b */ /* 0x040fe20000000016 */
[----:B------:R-:W-:Y:S01]  /*1a10*/  LDS.64 R64, [R98+0x200] ;  /* 0x0002000062407984 */ /* 0x000fe20000000a00 */
[----:B------:R-:W-:-:S02]  /*1a20*/  DFMA R20, R62, R56, R20 ;  /* 0x000000383e14722b */ /* 0x000fc40000000014 */
[C---:B------:R-:W-:Y:S02]  /*1a30*/  DFMA R18, R62.reuse, R54, R18 ;  /* 0x000000363e12722b */ /* 0x040fe40000000012 */
[----:B------:R-:W-:Y:S02]  /*1a40*/  DFMA R16, R62, R52, R16 ;  /* 0x000000343e10722b */ /* 0x000fe40000000010 */
[C---:B------:R-:W-:Y:S01]  /*1a50*/  DFMA R14, R66.reuse, R58, R14 ;  /* 0x0000003a420e722b */ /* 0x040fe2000000000e */
[----:B------:R-:W5:Y:S01]  /*1a60*/  LDS.64 R62, [R98+0x240] ;  /* 0x00024000623e7984 */ /* 0x000f620000000a00 */
[C---:B------:R-:W-:Y:S02]  /*1a70*/  DFMA R12, R66.reuse, R56, R12 ;  /* 0x00000038420c722b */ /* 0x040fe4000000000c */
[C---:B------:R-:W-:Y:S02]  /*1a80*/  DFMA R10, R66.reuse, R54, R10 ;  /* 0x00000036420a722b */ /* 0x040fe4000000000a */
[----:B------:R-:W-:Y:S01]  /*1a90*/  DFMA R8, R66, R52, R8 ;  /* 0x000000344208722b */ /* 0x000fe20000000008 */
[----:B------:R-:W5:Y:S01]  /*1aa0*/  LDS.64 R66, [R98+0x3c0] ;  /* 0x0003c00062427984 */ /* 0x000f620000000a00 */
        /* <DEDUP_REMOVED lines=8> */
[C---:B0-----:R-:W-:Y:S02]  /*1b30*/  DFMA R22, R106.reuse, R50, R22 ;  /* 0x000000326a16722b */ /* 0x041fe40000000016 */
[C---:B--2---:R-:W-:Y:S02]  /*1b40*/  DFMA R20, R106.reuse, R48, R20 ;  /* 0x000000306a14722b */ /* 0x044fe40000000014 */
[C---:B-1----:R-:W-:Y:S02]  /*1b50*/  DFMA R18, R106.reuse, R46, R18 ;  /* 0x0000002e6a12722b */ /* 0x042fe40000000012 */
[----:B---3--:R-:W-:Y:S02]  /*1b60*/  DFMA R16, R106, R44, R16 ;  /* 0x0000002c6a10722b */ /* 0x008fe40000000010 */
[----:B------:R-:W-:-:S02]  /*1b70*/  DFMA R14, R112, R50, R14 ;  /* 0x00000032700e722b */ /* 0x000fc4000000000e */
[C---:B------:R-:W-:Y:S02]  /*1b80*/  DFMA R12, R112.reuse, R48, R12 ;  /* 0x00000030700c722b */ /* 0x040fe4000000000c */
[C---:B------:R-:W-:Y:S02]  /*1b90*/  DFMA R10, R112.reuse, R46, R10 ;  /* 0x0000002e700a722b */ /* 0x040fe4000000000a */
[----:B------:R-:W-:Y:S02]  /*1ba0*/  DFMA R8, R112, R44, R8 ;  /* 0x0000002c7008722b */ /* 0x000fe40000000008 */
        /* <DEDUP_REMOVED lines=23> */
[----:B------:R-:W-:Y:S01]  /*1d20*/  DFMA R24, R66, R44, R24 ;  /* 0x0000002c4218722b */ /* 0x000fe20000000018 */
[----:B------:R-:W-:Y:S10]  /*1d30*/  BRA.U UP0, `(.L_x_32) ;  /* 0xfffffff900847547 */ /* 0x000ff4000b83ffff */
[----:B------:R-:W0:Y:S01]  /*1d40*/  LDCU UR5, c[0x0][0x3cc] ;  /* 0x00007980ff0577ac */ /* 0x000e220008000800 */
[----:B------:R-:W-:-:S04]  /*1d50*/  UIADD3 UR4, UPT, UPT, UR4, 0x10, URZ ;  /* 0x0000001004047890 */ /* 0x000fc8000fffe0ff */
[----:B0-----:R-:W-:Y:S01]  /*1d60*/  UISETP.GE.AND UP0, UPT, UR4, UR5, UPT ;  /* 0x000000050400728c */ /* 0x001fe2000bf06270 */
[----:B------:R-:W-:Y:S08]  /*1d70*/  BAR.SYNC.DEFER_BLOCKING 0x0 ;  /* 0x0000000000007b1d */ /* 0x000ff00000010000 */
[----:B------:R-:W-:Y:S05]  /*1d80*/  BRA.U !UP0, `(.L_x_33) ;  /* 0xffffffed08207547 */ /* 0x000fea000b83ffff */
.L_x_20:
[----:B------:R-:W-:-:S04]  /*1d90*/  ISETP.GE.AND P0, PT, R0, R101, PT ;  /* 0x000000650000720c */ /* 0x000fc80003f06270 */
[----:B------:R-:W-:-:S13]  /*1da0*/  ISETP.GE.OR P0, PT, R2, R97, P0 ;  /* 0x000000610200720c */ /* 0x000fda0000706670 */
[----:B------:R-:W-:Y:S05]  /*1db0*/  @P0 EXIT ;  /* 0x000000000000094d */ /* 0x000fea0003800000 */
[C---:B------:R-:W-:Y:S01]  /*1dc0*/  ISETP.GE.AND P4, PT, R99.reuse, 0x1, PT ;  /* 0x000000016300780c */ /* 0x040fe20003f86270 */
[----:B------:R-:W0:Y:S01]  /*1dd0*/  LDCU UR4, c[0x0][0x3c8] ;  /* 0x00007900ff0477ac */ /* 0x000e220008000800 */
        /* <DEDUP_REMOVED lines=8> */
[----:B------:R-:W1:Y:S08]  /*1e60*/  @!P5 LDC R7, c[0x0][0x3c4] ;  /* 0x0000f100ff07db82 */ /* 0x000e700000000800 */
[----:B------:R-:W2:Y:S08]  /*1e70*/  @P0 LDC.64 R2, c[0x0][0x380] ;  /* 0x0000e000ff020b82 */ /* 0x000eb00000000a00 */
[----:B------:R-:W3:Y:S01]  /*1e80*/  @!P5 LDC.64 R4, c[0x0][0x380] ;  /* 0x0000e000ff04db82 */ /* 0x000ee20000000a00 */
[----:B-1----:R-:W-:-:S07]  /*1e90*/  @!P5 IMAD.IADD R7, R6, 0x1, R7 ;  /* 0x000000010607d824 */ /* 0x002fce00078e0207 */
[----:B------:R-:W1:Y:S01]  /*1ea0*/  @!P1 LDC R51, c[0x0][0x3c4] ;  /* 0x0000f100ff339b82 */ /* 0x000e620000000800 */
[----:B--2---:R-:W-:-:S07]  /*1eb0*/  @P0 IMAD.WIDE R2, R6, 0x8, R2 ;  /* 0x0000000806020825 */ /* 0x004fce00078e0202 */
[----:B------:R-:W2:Y:S01]  /*1ec0*/  @!P1 LDC.64 R44, c[0x0][0x380] ;  /* 0x0000e000ff2c9b82 */ /* 0x000ea20000000a00 */
[----:B------:R1:W-:Y:S01]  /*1ed0*/  @P0 STG.E.64 desc[UR10][R2.64], R42 ;  /* 0x0000002a02000986 */ /* 0x0003e2000c101b0a */
[----:B------:R-:W-:Y:S01]  /*1ee0*/  ISETP.LT.OR P0, PT, R99, 0x2, !P2 ;  /* 0x000000026300780c */ /* 0x000fe20005701670 */
[----:B---3--:R-:W-:-:S05]  /*1ef0*/  @!P5 IMAD.WIDE R4, R7, 0x8, R4 ;  /* 0x000000080704d825 */ /* 0x008fca00078e0204 */
[----:B------:R-:W3:Y:S01]  /*1f00*/  @P6 LDC R0, c[0x0][0x3c4] ;  /* 0x0000f100ff006b82 */ /* 0x000ee20000000800 */
[----:B------:R3:W-:Y:S01]  /*1f10*/  @!P5 STG.E.64 desc[UR10][R4.64], R32 ;  /* 0x000000200400d986 */ /* 0x0007e2000c101b0a */
[----:B------:R-:W-:-:S06]  /*1f20*/  ISETP.LT.OR P5, PT, R99, 0x2, !P3 ;  /* 0x000000026300780c */ /* 0x000fcc0005fa1670 */
[----:B------:R-:W4:Y:S01]  /*1f30*/  @!P4 LDC R7, c[0x0][0x3c4] ;  /* 0x0000f100ff07cb82 */ /* 0x000f220000000800 */
[----:B-1----:R-:W-:-:S07]  /*1f40*/  @!P1 IMAD R3, R51, 0x2, R6 ;  /* 0x0000000233039824 */ /* 0x002fce00078e0206 */
[----:B------:R-:W1:Y:S01]  /*1f50*/  @!P4 LDC.64 R42, c[0x0][0x380] ;  /* 0x0000e000ff2acb82 */ /* 0x000e620000000a00 */
[----:B--2---:R-:W-:Y:S01]  /*1f60*/  @!P1 IMAD.WIDE R2, R3, 0x8, R44 ;  /* 0x0000000803029825 */ /* 0x004fe200078e022c */
[----:B0-----:R-:W-:-:S04]  /*1f70*/  IADD3 R45, PT, PT, R6, UR4, RZ ;  /* 0x00000004062d7c10 */ /* 0x001fc8000fffe0ff */
[----:B------:R-:W-:Y:S01]  /*1f80*/  @!P1 STG.E.64 desc[UR10][R2.64], R40 ;  /* 0x0000002802009986 */ /* 0x000fe2000c101b0a */
[----:B------:R-:W-:Y:S01]  /*1f90*/  ISETP.GE.AND P1, PT, R94, 0x4, PT ;  /* 0x000000045e00780c */ /* 0x000fe20003f26270 */
[----:B------:R-:W0:Y:S01]  /*1fa0*/  @!P5 LDC R52, c[0x0][0x3c4] ;  /* 0x0000f100ff34db82 */ /* 0x000e220000000800 */
[----:B---3--:R-:W-:Y:S01]  /*1fb0*/  @P6 IMAD.IADD R33, R45, 0x1, R0 ;  /* 0x000000012d216824 */ /* 0x008fe200078e0200 */
[----:B------:R-:W-:-:S06]  /*1fc0*/  VIMNMX R94, PT, PT, R99, R94, PT ;  /* 0x0000005e635e7248 */ /* 0x000fcc0003fe0100 */
[----:B------:R-:W2:Y:S01]  /*1fd0*/  @!P0 LDC.64 R46, c[0x0][0x380] ;  /* 0x0000e000ff2e8b82 */ /* 0x000ea20000000a00 */
[----:B----4-:R-:W-:-:S07]  /*1fe0*/  @!P4 IMAD R5, R7, 0x3, R6 ;  /* 0x000000030705c824 */ /* 0x010fce00078e0206 */
[----:B------:R-:W3:Y:S01]  /*1ff0*/  @P6 LDC.64 R48, c[0x0][0x380] ;  /* 0x0000e000ff306b82 */ /* 0x000ee20000000a00 */
[----:B-1----:R-:W-:-:S05]  /*2000*/  @!P4 IMAD.WIDE R4, R5, 0x8, R42 ;  /* 0x000000080504c825 */ /* 0x002fca00078e022a */
[----:B------:R1:W-:Y:S01]  /*2010*/  @!P4 STG.E.64 desc[UR10][R4.64], R38 ;  /* 0x000000260400c986 */ /* 0x0003e2000c101b0a */
[----:B------:R-:W-:Y:S01]  /*2020*/  ISETP.LT.OR P4, PT, R99, 0x2, !P1 ;  /* 0x000000026300780c */ /* 0x000fe20004f81670 */
[----:B------:R-:W4:Y:S01]  /*2030*/  @!P5 LDC.64 R50, c[0x0][0x380] ;  /* 0x0000e000ff32db82 */ /* 0x000f220000000a00 */
[----:B0-----:R-:W-:Y:S02]  /*2040*/  @!P5 IMAD R43, R52, 0x2, R45 ;  /* 0x00000002342bd824 */ /* 0x001fe400078e022d */
[----:B--2---:R-:W-:-:S09]  /*2050*/  @!P0 IMAD.WIDE R6, R45, 0x8, R46 ;  /* 0x000000082d068825 */ /* 0x004fd200078e022e */
[----:B------:R-:W0:Y:S01]  /*2060*/  @!P4 LDC R0, c[0x0][0x3c4] ;  /* 0x0000f100ff00cb82 */ /* 0x000e220000000800 */
[----:B------:R2:W-:Y:S01]  /*2070*/  @!P0 STG.E.64 desc[UR10][R6.64], R92 ;  /* 0x0000005c06008986 */ /* 0x0005e2000c101b0a */
[----:B------:R-:W-:Y:S01]  /*2080*/  ISETP.GE.AND P0, PT, R96, 0x2, PT ;  /* 0x000000026000780c */ /* 0x000fe20003f06270 */
[----:B---3--:R-:W-:-:S05]  /*2090*/  @P6 IMAD.WIDE R32, R33, 0x8, R48 ;  /* 0x0000000821206825 */ /* 0x008fca00078e0230 */
[----:B-1----:R-:W1:Y:S01]  /*20a0*/  @!P4 LDC.64 R4, c[0x0][0x380] ;  /* 0x0000e000ff04cb82 */ /* 0x002e620000000a00 */
[----:B------:R3:W-:Y:S01]  /*20b0*/  @P6 STG.E.64 desc[UR10][R32.64], R90 ;  /* 0x0000005a20006986 */ /* 0x0007e2000c101b0a */
[----:B------:R-:W-:Y:S01]  /*20c0*/  ISETP.LT.OR P6, PT, R99, 0x3, !P0 ;  /* 0x000000036300780c */ /* 0x000fe200047c1670 */
[----:B----4-:R-:W-:-:S05]  /*20d0*/  @!P5 IMAD.WIDE R2, R43, 0x8, R50 ;  /* 0x000000082b02d825 */ /* 0x010fca00078e0232 */
[----:B------:R4:W-:Y:S01]  /*20e0*/  @!P5 STG.E.64 desc[UR10][R2.64], R88 ;  /* 0x000000580200d986 */ /* 0x0009e2000c101b0a */
[----:B------:R-:W-:-:S06]  /*20f0*/  ISETP.LT.OR P5, PT, R99, 0x3, !P2 ;  /* 0x000000036300780c */ /* 0x000fcc00057a1670 */
[----:B------:R-:W3:Y:S01]  /*2100*/  @!P6 LDC R40, c[0x0][0x3c4] ;  /* 0x0000f100ff28eb82 */ /* 0x000ee20000000800 */
[----:B0-----:R-:W-:Y:S01]  /*2110*/  @!P4 IMAD R41, R0, 0x3, R45 ;  /* 0x000000030029c824 */ /* 0x001fe200078e022d */
[----:B------:R-:W-:-:S06]  /*2120*/  IADD3 R45, PT, PT, R45, UR4, RZ ;  /* 0x000000042d2d7c10 */ /* 0x000fcc000fffe0ff */
[----:B------:R-:W4:Y:S01]  /*2130*/  @!P5 LDC.64 R38, c[0x0][0x380] ;  /* 0x0000e000ff26db82 */ /* 0x000f220000000a00 */
[----:B-1----:R-:W-:-:S05]  /*2140*/  @!P4 IMAD.WIDE R4, R41, 0x8, R4 ;  /* 0x000000082904c825 */ /* 0x002fca00078e0204 */
[----:B------:R0:W-:Y:S01]  /*2150*/  @!P4 STG.E.64 desc[UR10][R4.64], R60 ;  /* 0x0000003c0400c986 */ /* 0x0001e2000c101b0a */
[----:B------:R-:W-:Y:S01]  /*2160*/  ISETP.GE.AND P4, PT, R53, 0x3, PT ;  /* 0x000000033500780c */ /* 0x000fe20003f86270 */
[----:B--2---:R-:W1:Y:S01]  /*2170*/  @!P6 LDC.64 R6, c[0x0][0x380] ;  /* 0x0000e000ff06eb82 */ /* 0x004e620000000a00 */
[----:B---3--:R-:W-:-:S11]  /*2180*/  @!P6 IMAD.IADD R33, R45, 0x1, R40 ;  /* 0x000000012d21e824 */ /* 0x008fd600078e0228 */
[----:B------:R-:W0:Y:S01]  /*2190*/  @P4 LDC R0, c[0x0][0x3c4] ;  /* 0x0000f100ff004b82 */ /* 0x000e220000000800 */
[----:B----4-:R-:W-:-:S05]  /*21a0*/  @!P5 IMAD.WIDE R2, R45, 0x8, R38 ;  /* 0x000000082d02d825 */ /* 0x010fca00078e0226 */
[----:B------:R2:W-:Y:S01]  /*21b0*/  @!P5 STG.E.64 desc[UR10][R2.64], R86 ;  /* 0x000000560200d986 */ /* 0x0005e2000c101b0a */
[----:B------:R-:W-:Y:S01]  /*21c0*/  ISETP.LT.OR P5, PT, R99, 0x3, !P1 ;  /* 0x000000036300780c */ /* 0x000fe20004fa1670 */
[----:B-1----:R-:W-:Y:S02]  /*21d0*/  @!P6 IMAD.WIDE R6, R33, 0x8, R6 ;  /* 0x000000082106e825 */ /* 0x002fe400078e0206 */
[----:B------:R-:W1:Y:S03]  /*21e0*/  @P4 LDC.64 R32, c[0x0][0x380] ;  /* 0x0000e000ff204b82 */ /* 0x000e660000000a00 */
[----:B------:R3:W-:Y:S01]  /*21f0*/  @!P6 STG.E.64 desc[UR10][R6.64], R84 ;  /* 0x000000540600e986 */ /* 0x0007e2000c101b0a */
[----:B------:R-:W-:-:S06]  /*2200*/  ISETP.LT.OR P6, PT, R99, 0x4, !P2 ;  /* 0x000000046300780c */ /* 0x000fcc00057c1670 */
[----:B------:R-:W2:Y:S01]  /*2210*/  @!P5 LDC R42, c[0x0][0x3c4] ;  /* 0x0000f100ff2adb82 */ /* 0x000ea20000000800 */
[----:B0-----:R-:W-:-:S07]  /*2220*/  @P4 IMAD R5, R0, 0x2, R45 ;  /* 0x0000000200054824 */ /* 0x001fce00078e022d */
[----:B------:R-:W0:Y:S01]  /*2230*/  @!P5 LDC.64 R38, c[0x0][0x380] ;  /* 0x0000e000ff26db82 */ /* 0x000e220000000a00 */
[----:B-1----:R-:W-:-:S07]  /*2240*/  @P4 IMAD.WIDE R4, R5, 0x8, R32 ;  /* 0x0000000805044825 */ /* 0x002fce00078e0220 */
[----:B------:R-:W3:Y:S01]  /*2250*/  @!P6 LDC.64 R40, c[0x0][0x380] ;  /* 0x0000e000ff28eb82 */ /* 0x000ee20000000a00 */
[----:B------:R1:W-:Y:S01]  /*2260*/  @P4 STG.E.64 desc[UR10][R4.64], R82 ;  /* 0x0000005204004986 */ /* 0x0003e2000c101b0a */
[----:B------:R-:W-:Y:S01]  /*2270*/  ISETP.LT.OR P4, PT, R99, 0x4, !P0 ;  /* 0x000000046300780c */ /* 0x000fe20004781670 */
[----:B--2---:R-:W-:Y:S01]  /*2280*/  @!P5 IMAD R3, R42, 0x3, R45 ;  /* 0x000000032a03d824 */ /* 0x004fe200078e022d */
[----:B------:R-:W-:-:S03]  /*2290*/  IADD3 R45, PT, PT, R45, UR4, RZ ;  /* 0x000000042d2d7c10 */ /* 0x000fc6000fffe0ff */
[----:B0-----:R-:W-:-:S08]  /*22a0*/  @!P5 IMAD.WIDE R2, R3, 0x8, R38 ;  /* 0x000000080302d825 */ /* 0x001fd000078e0226 */
[----:B------:R-:W0:Y:S01]  /*22b0*/  @!P4 LDC R0, c[0x0][0x3c4] ;  /* 0x0000f100ff00cb82 */ /* 0x000e220000000800 */
[----:B------:R0:W-:Y:S01]  /*22c0*/  @!P5 STG.E.64 desc[UR10][R2.64], R80 ;  /* 0x000000500200d986 */ /* 0x0001e2000c101b0a */
[----:B------:R-:W-:Y:S01]  /*22d0*/  ISETP.LT.OR P5, PT, R99, 0x4, !P3 ;  /* 0x000000046300780c */ /* 0x000fe20005fa1670 */
[----:B---3--:R-:W-:-:S05]  /*22e0*/  @!P6 IMAD.WIDE R6, R45, 0x8, R40 ;  /* 0x000000082d06e825 */ /* 0x008fca00078e0228 */
[----:B-1----:R-:W1:Y:S01]  /*22f0*/  @!P4 LDC.64 R4, c[0x0][0x380] ;  /* 0x0000e000ff04cb82 */ /* 0x002e620000000a00 */
[----:B------:R2:W-:Y:S01]  /*2300*/  @!P6 STG.E.64 desc[UR10][R6.64], R78 ;  /* 0x0000004e0600e986 */ /* 0x0005e2000c101b0a */
[----:B------:R-:W-:-:S06]  /*2310*/  ISETP.GE.AND P6, PT, R94, 0x4, PT ;  /* 0x000000045e00780c */ /* 0x000fcc0003fc6270 */
[----:B------:R-:W3:Y:S01]  /*2320*/  @!P5 LDC R40, c[0x0][0x3c4] ;  /* 0x0000f100ff28db82 */ /* 0x000ee20000000800 */
[----:B0-----:R-:W-:-:S07]  /*2330*/  @!P4 IMAD.IADD R3, R45, 0x1, R0 ;  /* 0x000000012d03c824 */ /* 0x001fce00078e0200 */
[----:B------:R-:W2:Y:S01]  /*2340*/  @P6 LDC R42, c[0x0][0x3c4] ;  /* 0x0000f100ff2a6b82 */ /* 0x000ea20000000800 */
[----:B-1----:R-:W-:-:S07]  /*2350*/  @!P4 IMAD.WIDE R2, R3, 0x8, R4 ;  /* 0x000000080302c825 */ /* 0x002fce00078e0204 */
[----:B------:R-:W0:Y:S01]  /*2360*/  @!P5 LDC.64 R32, c[0x0][0x380] ;  /* 0x0000e000ff20db82 */ /* 0x000e220000000a00 */
[----:B------:R1:W-:Y:S01]  /*2370*/  @!P4 STG.E.64 desc[UR10][R2.64], R76 ;  /* 0x0000004c0200c986 */ /* 0x0003e2000c101b0a */
[----:B------:R-:W-:-:S06]  /*2380*/  ISETP.LT.OR P4, PT, R99, 0x5, !P2 ;  /* 0x000000056300780c */ /* 0x000fcc0005781670 */
[----:B------:R-:W4:Y:S01]  /*2390*/  @P6 LDC.64 R38, c[0x0][0x380] ;  /* 0x0000e000ff266b82 */ /* 0x000f220000000a00 */
[--C-:B---3--:R-:W-:Y:S02]  /*23a0*/  @!P5 IMAD R5, R40, 0x2, R45.reuse ;  /* 0x000000022805d824 */ /* 0x108fe400078e022d */
[----:B--2---:R-:W-:Y:S01]  /*23b0*/  @P6 IMAD R7, R42, 0x3, R45 ;  /* 0x000000032a076824 */ /* 0x004fe200078e022d */
[----:B------:R-:W-:Y:S01]  /*23c0*/  IADD3 R45, PT, PT, R45, UR4, RZ ;  /* 0x000000042d2d7c10 */ /* 0x000fe2000fffe0ff */
[----:B0-----:R-:W-:-:S03]  /*23d0*/  @!P5 IMAD.WIDE R4, R5, 0x8, R32 ;  /* 0x000000080504d825 */ /* 0x001fc600078e0220 */
[----:B------:R-:W1:Y:S02]  /*23e0*/  @!P4 LDC.64 R32, c[0x0][0x380] ;  /* 0x0000e000ff20cb82 */ /* 0x000e640000000a00 */
[----:B------:R0:W-:Y:S01]  /*23f0*/  @!P5 STG.E.64 desc[UR10][R4.64], R74 ;  /* 0x0000004a0400d986 */ /* 0x0001e2000c101b0a */
[----:B------:R-:W-:Y:S01]  /*2400*/  ISETP.LT.OR P5, PT, R99, 0x5, !P0 ;  /* 0x000000056300780c */ /* 0x000fe200047a1670 */
[----:B----4-:R-:W-:-:S05]  /*2410*/  @P6 IMAD.WIDE R6, R7, 0x8, R38 ;  /* 0x0000000807066825 */ /* 0x010fca00078e0226 */
[----:B------:R2:W-:Y:S01]  /*2420*/  @P6 STG.E.64 desc[UR10][R6.64], R72 ;  /* 0x0000004806006986 */ /* 0x0005e2000c101b0a */
[----:B------:R-:W-:-:S06]  /*2430*/  ISETP.LT.OR P6, PT, R99, 0x5, !P3 ;  /* 0x000000056300780c */ /* 0x000fcc0005fc1670 */
[----:B------:R-:W0:Y:S01]  /*2440*/  @!P5 LDC R0, c[0x0][0x3c4] ;  /* 0x0000f100ff00db82 */ /* 0x000e220000000800 */
[----:B-1----:R-:W-:-:S07]  /*2450*/  @!P4 IMAD.WIDE R2, R45, 0x8, R32 ;  /* 0x000000082d02c825 */ /* 0x002fce00078e0220 */
[----:B------:R-:W2:Y:S01]  /*2460*/  @!P6 LDC R42, c[0x0][0x3c4] ;  /* 0x0000f100ff2aeb82 */ /* 0x000ea20000000800 */
[----:B------:R1:W-:Y:S01]  /*2470*/  @!P4 STG.E.64 desc[UR10][R2.64], R70 ;  /* 0x000000460200c986 */ /* 0x0003e2000c101b0a */
[----:B------:R-:W-:-:S06]  /*2480*/  ISETP.LT.OR P4, PT, R99, 0x5, !P1 ;  /* 0x000000056300780c */ /* 0x000fcc0004f81670 */
[----:B------:R-:W3:Y:S08]  /*2490*/  @!P5 LDC.64 R38, c[0x0][0x380] ;  /* 0x0000e000ff26db82 */ /* 0x000ef00000000a00 */
[----:B------:R-:W4:Y:S01]  /*24a0*/  @!P6 LDC.64 R40, c[0x0][0x380] ;  /* 0x0000e000ff28eb82 */ /* 0x000f220000000a00 */
[----:B0-----:R-:W-:Y:S02]  /*24b0*/  @!P5 IMAD.IADD R5, R45, 0x1, R0 ;  /* 0x000000012d05d824 */ /* 0x001fe400078e0200 */
[----:B--2---:R-:W-:-:S05]  /*24c0*/  @!P6 IMAD R7, R42, 0x2, R45 ;  /* 0x000000022a07e824 */ /* 0x004fca00078e022d */
[----:B------:R-:W0:Y:S01]  /*24d0*/  @!P4 LDC R0, c[0x0][0x3c4] ;  /* 0x0000f100ff00cb82 */ /* 0x000e220000000800 */
[----:B---3--:R-:W-:-:S07]  /*24e0*/  @!P5 IMAD.WIDE R4, R5, 0x8, R38 ;  /* 0x000000080504d825 */ /* 0x008fce00078e0226 */
[----:B-1----:R-:W1:Y:S01]  /*24f0*/  @!P4 LDC.64 R2, c[0x0][0x380] ;  /* 0x0000e000ff02cb82 */ /* 0x002e620000000a00 */
[----:B------:R-:W-:Y:S01]  /*2500*/  @!P5 STG.E.64 desc[UR10][R4.64], R68 ;  /* 0x000000440400d986 */ /* 0x000fe2000c101b0a */
[----:B------:R-:W-:Y:S01]  /*2510*/  ISETP.LT.OR P5, PT, R99, 0x6, !P0 ;  /* 0x000000066300780c */ /* 0x000fe200047a1670 */
[----:B----4-:R-:W-:-:S05]  /*2520*/  @!P6 IMAD.WIDE R6, R7, 0x8, R40 ;  /* 0x000000080706e825 */ /* 0x010fca00078e0228 */
[----:B------:R2:W-:Y:S01]  /*2530*/  @!P6 STG.E.64 desc[UR10][R6.64], R30 ;  /* 0x0000001e0600e986 */ /* 0x0005e2000c101b0a */
[----:B------:R-:W-:Y:S01]  /*2540*/  ISETP.LT.OR P6, PT, R99, 0x6, !P2 ;  /* 0x000000066300780c */ /* 0x000fe200057c1670 */
[----:B0-----:R-:W-:Y:S01]  /*2550*/  @!P4 IMAD R41, R0, 0x3, R45 ;  /* 0x000000030029c824 */ /* 0x001fe200078e022d */
[----:B------:R-:W-:-:S04]  /*2560*/  IADD3 R45, PT, PT, R45, UR4, RZ ;  /* 0x000000042d2d7c10 */ /* 0x000fc8000fffe0ff */
[----:B------:R-:W2:Y:S01]  /*2570*/  @!P5 LDC R40, c[0x0][0x3c4] ;  /* 0x0000f100ff28db82 */ /* 0x000ea20000000800 */
[----:B-1----:R-:W-:-:S07]  /*2580*/  @!P4 IMAD.WIDE R2, R41, 0x8, R2 ;  /* 0x000000082902c825 */ /* 0x002fce00078e0202 */
        /* <DEDUP_REMOVED lines=13> */
[----:B------:R-:W-:Y:S01]  /*2660*/  ISETP.LT.OR P2, PT, R95, 0x8, !P2 ;  /* 0x000000085f00780c */ /* 0x000fe20005741670 */
[----:B--2---:R-:W-:-:S03]  /*2670*/  @!P4 IMAD R33, R0, 0x2, R45 ;  /* 0x000000020021c824 */ /* 0x004fc600078e022d */
[----:B------:R-:W1:Y:S01]  /*2680*/  @!P6 LDC R32, c[0x0][0x3c4] ;  /* 0x0000f100ff20eb82 */ /* 0x000e620000000800 */
[----:B0-----:R-:W-:-:S07]  /*2690*/  @!P4 IMAD.WIDE R2, R33, 0x8, R2 ;  /* 0x000000082102c825 */ /* 0x001fce00078e0202 */
[----:B------:R-:W0:Y:S01]  /*26a0*/  @!P6 LDC.64 R28, c[0x0][0x380] ;  /* 0x0000e000ff1ceb82 */ /* 0x000e220000000a00 */
[----:B------:R2:W-:Y:S01]  /*26b0*/  @!P4 STG.E.64 desc[UR10][R2.64], R10 ;  /* 0x0000000a0200c986 */ /* 0x0005e2000c101b0a */
[----:B------:R-:W-:Y:S02]  /*26c0*/  ISETP.LT.OR P4, PT, R99, 0x7, !P0 ;  /* 0x000000076300780c */ /* 0x000fe40004781670 */
[----:B------:R-:W-:-:S04]  /*26d0*/  ISETP.LT.OR P0, PT, R95, 0x8, !P0 ;  /* 0x000000085f00780c */ /* 0x000fc80004701670 */
[----:B------:R-:W3:Y:S01]  /*26e0*/  @!P5 LDC.64 R30, c[0x0][0x380] ;  /* 0x0000e000ff1edb82 */ /* 0x000ee20000000a00 */
[----:B-1----:R-:W-:Y:S01]  /*26f0*/  @!P6 IMAD R5, R32, 0x3, R45 ;  /* 0x000000032005e824 */ /* 0x002fe200078e022d */
[----:B------:R-:W-:-:S06]  /*2700*/  IADD3 R45, PT, PT, R45, UR4, RZ ;  /* 0x000000042d2d7c10 */ /* 0x000fcc000fffe0ff */
[----:B------:R-:W1:Y:S01]  /*2710*/  @!P4 LDC R0, c[0x0][0x3c4] ;  /* 0x0000f100ff00cb82 */ /* 0x000e620000000800 */
[----:B------:R-:W-:Y:S02]  /*2720*/  VIADD R33, R45, UR4 ;  /* 0x000000042d217c36 */ /* 0x000fe40008000000 */
[----:B0-----:R-:W-:-:S05]  /*2730*/  @!P6 IMAD.WIDE R4, R5, 0x8, R28 ;  /* 0x000000080504e825 */ /* 0x001fca00078e021c */
[----:B--2---:R-:W0:Y:S01]  /*2740*/  @!P4 LDC.64 R2, c[0x0][0x380] ;  /* 0x0000e000ff02cb82 */ /* 0x004e220000000a00 */
[----:B------:R2:W-:Y:S01]  /*2750*/  @!P6 STG.E.64 desc[UR10][R4.64], R8 ;  /* 0x000000080400e986 */ /* 0x0005e2000c101b0a */
[----:B------:R-:W-:Y:S01]  /*2760*/  ISETP.LT.OR P6, PT, R99, 0x7, !P3 ;  /* 0x000000076300780c */ /* 0x000fe20005fc1670 */
[----:B---3--:R-:W-:Y:S01]  /*2770*/  @!P5 IMAD.WIDE R6, R45, 0x8, R30 ;  /* 0x000000082d06d825 */ /* 0x008fe200078e021e */
[----:B------:R-:W-:-:S04]  /*2780*/  ISETP.LT.OR P3, PT, R95, 0x8, !P3 ;  /* 0x000000085f00780c */ /* 0x000fc80005f61670 */
[----:B------:R-:W3:Y:S01]  /*2790*/  @!P0 LDC R30, c[0x0][0x3c4] ;  /* 0x0000f100ff1e8b82 */ /* 0x000ee20000000800 */
[----:B------:R4:W-:Y:S01]  /*27a0*/  @!P5 STG.E.64 desc[UR10][R6.64], R22 ;  /* 0x000000160600d986 */ /* 0x0009e2000c101b0a */
[----:B------:R-:W-:Y:S02]  /*27b0*/  ISETP.LT.OR P5, PT, R99, 0x7, !P1 ;  /* 0x000000076300780c */ /* 0x000fe40004fa1670 */
[----:B------:R-:W-:-:S04]  /*27c0*/  ISETP.LT.OR P1, PT, R95, 0x8, !P1 ;  /* 0x000000085f00780c */ /* 0x000fc80004f21670 */
[----:B------:R-:W5:Y:S01]  /*27d0*/  @!P0 LDC.64 R10, c[0x0][0x380] ;  /* 0x0000e000ff0a8b82 */ /* 0x000f620000000a00 */
[----:B-1----:R-:W-:-:S07]  /*27e0*/  @!P4 IMAD.IADD R15, R45, 0x1, R0 ;  /* 0x000000012d0fc824 */ /* 0x002fce00078e0200 */
[----:B------:R-:W1:Y:S01]  /*27f0*/  @!P6 LDC R14, c[0x0][0x3c4] ;  /* 0x0000f100ff0eeb82 */ /* 0x000e620000000800 */
[----:B0-----:R-:W-:-:S05]  /*2800*/  @!P4 IMAD.WIDE R2, R15, 0x8, R2 ;  /* 0x000000080f02c825 */ /* 0x001fca00078e0202 */
[----:B------:R0:W-:Y:S02]  /*2810*/  @!P4 STG.E.64 desc[UR10][R2.64], R20 ;  /* 0x000000140200c986 */ /* 0x0001e4000c101b0a */
[----:B------:R-:W0:Y:S01]  /*2820*/  @!P5 LDC R28, c[0x0][0x3c4] ;  /* 0x0000f100ff1cdb82 */ /* 0x000e220000000800 */
[----:B---3--:R-:W-:-:S07]  /*2830*/  @!P0 IMAD.IADD R29, R33, 0x1, R30 ;  /* 0x00000001211d8824 */ /* 0x008fce00078e021e */
[----:B------:R-:W3:Y:S01]  /*2840*/  @!P3 LDC R32, c[0x0][0x3c4] ;  /* 0x0000f100ff20bb82 */ /* 0x000ee20000000800 */
[----:B-----5:R-:W-:-:S07]  /*2850*/  @!P0 IMAD.WIDE R10, R29, 0x8, R10 ;  /* 0x000000081d0a8825 */ /* 0x020fce00078e020a */
[----:B--2---:R-:W2:Y:S01]  /*2860*/  @!P6 LDC.64 R4, c[0x0][0x380] ;  /* 0x0000e000ff04eb82 */ /* 0x004ea20000000a00 */
[----:B-1----:R-:W-:-:S07]  /*2870*/  @!P6 LEA R15, R14, R45, 0x1 ;  /* 0x0000002d0e0fe211 */ /* 0x002fce00078e08ff */
[----:B----4-:R-:W1:Y:S01]  /*2880*/  @!P5 LDC.64 R6, c[0x0][0x380] ;  /* 0x0000e000ff06db82 */ /* 0x010e620000000a00 */
[----:B0-----:R-:W-:-:S07]  /*2890*/  @!P5 IMAD R23, R28, 0x3, R45 ;  /* 0x000000031c17d824 */ /* 0x001fce00078e022d */
[----:B------:R-:W0:Y:S01]  /*28a0*/  @!P2 LDC.64 R8, c[0x0][0x380] ;  /* 0x0000e000ff08ab82 */ /* 0x000e220000000a00 */
[----:B---3--:R-:W-:-:S07]  /*28b0*/  @!P3 LEA R31, R32, R33, 0x1 ;  /* 0x00000021201fb211 */ /* 0x008fce00078e08ff */
[----:B------:R-:W3:Y:S01]  /*28c0*/  @!P3 LDC.64 R12, c[0x0][0x380] ;  /* 0x0000e000ff0cbb82 */ /* 0x000ee20000000a00 */
[----:B--2---:R-:W-:-:S05]  /*28d0*/  @!P6 IMAD.WIDE R4, R15, 0x8, R4 ;  /* 0x000000080f04e825 */ /* 0x004fca00078e0204 */
[----:B------:R2:W-:Y:S01]  /*28e0*/  @!P6 STG.E.64 desc[UR10][R4.64], R18 ;  /* 0x000000120400e986 */ /* 0x0005e2000c101b0a */
[----:B-1----:R-:W-:-:S05]  /*28f0*/  @!P5 IMAD.WIDE R6, R23, 0x8, R6 ;  /* 0x000000081706d825 */ /* 0x002fca00078e0206 */
[----:B------:R2:W-:Y:S01]  /*2900*/  @!P5 STG.E.64 desc[UR10][R6.64], R16 ;  /* 0x000000100600d986 */ /* 0x0005e2000c101b0a */
[----:B0-----:R-:W-:-:S05]  /*2910*/  @!P2 IMAD.WIDE R8, R33, 0x8, R8 ;  /* 0x000000082108a825 */ /* 0x001fca00078e0208 */
[----:B------:R2:W-:Y:S01]  /*2920*/  @!P2 STG.E.64 desc[UR10][R8.64], R36 ;  /* 0x000000240800a986 */ /* 0x0005e2000c101b0a */
[----:B---3--:R-:W-:-:S03]  /*2930*/  @!P3 IMAD.WIDE R12, R31, 0x8, R12 ;  /* 0x000000081f0cb825 */ /* 0x008fc600078e020c */
[----:B------:R2:W-:Y:S04]  /*2940*/  @!P0 STG.E.64 desc[UR10][R10.64], R34 ;  /* 0x000000220a008986 */ /* 0x0005e8000c101b0a */
[----:B------:R2:W-:Y:S01]  /*2950*/  @!P3 STG.E.64 desc[UR10][R12.64], R26 ;  /* 0x0000001a0c00b986 */ /* 0x0005e2000c101b0a */
[----:B------:R-:W-:Y:S05]  /*2960*/  @P1 EXIT ;  /* 0x000000000000194d */ /* 0x000fea0003800000 */
[----:B------:R-:W2:Y:S08]  /*2970*/  LDC R0, c[0x0][0x3c4] ;  /* 0x0000f100ff007b82 */ /* 0x000eb00000000800 */
[----:B------:R-:W0:Y:S01]  /*2980*/  LDC.64 R2, c[0x0][0x380] ;  /* 0x0000e000ff027b82 */ /* 0x000e220000000a00 */
[----:B--2---:R-:W-:-:S04]  /*2990*/  IMAD R5, R0, 0x3, R33 ;  /* 0x0000000300057824 */ /* 0x004fc800078e0221 */
[----:B0-----:R-:W-:-:S05]  /*29a0*/  IMAD.WIDE R2, R5, 0x8, R2 ;  /* 0x0000000805027825 */ /* 0x001fca00078e0202 */
[----:B------:R-:W-:Y:S01]  /*29b0*/  STG.E.64 desc[UR10][R2.64], R24 ;  /* 0x0000001802007986 */ /* 0x000fe2000c101b0a */
[----:B------:R-:W-:Y:S05]  /*29c0*/  EXIT ;  /* 0x000000000000794d */ /* 0x000fea0003800000 */
.L_x_34:
        /* <DEDUP_REMOVED lines=11> */
.L_x_52:


//--------------------- .text._Z11kernel__2_1PdS_S_iiiiiiiiiiiiii --------------------------
	.section	.text._Z11kernel__2_1PdS_S_iiiiiiiiiiiiii,"ax",@progbits
	.align	128
        .global         _Z11kernel__2_1PdS_S_iiiiiiiiiiiiii
        .type           _Z11kernel__2_1PdS_S_iiiiiiiiiiiiii,@function
        .size           _Z11kernel__2_1PdS_S_iiiiiiiiiiiiii,(.L_x_53 - _Z11kernel__2_1PdS_S_iiiiiiiiiiiiii)
        .other          _Z11kernel__2_1PdS_S_iiiiiiiiiiiiii,@"STO_CUDA_ENTRY STV_DEFAULT"
_Z11kernel__2_1PdS_S_iiiiiiiiiiiiii:
.text._Z11kernel__2_1PdS_S_iiiiiiiiiiiiii:
        /* <DEDUP_REMOVED lines=8> */
[----:B------:R-:W-:Y:S02]  /*0080*/  CS2R R22, SRZ ;  /* 0x0000000000167805 */ /* 0x000fe4000001ff00 */
        /* <DEDUP_REMOVED lines=15> */
[----:B------:R-:W-:Y:S01]  /*0180*/  CS2R R54, SRZ ;  /* 0x0000000000367805 */ /* 0x000fe2000001ff00 */
[----:B0-----:R-:W-:Y:S01]  /*0190*/  IMAD R0, R8, UR4, RZ ;  /* 0x0000000408007c24 */ /* 0x001fe2000f8e02ff */
[----:B------:R-:W0:Y:S01]  /*01a0*/  S2UR UR4, SR_CTAID.X ;  /* 0x00000000000479c3 */ /* 0x000e220000002500 */
[----:B------:R-:W-:Y:S02]  /*01b0*/  CS2R R56, SRZ ;  /* 0x0000000000387805 */ /* 0x000fe4000001ff00 */
[----:B------:R-:W-:Y:S01]  /*01c0*/  CS2R R58, SRZ ;  /* 0x00000000003a7805 */ /* 0x000fe2000001ff00 */
[----:B------:R-:W-:Y:S01]  /*01d0*/  IMAD R4, R0, UR5, RZ ;  /* 0x0000000500047c24 */ /* 0x000fe2000f8e02ff */
[----:B------:R-:W-:Y:S01]  /*01e0*/  IABS R10, R0 ;  /* 0x00000000000a7213 */ /* 0x000fe20000000000 */
[----:B------:R-:W1:Y:S01]  /*01f0*/  LDCU UR5, c[0x0][0x3cc] ;  /* 0x00007980ff0577ac */ /* 0x000e620008000800 */
[----:B------:R-:W-:Y:S01]  /*0200*/  CS2R R106, SRZ ;  /* 0x00000000006a7805 */ /* 0x000fe2000001ff00 */
[----:B------:R-:W2:Y:S01]  /*0210*/  I2F.U32.RP R5, R4 ;  /* 0x0000000400057306 */ /* 0x000ea20000209000 */
[----:B------:R-:W-:Y:S01]  /*0220*/  IMAD.MOV R7, RZ, RZ, -R4 ;  /* 0x000000ffff077224 */ /* 0x000fe200078e0a04 */
[----:B------:R-:W-:-:S02]  /*0230*/  ISETP.NE.U32.AND P2, PT, R4, RZ, PT ;  /* 0x000000ff0400720c */ /* 0x000fc40003f45070 */
[----:B------:R-:W-:Y:S02]  /*0240*/  CS2R R104, SRZ ;  /* 0x0000000000687805 */ /* 0x000fe4000001ff00 */
[----:B------:R-:W-:Y:S02]  /*0250*/  CS2R R102, SRZ ;  /* 0x0000000000667805 */ /* 0x000fe4000001ff00 */
[----:B------:R-:W-:Y:S02]  /*0260*/  CS2R R100, SRZ ;  /* 0x0000000000647805 */ /* 0x000fe4000001ff00 */
[----:B------:R-:W-:Y:S02]  /*0270*/  CS2R R98, SRZ ;  /* 0x0000000000627805 */ /* 0x000fe4000001ff00 */
[----:B------:R-:W-:Y:S01]  /*0280*/  CS2R R96, SRZ ;  /* 0x0000000000607805 */ /* 0x000fe2000001ff00 */
[----:B------:R-:W3:Y:S01]  /*0290*/  I2F.RP R6, R10 ;  /* 0x0000000a00067306 */ /* 0x000ee20000209400 */
[----:B------:R-:W-:Y:S01]  /*02a0*/  CS2R R12, SRZ ;  /* 0x00000000000c7805 */ /* 0x000fe2000001ff00 */
[----:B------:R-:W4:Y:S06]  /*02b0*/  LDCU.64 UR10, c[0x0][0x358] ;  /* 0x00006b00ff0a77ac */ /* 0x000f2c0008000a00 */
[----:B--2---:R-:W2:Y:S01]  /*02c0*/  MUFU.RCP R5, R5 ;  /* 0x0000000500057308 */ /* 0x004ea20000001000 */
[----:B-1----:R-:W-:-:S07]  /*02d0*/  UISETP.GE.AND UP0, UPT, UR5, 0x1, UPT ;  /* 0x000000010500788c */ /* 0x002fce000bf06270 */
[----:B---3--:R-:W-:Y:S01]  /*02e0*/  MUFU.RCP R6, R6 ;  /* 0x0000000600067308 */ /* 0x008fe20000001000 */
[----:B--2---:R-:W-:-:S07]  /*02f0*/  IADD3 R2, PT, PT, R5, 0xffffffe, RZ ;  /* 0x0ffffffe05027810 */ /* 0x004fce0007ffe0ff */
[----:B------:R1:W2:Y:S02]  /*0300*/  F2I.FTZ.U32.TRUNC.NTZ R3, R2 ;  /* 0x0000000200037305 */ /* 0x0002a4000021f000 */
[----:B-1----:R-:W-:Y:S02]  /*0310*/  HFMA2 R2, -RZ, RZ, 0, 0 ;  /* 0x00000000ff027431 */ /* 0x002fe400000001ff */
[----:B--2---:R-:W-:-:S04]  /*0320*/  IMAD R7, R7, R3, RZ ;  /* 0x0000000307077224 */ /* 0x004fc800078e02ff */
        /* <DEDUP_REMOVED lines=8> */
[----:B------:R-:W-:Y:S02]  /*03b0*/  @P0 IADD3 R3, PT, PT, -R4, R3, RZ ;  /* 0x0000000304030210 */ /* 0x000fe40007ffe1ff */
[----:B------:R-:W-:Y:S02]  /*03c0*/  @P0 IADD3 R5, PT, PT, R5, 0x1, RZ ;  /* 0x0000000105050810 */ /* 0x000fe40007ffe0ff */
[----:B------:R-:W-:Y:S02]  /*03d0*/  ISETP.GE.U32.AND P1, PT, R3, R4, PT ;  /* 0x000000040300720c */ /* 0x000fe40003f26070 */
[----:B------:R0:W1:Y:S02]  /*03e0*/  F2I.FTZ.U32.TRUNC.NTZ R3, R2 ;  /* 0x0000000200037305 */ /* 0x000064000021f000 */
[----:B0-----:R-:W-:-:S09]  /*03f0*/  MOV R2, RZ ;  /* 0x000000ff00027202 */ /* 0x001fd20000000f00 */
[----:B------:R-:W-:Y:S01]  /*0400*/  @P1 VIADD R5, R5, 0x1 ;  /* 0x0000000105051836 */ /* 0x000fe20000000000 */
[----:B------:R-:W-:Y:S02]  /*0410*/  @!P2 LOP3.LUT R5, RZ, R4, RZ, 0x33, !PT ;  /* 0x00000004ff05a212 */ /* 0x000fe400078e33ff */
[----:B-1----:R-:W-:-:S03]  /*0420*/  IADD3 R9, PT, PT, RZ, -R3, RZ ;  /* 0x80000003ff097210 */ /* 0x002fc60007ffe0ff */
[----:B------:R-:W-:Y:S01]  /*0430*/  IMAD.MOV R7, RZ, RZ, -R5 ;  /* 0x000000ffff077224 */ /* 0x000fe200078e0a05 */
[----:B------:R-:W-:Y:S01]  /*0440*/  SHF.L.U32 R61, R5, 0x2, RZ ;  /* 0x00000002053d7819 */ /* 0x000fe200000006ff */
[----:B------:R-:W-:Y:S02]  /*0450*/  IMAD R9, R9, R10, RZ ;  /* 0x0000000a09097224 */ /* 0x000fe400078e02ff */
[----:B------:R-:W-:Y:S01]  /*0460*/  IMAD R7, R4, R7, UR4 ;  /* 0x0000000404077e24 */ /* 0x000fe2000f8e0207 */
[----:B------:R-:W0:Y:S01]  /*0470*/  LDCU UR4, c[0x0][0x39c] ;  /* 0x00007380ff0477ac */ /* 0x000e220008000800 */
[----:B------:R-:W-:Y:S01]  /*0480*/  IMAD.HI.U32 R2, R3, R9, R2 ;  /* 0x0000000903027227 */ /* 0x000fe200078e0002 */
[----:B------:R-:W-:Y:S02]  /*0490*/  IABS R9, R8 ;  /* 0x0000000800097213 */ /* 0x000fe40000000000 */
[----:B------:R-:W-:-:S04]  /*04a0*/  IABS R4, R7 ;  /* 0x0000000700047213 */ /* 0x000fc80000000000 */
[----:B------:R-:W-:Y:S02]  /*04b0*/  MOV R3, R4 ;  /* 0x0000000400037202 */ /* 0x000fe40000000f00 */
[----:B------:R-:W1:Y:S03]  /*04c0*/  I2F.RP R4, R9 ;  /* 0x0000000900047306 */ /* 0x000e660000209400 */
[----:B------:R-:W-:-:S04]  /*04d0*/  IMAD.HI.U32 R2, R2, R3, RZ ;  /* 0x0000000302027227 */ /* 0x000fc800078e00ff */
[----:B------:R-:W-:-:S05]  /*04e0*/  IMAD R3, R2, R6, R3 ;  /* 0x0000000602037224 */ /* 0x000fca00078e0203 */
[----:B------:R-:W-:Y:S01]  /*04f0*/  ISETP.GT.U32.AND P2, PT, R10, R3, PT ;  /* 0x000000030a00720c */ /* 0x000fe20003f44070 */
[----:B-1----:R-:W1:-:S12]  /*0500*/  MUFU.RCP R4, R4 ;  /* 0x0000000400047308 */ /* 0x002e580000001000 */
[----:B------:R-:W-:Y:S02]  /*0510*/  @!P2 IMAD.IADD R3, R3, 0x1, -R10 ;  /* 0x000000010303a824 */ /* 0x000fe400078e0a0a */
[----:B------:R-:W-:Y:S01]  /*0520*/  @!P2 VIADD R2, R2, 0x1 ;  /* 0x000000010202a836 */ /* 0x000fe20000000000 */
[----:B------:R-:W-:Y:S02]  /*0530*/  ISETP.NE.AND P2, PT, R0, RZ, PT ;  /* 0x000000ff0000720c */ /* 0x000fe40003f45270 */
[----:B------:R-:W-:Y:S02]  /*0540*/  ISETP.GE.U32.AND P0, PT, R3, R10, PT ;  /* 0x0000000a0300720c */ /* 0x000fe40003f06070 */
[----:B------:R-:W-:Y:S02]  /*0550*/  LOP3.LUT R3, R7, R0, RZ, 0x3c, !PT ;  /* 0x0000000007037212 */ /* 0x000fe400078e3cff */
[----:B-1----:R-:W-:Y:S02]  /*0560*/  IADD3 R6, PT, PT, R4, 0xffffffe, RZ ;  /* 0x0ffffffe04067810 */ /* 0x002fe40007ffe0ff */
[----:B------:R-:W-:-:S02]  /*0570*/  ISETP.GE.AND P1, PT, R3, RZ, PT ;  /* 0x000000ff0300720c */ /* 0x000fc40003f26270 */
[----:B------:R-:W1:Y:S05]  /*0580*/  F2I.FTZ.U32.TRUNC.NTZ R3, R6 ;  /* 0x0000000600037305 */ /* 0x000e6a000021f000 */
[----:B------:R-:W-:-:S05]  /*0590*/  @P0 IADD3 R2, PT, PT, R2, 0x1, RZ ;  /* 0x0000000102020810 */ /* 0x000fca0007ffe0ff */
[----:B------:R-:W-:-:S05]  /*05a0*/  IMAD.MOV.U32 R10, RZ, RZ, R2 ;  /* 0x000000ffff0a7224 */ /* 0x000fca00078e0002 */
[----:B------:R-:W-:Y:S01]  /*05b0*/  @!P1 IADD3 R10, PT, PT, -R10, RZ, RZ ;  /* 0x000000ff0a0a9210 */ /* 0x000fe20007ffe1ff */
[----:B-1----:R-:W-:Y:S01]  /*05c0*/  IMAD.MOV R4, RZ, RZ, -R3 ;  /* 0x000000ffff047224 */ /* 0x002fe200078e0a03 */
[----:B------:R-:W-:-:S04]  /*05d0*/  @!P2 LOP3.LUT R10, RZ, R0, RZ, 0x33, !PT ;  /* 0x00000000ff0aa212 */ /* 0x000fc800078e33ff */
[C---:B------:R-:W-:Y:S01]  /*05e0*/  IADD3 R2, PT, PT, -R10.reuse, RZ, RZ ;  /* 0x000000ff0a027210 */ /* 0x040fe20007ffe1ff */
[----:B------:R-:W-:-:S04]  /*05f0*/  IMAD.SHL.U32 R5, R10, 0x8, RZ ;  /* 0x000000080a057824 */ /* 0x000fc800078e00ff */
[----:B------:R-:W-:Y:S02]  /*0600*/  IMAD R11, R0, R2, R7 ;  /* 0x00000002000b7224 */ /* 0x000fe400078e0207 */
[----:B------:R-:W-:Y:S02]  /*0610*/  IMAD R7, R4, R9, RZ ;  /* 0x0000000904077224 */ /* 0x000fe400078e02ff */
[----:B------:R-:W-:Y:S01]  /*0620*/  IMAD.MOV.U32 R2, RZ, RZ, RZ ;  /* 0x000000ffff027224 */ /* 0x000fe200078e00ff */
[----:B------:R-:W-:-:S03]  /*0630*/  IABS R0, R11 ;  /* 0x0000000b00007213 */ /* 0x000fc60000000000 */
[----:B------:R-:W-:Y:S02]  /*0640*/  IMAD.HI.U32 R2, R3, R7, R2 ;  /* 0x0000000703027227 */ /* 0x000fe400078e0002 */
[----:B------:R-:W1:Y:S04]  /*0650*/  S2R R7, SR_TID.X ;  /* 0x0000000000077919 */ /* 0x000e680000002100 */
[----:B------:R-:W-:-:S05]  /*0660*/  IMAD.HI.U32 R2, R2, R0, RZ ;  /* 0x0000000002027227 */ /* 0x000fca00078e00ff */
[----:B------:R-:W-:-:S05]  /*0670*/  IADD3 R3, PT, PT, -R2, RZ, RZ ;  /* 0x000000ff02037210 */ /* 0x000fca0007ffe1ff */
[C---:B------:R-:W-:Y:S02]  /*0680*/  IMAD R0, R9.reuse, R3, R0 ;  /* 0x0000000309007224 */ /* 0x040fe400078e0200 */
[----:B------:R-:W2:Y:S03]  /*0690*/  S2R R3, SR_TID.Y ;  /* 0x0000000000037919 */ /* 0x000ea60000002200 */
[----:B------:R-:W-:-:S13]  /*06a0*/  ISETP.GT.U32.AND P2, PT, R9, R0, PT ;  /* 0x000000000900720c */ /* 0x000fda0003f44070 */
[----:B------:R-:W-:Y:S01]  /*06b0*/  @!P2 IMAD.IADD R0, R0, 0x1, -R9 ;  /* 0x000000010000a824 */ /* 0x000fe200078e0a09 */
[----:B------:R-:W-:Y:S02]  /*06c0*/  @!P2 IADD3 R2, PT, PT, R2, 0x1, RZ ;  /* 0x000000010202a810 */ /* 0x000fe40007ffe0ff */
[----:B------:R-:W-:Y:S02]  /*06d0*/  ISETP.NE.AND P2, PT, R8, RZ, PT ;  /* 0x000000ff0800720c */ /* 0x000fe40003f45270 */
[----:B------:R-:W-:Y:S02]  /*06e0*/  ISETP.GE.U32.AND P0, PT, R0, R9, PT ;  /* 0x000000090000720c */ /* 0x000fe40003f06070 */
[----:B------:R-:W-:-:S04]  /*06f0*/  LOP3.LUT R0, R11, R8, RZ, 0x3c, !PT ;  /* 0x000000080b007212 */ /* 0x000fc800078e3cff */
[----:B------:R-:W-:-:S07]  /*0700*/  ISETP.GE.AND P1, PT, R0, RZ, PT ;  /* 0x000000ff0000720c */ /* 0x000fce0003f26270 */
[----:B------:R-:W-:-:S06]  /*0710*/  @P0 VIADD R2, R2, 0x1 ;  /* 0x0000000102020836 */ /* 0x000fcc0000000000 */
[----:B------:R-:W-:Y:S02]  /*0720*/  @!P1 IADD3 R2, PT, PT, -R2, RZ, RZ ;  /* 0x000000ff02029210 */ /* 0x000fe40007ffe1ff */
[----:B------:R-:W-:-:S04]  /*0730*/  @!P2 LOP3.LUT R2, RZ, R8, RZ, 0x33, !PT ;  /* 0x00000008ff02a212 */ /* 0x000fc800078e33ff */
[----:B--2---:R-:W-:Y:S01]  /*0740*/  LEA R4, R2, R3, 0x3 ;  /* 0x0000000302047211 */ /* 0x004fe200078e18ff */
[----:B------:R-:W-:Y:S02]  /*0750*/  IMAD.MOV R9, RZ, RZ, -R2 ;  /* 0x000000ffff097224 */ /* 0x000fe400078e0a02 */
[----:B------:R-:W2:Y:S02]  /*0760*/  LDC R2, c[0x0][0x3a0] ;  /* 0x0000e800ff027b82 */ /* 0x000ea40000000800 */
[----:B------:R-:W-:Y:S01]  /*0770*/  IMAD R0, R8, R9, R11 ;  /* 0x0000000908007224 */ /* 0x000fe200078e020b */
[----:B------:R-:W-:-:S03]  /*0780*/  CS2R R10, SRZ ;  /* 0x00000000000a7805 */ /* 0x000fc6000001ff00 */
[----:B-1----:R-:W-:Y:S02]  /*0790*/  IMAD R0, R0, 0x10, R7 ;  /* 0x0000001000007824 */ /* 0x002fe400078e0207 */
[----:B--2---:R-:W-:-:S04]  /*07a0*/  IMAD R3, R61, R2, R5 ;  /* 0x000000023d037224 */ /* 0x004fc800078e0205 */
[----:B0-----:R-:W-:Y:S01]  /*07b0*/  IMAD R3, R3, UR4, R4 ;  /* 0x0000000403037c24 */ /* 0x001fe2000f8e0204 */
[----:B----4-:R-:W-:Y:S06]  /*07c0*/  BRA.U !UP0, `(.L_x_35) ;  /* 0x0000001d08707547 */ /* 0x010fec000b800000 */
[----:B------:R-:W-:Y:S01]  /*07d0*/  IMAD R2, R5, UR4, R4 ;  /* 0x0000000405027c24 */ /* 0x000fe2000f8e0204 */
[----:B------:R-:W0:Y:S01]  /*07e0*/  LDCU UR5, c[0x0][0x398] ;  /* 0x00007300ff0577ac */ /* 0x000e220008000800 */
[----:B------:R-:W-:-:S03]  /*07f0*/  CS2R R20, SRZ ;  /* 0x0000000000147805 */ /* 0x000fc6000001ff00 */
[----:B------:R-:W-:-:S05]  /*0800*/  IADD3 R4, PT, PT, R2, UR4, RZ ;  /* 0x0000000402047c10 */ /* 0x000fca000fffe0ff */
[----:B------:R-:W-:-:S05]  /*0810*/  VIADD R5, R4, UR4 ;  /* 0x0000000404057c36 */ /* 0x000fca0008000000 */
[----:B------:R-:W-:Y:S01]  /*0820*/  IADD3 R6, PT, PT, R5, UR4, RZ ;  /* 0x0000000405067c10 */ /* 0x000fe2000fffe0ff */
[----:B0-----:R-:W-:Y:S01]  /*0830*/  IMAD R108, R61, UR5, R0 ;  /* 0x000000053d6c7c24 */ /* 0x001fe2000f8e0200 */
[----:B------:R-:W-:-:S03]  /*0840*/  UMOV UR5, URZ ;  /* 0x000000ff00057c82 */ /* 0x000fc60008000000 */
[----:B------:R-:W-:-:S05]  /*0850*/  VIADD R7, R6, UR4 ;  /* 0x0000000406077c36 */ /* 0x000fca0008000000 */
[----:B------:R-:W-:-:S05]  /*0860*/  IADD3 R8, PT, PT, R7, UR4, RZ ;  /* 0x0000000407087c10 */ /* 0x000fca000fffe0ff */
[----:B------:R-:W-:-:S05]  /*0870*/  VIADD R9, R8, UR4 ;  /* 0x0000000408097c36 */ /* 0x000fca0008000000 */
[----:B------:R-:W-:Y:S01]  /*0880*/  IADD3 R109, PT, PT, R9, UR4, RZ ;  /* 0x00000004096d7c10 */ /* 0x000fe2000fffe0ff */
[----:B------:R-:W-:-:S06]  /*0890*/  UMOV UR4, URZ ;  /* 0x000000ff00047c82 */ /* 0x000fcc0008000000 */
.L_x_45:
[----:B0-----:R-:W0:Y:S01]  /*08a0*/  LDCU UR9, c[0x0][0x3cc] ;  /* 0x00007980ff0977ac */ /* 0x001e220008000800 */
[----:B-1----:R-:W1:Y:S01]  /*08b0*/  S2R R60, SR_TID.Y ;  /* 0x00000000003c7919 */ /* 0x002e620000002200 */
[----:B------:R-:W-:Y:S01]  /*08c0*/  BSSY.RECONVERGENT B0, `(.L_x_36) ;  /* 0x000003c000007945 */ /* 0x000fe20003800200 */
[----:B------:R-:W-:Y:S01]  /*08d0*/  UIADD3 UR8, UPT, UPT, UR4, 0x10, URZ ;  /* 0x0000001004087890 */ /* 0x000fe2000fffe0ff */
[----:B------:R-:W2:Y:S03]  /*08e0*/  S2R R61, SR_TID.X ;  /* 0x00000000003d7919 */ /* 0x000ea60000002100 */
[----:B0-----:R-:W-:-:S04]  /*08f0*/  UIADD3 UR6, UPT, UPT, UR8, -UR9, URZ ;  /* 0x8000000908067290 */ /* 0x001fc8000fffe0ff */
[----:B------:R-:W-:-:S04]  /*0900*/  UISETP.GT.AND UP0, UPT, UR6, URZ, UPT ;  /* 0x000000ff0600728c */ /* 0x000fc8000bf04270 */
[----:B------:R-:W-:-:S04]  /*0910*/  USEL UR5, UR6, UR5, UP0 ;  /* 0x0000000506057287 */ /* 0x000fc80008000000 */
[----:B------:R-:W-:-:S06]  /*0920*/  UIADD3 UR6, UPT, UPT, -UR5, 0x10, URZ ;  /* 0x0000001005067890 */ /* 0x000fcc000fffe1ff */
[----:B-1----:R-:W-:-:S13]  /*0930*/  ISETP.GE.U32.AND P0, PT, R60, UR6, PT ;  /* 0x000000063c007c0c */ /* 0x002fda000bf06070 */
[----:B--2---:R-:W-:Y:S05]  /*0940*/  @P0 BRA `(.L_x_37) ;  /* 0x0000000000cc0947 */ /* 0x004fea0003800000 */
[----:B------:R-:W0:Y:S01]  /*0950*/  LDC R72, c[0x0][0x3bc] ;  /* 0x0000ef00ff487b82 */ /* 0x000e220000000800 */
[----:B------:R-:W-:-:S05]  /*0960*/  VIADD R67, R60, UR4 ;  /* 0x000000043c437c36 */ /* 0x000fca0008000000 */
[----:B------:R-:W-:Y:S02]  /*0970*/  IADD3 R66, PT, PT, R67, 0x8, RZ ;  /* 0x0000000843427810 */ /* 0x000fe40007ffe0ff */
[----:B------:R-:W1:Y:S02]  /*0980*/  LDC R83, c[0x0][0x398] ;  /* 0x0000e600ff537b82 */ /* 0x000e640000000800 */
[----:B------:R-:W-:-:S06]  /*0990*/  ISETP.GE.U32.AND P0, PT, R66, UR9, PT ;  /* 0x0000000942007c0c */ /* 0x000fcc000bf06070 */
[----:B------:R-:W2:Y:S01]  /*09a0*/  LDC.64 R64, c[0x0][0x388] ;  /* 0x0000e200ff407b82 */ /* 0x000ea20000000a00 */
[----:B0-----:R-:W-:Y:S02]  /*09b0*/  IMAD R69, R67, R72, R108 ;  /* 0x0000004843457224 */ /* 0x001fe400078e026c */
[----:B------:R-:W-:-:S04]  /*09c0*/  IMAD.SHL.U32 R66, R72, 0x8, RZ ;  /* 0x0000000848427824 */ /* 0x000fc800078e00ff */
[-CC-:B------:R-:W-:Y:S01]  /*09d0*/  @!P0 IMAD R77, R67, R72.reuse, R66.reuse ;  /* 0x00000048434d8224 */ /* 0x180fe200078e0242 */
[-C--:B-1----:R-:W-:Y:S01]  /*09e0*/  IADD3 R75, PT, PT, R69, R83.reuse, RZ ;  /* 0x00000053454b7210 */ /* 0x082fe20007ffe0ff */
[CCC-:B------:R-:W-:Y:S01]  /*09f0*/  @!P0 IMAD R81, R67.reuse, R72.reuse, R66.reuse ;  /* 0x0000004843518224 */ /* 0x1c0fe200078e0242 */
[-C--:B------:R-:W-:Y:S01]  /*0a00*/  @!P0 IADD3 R68, PT, PT, R108, R83.reuse, RZ ;  /* 0x000000536c448210 */ /* 0x080fe20007ffe0ff */
[-C--:B------:R-:W-:Y:S01]  /*0a10*/  @!P0 IMAD R85, R67, R72.reuse, R66 ;  /* 0x0000004843558224 */ /* 0x080fe200078e0242 */
[-C--:B------:R-:W-:Y:S01]  /*0a20*/  IADD3 R79, PT, PT, R75, R83.reuse, RZ ;  /* 0x000000534b4f7210 */ /* 0x080fe20007ffe0ff */
[--C-:B------:R-:W-:Y:S01]  /*0a30*/  @!P0 IMAD R70, R83, 0x2, R108.reuse ;  /* 0x0000000253468824 */ /* 0x100fe200078e026c */
[-C--:B------:R-:W-:Y:S01]  /*0a40*/  @!P0 IADD3 R77, PT, PT, R77, R83.reuse, R108 ;  /* 0x000000534d4d8210 */ /* 0x080fe20007ffe06c */
[----:B------:R-:W-:Y:S01]  /*0a50*/  @!P0 IMAD R71, R67, R72, R66 ;  /* 0x0000004843478224 */ /* 0x000fe200078e0242 */
[-C--:B------:R-:W-:Y:S01]  /*0a60*/  @!P0 IADD3 R81, PT, PT, R81, R83.reuse, R68 ;  /* 0x0000005351518210 */ /* 0x080fe20007ffe044 */
[----:B--2---:R-:W-:Y:S01]  /*0a70*/  IMAD.WIDE.U32 R66, R69, 0x8, R64 ;  /* 0x0000000845427825 */ /* 0x004fe200078e0040 */
[----:B------:R-:W-:-:S02]  /*0a80*/  @!P0 IADD3 R85, PT, PT, R85, R83, R70 ;  /* 0x0000005355558210 */ /* 0x000fc40007ffe046 */
[----:B------:R-:W-:Y:S01]  /*0a90*/  IADD3 R83, PT, PT, R79, R83, RZ ;  /* 0x000000534f537210 */ /* 0x000fe20007ffe0ff */
[----:B------:R-:W-:Y:S02]  /*0aa0*/  @!P0 IMAD.IADD R73, R108, 0x1, R71 ;  /* 0x000000016c498824 */ /* 0x000fe400078e0247 */
[--C-:B------:R-:W-:Y:S01]  /*0ab0*/  IMAD.WIDE.U32 R68, R75, 0x8, R64.reuse ;  /* 0x000000084b447825 */ /* 0x100fe200078e0040 */
[----:B------:R-:W2:Y:S03]  /*0ac0*/  LDG.E.64 R66, desc[UR10][R66.64] ;  /* 0x0000000a42427981 */ /* 0x000ea6000c1e1b00 */
[--C-:B------:R-:W-:Y:S02]  /*0ad0*/  @!P0 IMAD.WIDE.U32 R74, R77, 0x8, R64.reuse ;  /* 0x000000084d4a8825 */ /* 0x100fe400078e0040 */
[----:B------:R-:W3:Y:S02]  /*0ae0*/  LDG.E.64 R68, desc[UR10][R68.64] ;  /* 0x0000000a44447981 */ /* 0x000ee4000c1e1b00 */
[----:B------:R-:W-:-:S02]  /*0af0*/  IMAD.WIDE.U32 R70, R79, 0x8, R64 ;  /* 0x000000084f467825 */ /* 0x000fc400078e0040 */
[----:B------:R-:W4:Y:S02]  /*0b00*/  @!P0 LDG.E.64 R74, desc[UR10][R74.64] ;  /* 0x0000000a4a4a8981 */ /* 0x000f24000c1e1b00 */
[--C-:B------:R-:W-:Y:S02]  /*0b10*/  @!P0 IMAD.WIDE.U32 R76, R81, 0x8, R64.reuse ;  /* 0x00000008514c8825 */ /* 0x100fe400078e0040 */
[----:B------:R-:W5:Y:S02]  /*0b20*/  LDG.E.64 R70, desc[UR10][R70.64] ;  /* 0x0000000a46467981 */ /* 0x000f64000c1e1b00 */
[--C-:B------:R-:W-:Y:S02]  /*0b30*/  IMAD.WIDE.U32 R78, R83, 0x8, R64.reuse ;  /* 0x00000008534e7825 */ /* 0x100fe400078e0040 */
[----:B------:R-:W5:Y:S02]  /*0b40*/  @!P0 LDG.E.64 R76, desc[UR10][R76.64] ;  /* 0x0000000a4c4c8981 */ /* 0x000f64000c1e1b00 */
[----:B------:R-:W-:-:S02]  /*0b50*/  @!P0 IMAD.WIDE.U32 R80, R85, 0x8, R64 ;  /* 0x0000000855508825 */ /* 0x000fc400078e0040 */
[----:B------:R-:W5:Y:S02]  /*0b60*/  LDG.E.64 R78, desc[UR10][R78.64] ;  /* 0x0000000a4e4e7981 */ /* 0x000f64000c1e1b00 */
[----:B------:R-:W-:Y:S02]  /*0b70*/  @!P0 IMAD.WIDE.U32 R72, R73, 0x8, R64 ;  /* 0x0000000849488825 */ /* 0x000fe400078e0040 */
[----:B------:R-:W5:Y:S04]  /*0b80*/  @!P0 LDG.E.64 R80, desc[UR10][R80.64] ;  /* 0x0000000a50508981 */ /* 0x000f68000c1e1b00 */
[----:B------:R0:W5:Y:S01]  /*0b90*/  @!P0 LDG.E.64 R64, desc[UR10][R72.64] ;  /* 0x0000000a48408981 */ /* 0x000162000c1e1b00 */
[----:B------:R-:W1:Y:S01]  /*0ba0*/  S2UR UR7, SR_CgaCtaId ;  /* 0x00000000000779c3 */ /* 0x000e620000008800 */
[----:B------:R-:W0:Y:S01]  /*0bb0*/  S2R R83, SR_TID.X ;  /* 0x0000000000537919 */ /* 0x000e220000002100 */
[----:B------:R-:W-:-:S02]  /*0bc0*/  UMOV UR6, 0x400 ;  /* 0x0000040000067882 */ /* 0x000fc40000000000 */
[----:B-1----:R-:W-:-:S06]  /*0bd0*/  ULEA UR6, UR7, UR6, 0x18 ;  /* 0x0000000607067291 */ /* 0x002fcc000f8ec0ff */
[----:B0-----:R-:W-:-:S04]  /*0be0*/  LEA R72, R60, UR6, 0x9 ;  /* 0x000000063c487c11 */ /* 0x001fc8000f8e48ff */
[----:B------:R-:W-:-:S05]  /*0bf0*/  LEA R73, R83, R72, 0x3 ;  /* 0x0000004853497211 */ /* 0x000fca00078e18ff */
[----:B--2---:R0:W-:Y:S04]  /*0c00*/  STS.64 [R73], R66 ;  /* 0x0000004249007388 */ /* 0x0041e80000000a00 */
[----:B---3--:R0:W-:Y:S04]  /*0c10*/  STS.64 [R73+0x80], R68 ;  /* 0x0000804449007388 */ /* 0x0081e80000000a00 */
[----:B----4-:R0:W-:Y:S04]  /*0c20*/  @!P0 STS.64 [R73+0x1080], R74 ;  /* 0x0010804a49008388 */ /* 0x0101e80000000a00 */
[----:B-----5:R0:W-:Y:S04]  /*0c30*/  STS.64 [R73+0x100], R70 ;  /* 0x0001004649007388 */ /* 0x0201e80000000a00 */
[----:B------:R0:W-:Y:S04]  /*0c40*/  @!P0 STS.64 [R73+0x1100], R76 ;  /* 0x0011004c49008388 */ /* 0x0001e80000000a00 */
[----:B------:R0:W-:Y:S04]  /*0c50*/  STS.64 [R73+0x180], R78 ;  /* 0x0001804e49007388 */ /* 0x0001e80000000a00 */
[----:B------:R0:W-:Y:S04]  /*0c60*/  @!P0 STS.64 [R73+0x1180], R80 ;  /* 0x0011805049008388 */ /* 0x0001e80000000a00 */
[----:B------:R0:W-:Y:S02]  /*0c70*/  @!P0 STS.64 [R73+0x1000], R64 ;  /* 0x0010004049008388 */ /* 0x0001e40000000a00 */
.L_x_37:
[----:B------:R-:W-:Y:S05]  /*0c80*/  BSYNC.RECONVERGENT B0 ;  /* 0x0000000000007941 */ /* 0x000fea0003800200 */
.L_x_36:
[----:B------:R-:W-:Y:S01]  /*0c90*/  UIADD3 UR6, UPT, UPT, -UR5, 0x10, URZ ;  /* 0x0000001005067890 */ /* 0x000fe2000fffe1ff */
[----:B------:R-:W-:Y:S05]  /*0ca0*/  BSSY.RECONVERGENT B0, `(.L_x_38) ;  /* 0x000002c000007945 */ /* 0x000fea0003800200 */
[----:B------:R-:W-:-:S13]  /*0cb0*/  ISETP.GE.U32.AND P0, PT, R61, UR6, PT ;  /* 0x000000063d007c0c */ /* 0x000fda000bf06070 */
[----:B------:R-:W-:Y:S05]  /*0cc0*/  @P0 BRA `(.L_x_39) ;  /* 0x0000000000a40947 */ /* 0x000fea0003800000 */
[----:B0-----:R-:W0:Y:S01]  /*0cd0*/  LDC.64 R78, c[0x0][0x390] ;  /* 0x0000e400ff4e7b82 */ /* 0x001e220000000a00 */
[----:B------:R-:W1:Y:S01]  /*0ce0*/  LDCU UR6, c[0x0][0x3a8] ;  /* 0x00007500ff0677ac */ /* 0x000e620008000800 */
[----:B------:R-:W-:-:S04]  /*0cf0*/  VIADD R64, R61, UR4 ;  /* 0x000000043d407c36 */ /* 0x000fc80008000000 */
[--C-:B-1----:R-:W-:Y:S02]  /*0d00*/  IMAD R65, R2, UR6, R64.reuse ;  /* 0x0000000602417c24 */ /* 0x102fe4000f8e0240 */
[--C-:B------:R-:W-:Y:S02]  /*0d10*/  IMAD R67, R4, UR6, R64.reuse ;  /* 0x0000000604437c24 */ /* 0x100fe4000f8e0240 */
[--C-:B------:R-:W-:Y:S02]  /*0d20*/  IMAD R69, R5, UR6, R64.reuse ;  /* 0x0000000605457c24 */ /* 0x100fe4000f8e0240 */
[--C-:B------:R-:W-:Y:S02]  /*0d30*/  IMAD R71, R6, UR6, R64.reuse ;  /* 0x0000000606477c24 */ /* 0x100fe4000f8e0240 */
[--C-:B------:R-:W-:Y:S02]  /*0d40*/  IMAD R73, R7, UR6, R64.reuse ;  /* 0x0000000607497c24 */ /* 0x100fe4000f8e0240 */
[----:B------:R-:W-:-:S02]  /*0d50*/  IMAD R75, R8, UR6, R64 ;  /* 0x00000006084b7c24 */ /* 0x000fc4000f8e0240 */
[--C-:B------:R-:W-:Y:S02]  /*0d60*/  IMAD R77, R9, UR6, R64.reuse ;  /* 0x00000006094d7c24 */ /* 0x100fe4000f8e0240 */
[----:B------:R-:W-:Y:S02]  /*0d70*/  IMAD R81, R109, UR6, R64 ;  /* 0x000000066d517c24 */ /* 0x000fe4000f8e0240 */
        /* <DEDUP_REMOVED lines=16> */
[----:B------:R-:W0:Y:S01]  /*0e80*/  S2UR UR7, SR_CgaCtaId ;  /* 0x00000000000779c3 */ /* 0x000e220000008800 */
[----:B------:R-:W-:Y:S02]  /*0e90*/  UMOV UR6, 0x400 ;  /* 0x0000040000067882 */ /* 0x000fe40000000000 */
[----:B------:R-:W-:-:S04]  /*0ea0*/  UIADD3 UR6, UPT, UPT, UR6, 0x2000, URZ ;  /* 0x0000200006067890 */ /* 0x000fc8000fffe0ff */
[----:B0-----:R-:W-:-:S06]  /*0eb0*/  ULEA UR6, UR7, UR6, 0x18 ;  /* 0x0000000607067291 */ /* 0x001fcc000f8ec0ff */
[----:B------:R-:W-:-:S04]  /*0ec0*/  LEA R81, R61, UR6, 0x9 ;  /* 0x000000063d517c11 */ /* 0x000fc8000f8e48ff */
[----:B------:R-:W-:-:S05]  /*0ed0*/  LEA R81, R60, R81, 0x3 ;  /* 0x000000513c517211 */ /* 0x000fca00078e18ff */
[----:B--2---:R1:W-:Y:S04]  /*0ee0*/  STS.64 [R81], R64 ;  /* 0x0000004051007388 */ /* 0x0043e80000000a00 */
[----:B---3--:R1:W-:Y:S04]  /*0ef0*/  STS.64 [R81+0x40], R66 ;  /* 0x0000404251007388 */ /* 0x0083e80000000a00 */
[----:B----4-:R1:W-:Y:S04]  /*0f00*/  STS.64 [R81+0x80], R68 ;  /* 0x0000804451007388 */ /* 0x0103e80000000a00 */
[----:B-----5:R1:W-:Y:S04]  /*0f10*/  STS.64 [R81+0xc0], R70 ;  /* 0x0000c04651007388 */ /* 0x0203e80000000a00 */
[----:B------:R1:W-:Y:S04]  /*0f20*/  STS.64 [R81+0x100], R72 ;  /* 0x0001004851007388 */ /* 0x0003e80000000a00 */
[----:B------:R1:W-:Y:S04]  /*0f30*/  STS.64 [R81+0x140], R74 ;  /* 0x0001404a51007388 */ /* 0x0003e80000000a00 */
[----:B------:R1:W-:Y:S04]  /*0f40*/  STS.64 [R81+0x180], R76 ;  /* 0x0001804c51007388 */ /* 0x0003e80000000a00 */
[----:B------:R1:W-:Y:S02]  /*0f50*/  STS.64 [R81+0x1c0], R78 ;  /* 0x0001c04e51007388 */ /* 0x0003e40000000a00 */
.L_x_39:
[----:B------:R-:W-:Y:S05]  /*0f60*/  BSYNC.RECONVERGENT B0 ;  /* 0x0000000000007941 */ /* 0x000fea0003800200 */
.L_x_38:
[----:B------:R-:W-:Y:S01]  /*0f70*/  BAR.SYNC.DEFER_BLOCKING 0x0 ;  /* 0x0000000000007b1d */ /* 0x000fe20000010000 */
[----:B------:R-:W-:-:S09]  /*0f80*/  UISETP.GT.AND UP0, UPT, UR5, 0xf, UPT ;  /* 0x0000000f0500788c */ /* 0x000fd2000bf04270 */
[----:B------:R-:W-:Y:S05]  /*0f90*/  BRA.U UP0, `(.L_x_40) ;  /* 0x00000015006c7547 */ /* 0x000fea000b800000 */
[----:B------:R-:W2:Y:S01]  /*0fa0*/  S2UR UR7, SR_CgaCtaId ;  /* 0x00000000000779c3 */ /* 0x000ea20000008800 */
[----:B01----:R-:W-:Y:S01]  /*0fb0*/  IMAD.MOV.U32 R65, RZ, RZ, 0x10 ;  /* 0x00000010ff417424 */ /* 0x003fe200078e00ff */
[----:B------:R-:W-:Y:S01]  /*0fc0*/  IADD3 R110, PT, PT, RZ, -UR5, RZ ;  /* 0x80000005ff6e7c10 */ /* 0x000fe2000fffe0ff */
[----:B------:R-:W-:Y:S02]  /*0fd0*/  UMOV UR4, 0x400 ;  /* 0x0000040000047882 */ /* 0x000fe40000000000 */
[----:B------:R-:W-:Y:S01]  /*0fe0*/  UIADD3 UR6, UPT, UPT, UR4, 0x2000, URZ ;  /* 0x0000200004067890 */ /* 0x000fe2000fffe0ff */
[----:B------:R-:W-:-:S04]  /*0ff0*/  VIADDMNMX R110, R110, R65, 0x1, !PT ;  /* 0x000000016e6e7446 */ /* 0x000fc80007800141 */
[----:B------:R-:W-:-:S04]  /*1000*/  IADD3 R110, PT, PT, -R110, RZ, RZ ;  /* 0x000000ff6e6e7210 */ /* 0x000fc80007ffe1ff */
[----:B------:R-:W-:Y:S01]  /*1010*/  ISETP.GE.AND P0, PT, R110, RZ, PT ;  /* 0x000000ff6e00720c */ /* 0x000fe20003f06270 */
[----:B--2---:R-:W-:Y:S02]  /*1020*/  ULEA UR6, UR7, UR6, 0x18 ;  /* 0x0000000607067291 */ /* 0x004fe4000f8ec0ff */
[----:B------:R-:W-:-:S04]  /*1030*/  ULEA UR4, UR7, UR4, 0x18 ;  /* 0x0000000407047291 */ /* 0x000fc8000f8ec0ff */
[----:B------:R-:W-:Y:S02]  /*1040*/  LEA R60, R60, UR6, 0x3 ;  /* 0x000000063c3c7c11 */ /* 0x000fe4000f8e18ff */
[----:B------:R-:W-:-:S03]  /*1050*/  LEA R61, R61, UR4, 0x3 ;  /* 0x000000043d3d7c11 */ /* 0x000fc6000f8e18ff */
[----:B------:R-:W-:Y:S01]  /*1060*/  VIADD R112, R60, 0x100 ;  /* 0x000001003c707836 */ /* 0x000fe20000000000 */
[----:B------:R-:W-:Y:S01]  /*1070*/  IADD3 R111, PT, PT, R61, 0x100, RZ ;  /* 0x000001003d6f7810 */ /* 0x000fe20007ffe0ff */
[----:B------:R-:W-:Y:S06]  /*1080*/  @P0 BRA `(.L_x_41) ;  /* 0x00000010006c0947 */ /* 0x000fec0003800000 */
[----:B------:R-:W-:Y:S02]  /*1090*/  IADD3 R60, PT, PT, -R110, RZ, RZ ;  /* 0x000000ff6e3c7210 */ /* 0x000fe40007ffe1ff */
[----:B------:R-:W-:Y:S02]  /*10a0*/  PLOP3.LUT P0, PT, PT, PT, PT, 0x80, 0x8 ;  /* 0x000000000008781c */ /* 0x000fe40003f0f070 */
[----:B------:R-:W-:-:S13]  /*10b0*/  ISETP.GT.AND P1, PT, R60, 0x3, PT ;  /* 0x000000033c00780c */ /* 0x000fda0003f24270 */
[----:B------:R-:W-:Y:S05]  /*10c0*/  @!P1 BRA `(.L_x_42) ;  /* 0x0000000800d89947 */ /* 0x000fea0003800000 */
[----:B------:R-:W-:-:S13]  /*10d0*/  PLOP3.LUT P0, PT, PT, PT, PT, 0x8, 0x80 ;  /* 0x000000000080781c */ /* 0x000fda0003f0e170 */
.L_x_43:
[----:B------:R-:W-:Y:S01]  /*10e0*/  LDS.64 R76, [R112+0x80] ;  /* 0x00008000704c7984 */ /* 0x000fe20000000a00 */
[----:B------:R-:W-:-:S03]  /*10f0*/  IADD3 R110, PT, PT, R110, 0x4, RZ ;  /* 0x000000046e6e7810 */ /* 0x000fc60007ffe0ff */
[----:B------:R-:W0:Y:S01]  /*1100*/  LDS.64 R120, [R111+-0x80] ;  /* 0xffff80006f787984 */ /* 0x000e220000000a00 */
[----:B------:R-:W-:-:S03]  /*1110*/  ISETP.GE.AND P1, PT, R110, -0x3, PT ;  /* 0xfffffffd6e00780c */ /* 0x000fc60003f26270 */
[----:B------:R-:W1:Y:S04]  /*1120*/  LDS.64 R66, [R112+-0x100] ;  /* 0xffff000070427984 */ /* 0x000e680000000a00 */
[----:B------:R-:W2:Y:S04]  /*1130*/  LDS.64 R118, [R111+-0x100] ;  /* 0xffff00006f767984 */ /* 0x000ea80000000a00 */
[----:B------:R-:W3:Y:S04]  /*1140*/  LDS.64 R68, [R112+-0xc0] ;  /* 0xffff400070447984 */ /* 0x000ee80000000a00 */
[----:B------:R-:W4:Y:S04]  /*1150*/  LDS.64 R70, [R112+-0x80] ;  /* 0xffff800070467984 */ /* 0x000f280000000a00 */
[----:B------:R-:W5:Y:S04]  /*1160*/  LDS.64 R72, [R112+-0x40] ;  /* 0xffffc00070487984 */ /* 0x000f680000000a00 */
[----:B------:R-:W5:Y:S04]  /*1170*/  LDS.64 R64, [R112] ;  /* 0x0000000070407984 */ /* 0x000f680000000a00 */
[----:B------:R-:W5:Y:S04]  /*1180*/  LDS.64 R78, [R112+0x40] ;  /* 0x00004000704e7984 */ /* 0x000f680000000a00 */
[----:B------:R-:W5:Y:S04]  /*1190*/  LDS.64 R74, [R112+0xc0] ;  /* 0x0000c000704a7984 */ /* 0x000f680000000a00 */
[----:B------:R-:W5:Y:S04]  /*11a0*/  LDS.64 R60, [R111] ;  /* 0x000000006f3c7984 */ /* 0x000f680000000a00 */
[----:B------:R-:W5:Y:S01]  /*11b0*/  LDS.64 R80, [R111+0x80] ;  /* 0x000080006f507984 */ /* 0x000f620000000a00 */
[----:B0-----:R-:W-:-:S03]  /*11c0*/  DFMA R24, R76, R120, R24 ;  /* 0x000000784c18722b */ /* 0x001fc60000000018 */
[----:B------:R-:W-:Y:S01]  /*11d0*/  LDS.64 R114, [R112+0x280] ;  /* 0x0002800070727984 */ /* 0x000fe20000000a00 */
[----:B-1----:R-:W-:-:S03]  /*11e0*/  DFMA R96, R66, R120, R96 ;  /* 0x000000784260722b */ /* 0x002fc60000000060 */
[----:B------:R-:W0:Y:S01]  /*11f0*/  LDS.64 R92, [R111+0x180] ;  /* 0x000180006f5c7984 */ /* 0x000e220000000a00 */
[-C--:B--2---:R-:W-:Y:S02]  /*1200*/  DFMA R12, R66, R118.reuse, R12 ;  /* 0x00000076420c722b */ /* 0x084fe4000000000c */
[-C--:B------:R-:W-:Y:S01]  /*1210*/  DFMA R26, R76, R118.reuse, R26 ;  /* 0x000000764c1a722b */ /* 0x080fe2000000001a */
[----:B------:R-:W-:Y:S01]  /*1220*/  LDS.64 R82, [R112+0x100] ;  /* 0x0001000070527984 */ /* 0x000fe20000000a00 */
[C---:B---3--:R-:W-:Y:S02]  /*1230*/  DFMA R100, R68.reuse, R118, R100 ;  /* 0x000000764464722b */ /* 0x048fe40000000064 */
[----:B------:R-:W-:Y:S01]  /*1240*/  DFMA R102, R68, R120, R102 ;  /* 0x000000784466722b */ /* 0x000fe20000000066 */
[----:B------:R-:W1:Y:S01]  /*1250*/  LDS.64 R84, [R111+0x100] ;  /* 0x000100006f547984 */ /* 0x000e620000000a00 */
[C---:B----4-:R-:W-:Y:S02]  /*1260*/  DFMA R58, R70.reuse, R118, R58 ;  /* 0x00000076463a722b */ /* 0x050fe4000000003a */
[----:B------:R-:W-:Y:S01]  /*1270*/  DFMA R56, R70, R120, R56 ;  /* 0x000000784638722b */ /* 0x000fe20000000038 */
[----:B------:R-:W2:Y:S01]  /*1280*/  LDS.64 R86, [R112+0x140] ;  /* 0x0001400070567984 */ /* 0x000ea20000000a00 */
[----:B-----5:R-:W-:-:S02]  /*1290*/  DFMA R50, R72, R118, R50 ;  /* 0x000000764832722b */ /* 0x020fc40000000032 */
[----:B------:R-:W-:Y:S01]  /*12a0*/  DFMA R48, R72, R120, R48 ;  /* 0x000000784830722b */ /* 0x000fe20000000030 */
[----:B------:R-:W3:Y:S01]  /*12b0*/  LDS.64 R90, [R112+0x180] ;  /* 0x00018000705a7984 */ /* 0x000ee20000000a00 */
[C---:B------:R-:W-:Y:S02]  /*12c0*/  DFMA R42, R64.reuse, R118, R42 ;  /* 0x00000076402a722b */ /* 0x040fe4000000002a */
[----:B------:R-:W-:Y:S01]  /*12d0*/  DFMA R40, R64, R120, R40 ;  /* 0x000000784028722b */ /* 0x000fe20000000028 */
[----:B------:R-:W4:Y:S01]  /*12e0*/  LDS.64 R88, [R112+0x1c0] ;  /* 0x0001c00070587984 */ /* 0x000f220000000a00 */
[C---:B------:R-:W-:Y:S02]  /*12f0*/  DFMA R34, R78.reuse, R118, R34 ;  /* 0x000000764e22722b */ /* 0x040fe40000000022 */
[----:B------:R-:W-:Y:S01]  /*1300*/  DFMA R32, R78, R120, R32 ;  /* 0x000000784e20722b */ /* 0x000fe20000000020 */
[----:B------:R-:W-:Y:S01]  /*1310*/  LDS.64 R94, [R112+0x240] ;  /* 0x00024000705e7984 */ /* 0x000fe20000000a00 */
[----:B------:R-:W-:-:S02]  /*1320*/  DFMA R118, R74, R118, R18 ;  /* 0x000000764a76722b */ /* 0x000fc40000000012 */
[----:B------:R-:W-:Y:S01]  /*1330*/  DFMA R16, R74, R120, R16 ;  /* 0x000000784a10722b */ /* 0x000fe20000000010 */
[----:B------:R-:W5:Y:S01]  /*1340*/  LDS.64 R18, [R112+0x200] ;  /* 0x0002000070127984 */ /* 0x000f620000000a00 */
[-C--:B------:R-:W-:Y:S02]  /*1350*/  DFMA R98, R66, R60.reuse, R98 ;  /* 0x0000003c4262722b */ /* 0x080fe40000000062 */
[-C--:B------:R-:W-:Y:S01]  /*1360*/  DFMA R104, R68, R60.reuse, R104 ;  /* 0x0000003c4468722b */ /* 0x080fe20000000068 */
[----:B------:R-:W5:Y:S01]  /*1370*/  LDS.64 R116, [R112+0x2c0] ;  /* 0x0002c00070747984 */ /* 0x000f620000000a00 */
[-C--:B------:R-:W-:Y:S02]  /*1380*/  DFMA R54, R70, R60.reuse, R54 ;  /* 0x0000003c4636722b */ /* 0x080fe40000000036 */
[-C--:B------:R-:W-:Y:S02]  /*1390*/  DFMA R46, R72, R60.reuse, R46 ;  /* 0x0000003c482e722b */ /* 0x080fe4000000002e */
[----:B------:R-:W-:-:S02]  /*13a0*/  DFMA R38, R64, R60, R38 ;  /* 0x0000003c4026722b */ /* 0x000fc40000000026 */
[-C--:B------:R-:W-:Y:S02]  /*13b0*/  DFMA R30, R78, R60.reuse, R30 ;  /* 0x0000003c4e1e722b */ /* 0x080fe4000000001e */
[-C--:B------:R-:W-:Y:S02]  /*13c0*/  DFMA R22, R76, R60.reuse, R22 ;  /* 0x0000003c4c16722b */ /* 0x080fe40000000016 */
[----:B------:R-:W-:Y:S02]  /*13d0*/  DFMA R14, R74, R60, R14 ;  /* 0x0000003c4a0e722b */ /* 0x000fe4000000000e */
[-C--:B------:R-:W-:Y:S01]  /*13e0*/  DFMA R62, R70, R80.reuse, R62 ;  /* 0x00000050463e722b */ /* 0x080fe2000000003e */
[----:B------:R-:W5:Y:S01]  /*13f0*/  LDS.64 R60, [R111+0x200] ;  /* 0x000200006f3c7984 */ /* 0x000f620000000a00 */
[-C--:B------:R-:W-:Y:S02]  /*1400*/  DFMA R44, R64, R80.reuse, R44 ;  /* 0x00000050402c722b */ /* 0x080fe4000000002c */
[----:B------:R-:W-:Y:S01]  /*1410*/  DFMA R10, R66, R80, R10 ;  /* 0x00000050420a722b */ /* 0x000fe2000000000a */
[----:B------:R-:W5:Y:S01]  /*1420*/  LDS.64 R64, [R111+0x280] ;  /* 0x000280006f407984 */ /* 0x000f620000000a00 */
[----:B0-----:R-:W-:-:S02]  /*1430*/  DFMA R70, R114, R92, R24 ;  /* 0x0000005c7246722b */ /* 0x001fc40000000018 */
[----:B-1----:R-:W-:Y:S01]  /*1440*/  DFMA R12, R82, R84, R12 ;  /* 0x00000054520c722b */ /* 0x002fe2000000000c */
[----:B------:R-:W-:Y:S01]  /*1450*/  LDS.64 R66, [R112+0x300] ;  /* 0x0003000070427984 */ /* 0x000fe20000000a00 */
[-C--:B------:R-:W-:Y:S02]  /*1460*/  DFMA R68, R68, R80.reuse, R106 ;  /* 0x000000504444722b */ /* 0x080fe4000000006a */
[-C--:B------:R-:W-:Y:S01]  /*1470*/  DFMA R52, R72, R80.reuse, R52 ;  /* 0x000000504834722b */ /* 0x080fe20000000034 */
[----:B------:R-:W0:Y:S01]  /*1480*/  LDS.64 R24, [R111+0x300] ;  /* 0x000300006f187984 */ /* 0x000e220000000a00 */
[-C--:B------:R-:W-:Y:S02]  /*1490*/  DFMA R36, R78, R80.reuse, R36 ;  /* 0x000000504e24722b */ /* 0x080fe40000000024 */
[-C--:B------:R-:W-:Y:S01]  /*14a0*/  DFMA R28, R76, R80.reuse, R28 ;  /* 0x000000504c1c722b */ /* 0x080fe2000000001c */
[----:B------:R-:W1:Y:S01]  /*14b0*/  LDS.64 R72, [R112+0x380] ;  /* 0x0003800070487984 */ /* 0x000e620000000a00 */
[----:B------:R-:W-:-:S02]  /*14c0*/  DFMA R20, R74, R80, R20 ;  /* 0x000000504a14722b */ /* 0x000fc40000000014 */
[-C--:B--2---:R-:W-:Y:S01]  /*14d0*/  DFMA R100, R86, R84.reuse, R100 ;  /* 0x000000545664722b */ /* 0x084fe20000000064 */
[----:B------:R-:W2:Y:S01]  /*14e0*/  LDS.64 R74, [R112+0x3c0] ;  /* 0x0003c000704a7984 */ /* 0x000ea20000000a00 */
[-C--:B---3--:R-:W-:Y:S02]  /*14f0*/  DFMA R58, R90, R84.reuse, R58 ;  /* 0x000000545a3a722b */ /* 0x088fe4000000003a */
[-C--:B----4-:R-:W-:Y:S01]  /*1500*/  DFMA R50, R88, R84.reuse, R50 ;  /* 0x000000545832722b */ /* 0x090fe20000000032 */
[----:B------:R-:W3:Y:S01]  /*1510*/  LDS.64 R80, [R112+0x400] ;  /* 0x0004000070507984 */ /* 0x000ee20000000a00 */
[-C--:B-----5:R-:W-:Y:S02]  /*1520*/  DFMA R42, R18, R84.reuse, R42 ;  /* 0x00000054122a722b */ /* 0x0a0fe4000000002a */
[-C--:B------:R-:W-:Y:S01]  /*1530*/  DFMA R34, R94, R84.reuse, R34 ;  /* 0x000000545e22722b */ /* 0x080fe20000000022 */
[----:B------:R-:W-:Y:S01]  /*1540*/  LDS.64 R106, [R112+0x4c0] ;  /* 0x0004c000706a7984 */ /* 0x000fe20000000a00 */
[----:B------:R-:W-:-:S02]  /*1550*/  DFMA R26, R114, R84, R26 ;  /* 0x00000054721a722b */ /* 0x000fc4000000001a */
[----:B------:R-:W-:Y:S01]  /*1560*/  DFMA R118, R116, R84, R118 ;  /* 0x000000547476722b */ /* 0x000fe20000000076 */
[----:B------:R-:W-:Y:S01]  /*1570*/  LDS.64 R76, [R111+0x380] ;  /* 0x000380006f4c7984 */ /* 0x000fe20000000a00 */
[-C--:B------:R-:W-:Y:S02]  /*1580*/  DFMA R96, R82, R92.reuse, R96 ;  /* 0x0000005c5260722b */ /* 0x080fe40000000060 */
[-C--:B------:R-:W-:Y:S01]  /*1590*/  DFMA R102, R86, R92.reuse, R102 ;  /* 0x0000005c5666722b */ /* 0x080fe20000000066 */
[----:B------:R-:W4:Y:S01]  /*15a0*/  LDS.64 R84, [R112+0x440] ;  /* 0x0004400070547984 */ /* 0x000f220000000a00 */
[-C--:B------:R-:W-:Y:S02]  /*15b0*/  DFMA R56, R90, R92.reuse, R56 ;  /* 0x0000005c5a38722b */ /* 0x080fe40000000038 */
[-C--:B------:R-:W-:Y:S01]  /*15c0*/  DFMA R48, R88, R92.reuse, R48 ;  /* 0x0000005c5830722b */ /* 0x080fe20000000030 */
[----:B------:R-:W-:Y:S01]  /*15d0*/  LDS.64 R78, [R111+0x400] ;  /* 0x000400006f4e7984 */ /* 0x000fe20000000a00 */
[----:B------:R-:W-:-:S02]  /*15e0*/  DFMA R40, R18, R92, R40 ;  /* 0x0000005c1228722b */ /* 0x000fc40000000028 */
[-C--:B------:R-:W-:Y:S02]  /*15f0*/  DFMA R32, R94, R92.reuse, R32 ;  /* 0x0000005c5e20722b */ /* 0x080fe40000000020 */
[----:B------:R-:W-:Y:S02]  /*1600*/  DFMA R120, R116, R92, R16 ;  /* 0x0000005c7478722b */ /* 0x000fe40000000010 */
[C---:B------:R-:W-:Y:S01]  /*1610*/  DFMA R38, R18.reuse, R60, R38 ;  /* 0x0000003c1226722b */ /* 0x040fe20000000026 */
[----:B------:R-:W5:Y:S01]  /*1620*/  LDS.64 R16, [R112+0x340] ;  /* 0x0003400070107984 */ /* 0x000f620000000a00 */
[----:B------:R-:W-:Y:S02]  /*1630*/  DFMA R44, R18, R64, R44 ;  /* 0x00000040122c722b */ /* 0x000fe4000000002c */
[----:B------:R-:W-:Y:S01]  /*1640*/  DFMA R98, R82, R60, R98 ;  /* 0x0000003c5262722b */ /* 0x000fe20000000062 */
[----:B------:R-:W5:Y:S01]  /*1650*/  LDS.64 R92, [R112+0x480] ;  /* 0x00048000705c7984 */ /* 0x000f620000000a00 */
[----:B0-----:R-:W-:-:S02]  /*1660*/  DFMA R18, R66, R24, R12 ;  /* 0x000000184212722b */ /* 0x001fc4000000000c */
[-C--:B------:R-:W-:Y:S01]  /*1670*/  DFMA R104, R86, R60.reuse, R104 ;  /* 0x0000003c5668722b */ /* 0x080fe20000000068 */
[----:B------:R-:W0:Y:S01]  /*1680*/  LDS.64 R12, [R111+0x480] ;  /* 0x000480006f0c7984 */ /* 0x000e220000000a00 */
[-C--:B------:R-:W-:Y:S02]  /*1690*/  DFMA R54, R90, R60.reuse, R54 ;  /* 0x0000003c5a36722b */ /* 0x080fe40000000036 */
[-C--:B------:R-:W-:Y:S02]  /*16a0*/  DFMA R46, R88, R60.reuse, R46 ;  /* 0x0000003c582e722b */ /* 0x080fe4000000002e */
[-C--:B------:R-:W-:Y:S02]  /*16b0*/  DFMA R30, R94, R60.reuse, R30 ;  /* 0x0000003c5e1e722b */ /* 0x080fe4000000001e */
[-C--:B------:R-:W-:Y:S02]  /*16c0*/  DFMA R22, R114, R60.reuse, R22 ;  /* 0x0000003c7216722b */ /* 0x080fe40000000016 */
[----:B------:R-:W-:-:S02]  /*16d0*/  DFMA R14, R116, R60, R14 ;  /* 0x0000003c740e722b */ /* 0x000fc4000000000e */
[-C--:B------:R-:W-:Y:S01]  /*16e0*/  DFMA R10, R82, R64.reuse, R10 ;  /* 0x00000040520a722b */ /* 0x080fe2000000000a */
[----:B------:R-:W-:Y:S01]  /*16f0*/  LDS.64 R60, [R112+0x680] ;  /* 0x00068000703c7984 */ /* 0x000fe20000000a00 */
[-C--:B------:R-:W-:Y:S02]  /*1700*/  DFMA R68, R86, R64.reuse, R68 ;  /* 0x000000405644722b */ /* 0x080fe40000000044 */
[-C--:B------:R-:W-:Y:S01]  /*1710*/  DFMA R36, R94, R64.reuse, R36 ;  /* 0x000000405e24722b */ /* 0x080fe20000000024 */
[----:B------:R-:W-:Y:S01]  /*1720*/  LDS.64 R86, [R112+0x500] ;  /* 0x0005000070567984 */ /* 0x000fe20000000a00 */
[-C--:B------:R-:W-:Y:S02]  /*1730*/  DFMA R62, R90, R64.reuse, R62 ;  /* 0x000000405a3e722b */ /* 0x080fe4000000003e */
[-C--:B------:R-:W-:Y:S01]  /*1740*/  DFMA R52, R88, R64.reuse, R52 ;  /* 0x000000405834722b */ /* 0x080fe20000000034 */
[----:B------:R-:W0:Y:S01]  /*1750*/  LDS.64 R94, [R111+0x500] ;  /* 0x000500006f5e7984 */ /* 0x000e220000000a00 */
[----:B------:R-:W-:-:S02]  /*1760*/  DFMA R116, R116, R64, R20 ;  /* 0x000000407474722b */ /* 0x000fc40000000014 */
[-C--:B-1----:R-:W-:Y:S01]  /*1770*/  DFMA R58, R72, R24.reuse, R58 ;  /* 0x00000018483a722b */ /* 0x082fe2000000003a */
[----:B------:R-:W1:Y:S01]  /*1780*/  LDS.64 R20, [R112+0x6c0] ;  /* 0x0006c00070147984 */ /* 0x000e620000000a00 */
[-C--:B--2---:R-:W-:Y:S02]  /*1790*/  DFMA R50, R74, R24.reuse, R50 ;  /* 0x000000184a32722b */ /* 0x084fe40000000032 */
[-C--:B---3--:R-:W-:Y:S01]  /*17a0*/  DFMA R42, R80, R24.reuse, R42 ;  /* 0x00000018502a722b */ /* 0x088fe2000000002a */
[----:B------:R-:W2:Y:S01]  /*17b0*/  LDS.64 R90, [R111+0x580] ;  /* 0x000580006f5a7984 */ /* 0x000ea20000000a00 */
[-C--:B----4-:R-:W-:Y:S02]  /*17c0*/  DFMA R34, R84, R24.reuse, R34 ;  /* 0x000000185422722b */ /* 0x090fe40000000022 */
[-C--:B------:R-:W-:Y:S01]  /*17d0*/  DFMA R118, R106, R24.reuse, R118 ;  /* 0x000000186a76722b */ /* 0x080fe20000000076 */
[----:B------:R-:W3:Y:S01]  /*17e0*/  LDS.64 R88, [R111+0x600] ;  /* 0x000600006f587984 */ /* 0x000ee20000000a00 */
[----:B-----5:R-:W-:-:S02]  /*17f0*/  DFMA R100, R16, R24, R100 ;  /* 0x000000181064722b */ /* 0x020fc40000000064 */
[----:B------:R-:W-:Y:S01]  /*1800*/  DFMA R28, R114, R64, R28 ;  /* 0x00000040721c722b */ /* 0x000fe2000000001c */
[----:B------:R-:W4:Y:S01]  /*1810*/  LDS.64 R82, [R112+0x540] ;  /* 0x0005400070527984 */ /* 0x000f220000000a00 */
[----:B------:R-:W-:Y:S02]  /*1820*/  DFMA R26, R92, R24, R26 ;  /* 0x000000185c1a722b */ /* 0x000fe4000000001a */
[-C--:B------:R-:W-:Y:S01]  /*1830*/  DFMA R96, R66, R76.reuse, R96 ;  /* 0x0000004c4260722b */ /* 0x080fe20000000060 */
[----:B------:R-:W-:Y:S01]  /*1840*/  LDS.64 R64, [R112+0x640] ;  /* 0x0006400070407984 */ /* 0x000fe20000000a00 */
[-C--:B------:R-:W-:Y:S02]  /*1850*/  DFMA R102, R16, R76.reuse, R102 ;  /* 0x0000004c1066722b */ /* 0x080fe40000000066 */
[-C--:B------:R-:W-:Y:S02]  /*1860*/  DFMA R56, R72, R76.reuse, R56 ;  /* 0x0000004c4838722b */ /* 0x080fe40000000038 */
[----:B------:R-:W-:-:S02]  /*1870*/  DFMA R48, R74, R76, R48 ;  /* 0x0000004c4a30722b */ /* 0x000fc40000000030 */
[-C--:B------:R-:W-:Y:S02]  /*1880*/  DFMA R40, R80, R76.reuse, R40 ;  /* 0x0000004c5028722b */ /* 0x080fe40000000028 */
[-C--:B------:R-:W-:Y:S02]  /*1890*/  DFMA R32, R84, R76.reuse, R32 ;  /* 0x0000004c5420722b */ /* 0x080fe40000000020 */
[-C--:B------:R-:W-:Y:S02]  /*18a0*/  DFMA R24, R92, R76.reuse, R70 ;  /* 0x0000004c5c18722b */ /* 0x080fe40000000046 */
[----:B------:R-:W-:Y:S01]  /*18b0*/  DFMA R120, R106, R76, R120 ;  /* 0x0000004c6a78722b */ /* 0x000fe20000000078 */
[----:B------:R-:W5:Y:S01]  /*18c0*/  LDS.64 R70, [R112+0x600] ;  /* 0x0006000070467984 */ /* 0x000f620000000a00 */
[-C--:B------:R-:W-:Y:S02]  /*18d0*/  DFMA R98, R66, R78.reuse, R98 ;  /* 0x0000004e4262722b */ /* 0x080fe40000000062 */
[-C--:B------:R-:W-:Y:S01]  /*18e0*/  DFMA R104, R16, R78.reuse, R104 ;  /* 0x0000004e1068722b */ /* 0x080fe20000000068 */
[----:B------:R-:W5:Y:S01]  /*18f0*/  LDS.64 R76, [R112+0x5c0] ;  /* 0x0005c000704c7984 */ /* 0x000f620000000a00 */
[----:B------:R-:W-:-:S02]  /*1900*/  DFMA R54, R72, R78, R54 ;  /* 0x0000004e4836722b */ /* 0x000fc40000000036 */
[-C--:B------:R-:W-:Y:S02]  /*1910*/  DFMA R46, R74, R78.reuse, R46 ;  /* 0x0000004e4a2e722b */ /* 0x080fe4000000002e */
[-C--:B------:R-:W-:Y:S02]  /*1920*/  DFMA R38, R80, R78.reuse, R38 ;  /* 0x0000004e5026722b */ /* 0x080fe40000000026 */
[-C--:B------:R-:W-:Y:S02]  /*1930*/  DFMA R30, R84, R78.reuse, R30 ;  /* 0x0000004e541e722b */ /* 0x080fe4000000001e */
[-C--:B------:R-:W-:Y:S02]  /*1940*/  DFMA R22, R92, R78.reuse, R22 ;  /* 0x0000004e5c16722b */ /* 0x080fe40000000016 */
[----:B------:R-:W-:Y:S02]  /*1950*/  DFMA R14, R106, R78, R14 ;  /* 0x0000004e6a0e722b */ /* 0x000fe4000000000e */
[-C--:B0-----:R-:W-:Y:S01]  /*1960*/  DFMA R10, R66, R12.reuse, R10 ;  /* 0x0000000c420a722b */ /* 0x081fe2000000000a */
[----:B------:R0:W5:Y:S01]  /*1970*/  LDS.64 R78, [R112+0x580] ;  /* 0x00058000704e7984 */ /* 0x0001620000000a00 */
[----:B------:R-:W-:-:S02]  /*1980*/  DFMA R68, R16, R12, R68 ;  /* 0x0000000c1044722b */ /* 0x000fc40000000044 */
[-C--:B------:R-:W-:Y:S01]  /*1990*/  DFMA R62, R72, R12.reuse, R62 ;  /* 0x0000000c483e722b */ /* 0x080fe2000000003e */
[----:B------:R1:W5:Y:S01]  /*19a0*/  LDS.64 R66, [R111+0x680] ;  /* 0x000680006f427984 */ /* 0x0003620000000a00 */
[-C--:B------:R-:W-:Y:S02]  /*19b0*/  DFMA R52, R74, R12.reuse, R52 ;  /* 0x0000000c4a34722b */ /* 0x080fe40000000034 */
[-C--:B------:R-:W-:Y:S01]  /*19c0*/  DFMA R44, R80, R12.reuse, R44 ;  /* 0x0000000c502c722b */ /* 0x080fe2000000002c */
[----:B0-----:R-:W-:Y:S01]  /*19d0*/  VIADD R112, R112, 0x800 ;  /* 0x0000080070707836 */ /* 0x001fe20000000000 */
[-C--:B------:R-:W-:Y:S02]  /*19e0*/  DFMA R36, R84, R12.reuse, R36 ;  /* 0x0000000c5424722b */ /* 0x080fe40000000024 */
[-C--:B------:R-:W-:Y:S01]  /*19f0*/  DFMA R28, R92, R12.reuse, R28 ;  /* 0x0000000c5c1c722b */ /* 0x080fe2000000001c */
[----:B-1----:R-:W-:Y:S01]  /*1a00*/  IADD3 R111, PT, PT, R111, 0x800, RZ ;  /* 0x000008006f6f7810 */ /* 0x002fe20007ffe0ff */
[----:B------:R-:W-:-:S02]  /*1a10*/  DFMA R116, R106, R12, R116 ;  /* 0x0000000c6a74722b */ /* 0x000fc40000000074 */
[-C--:B------:R-:W-:Y:S02]  /*1a20*/  DFMA R12, R86, R94.reuse, R18 ;  /* 0x0000005e560c722b */ /* 0x080fe40000000012 */
[C---:B------:R-:W-:Y:S02]  /*1a30*/  DFMA R18, R20.reuse, R94, R118 ;  /* 0x0000005e1412722b */ /* 0x040fe40000000076 */
[C---:B--2---:R-:W-:Y:S02]  /*1a40*/  DFMA R16, R20.reuse, R90, R120 ;  /* 0x0000005a1410722b */ /* 0x044fe40000000078 */
[----:B---3--:R-:W-:Y:S02]  /*1a50*/  DFMA R14, R20, R88, R14 ;  /* 0x00000058140e722b */ /* 0x008fe4000000000e */
[-C--:B----4-:R-:W-:Y:S02]  /*1a60*/  DFMA R100, R82, R94.reuse, R100 ;  /* 0x0000005e5264722b */ /* 0x090fe40000000064 */
[----:B-----5:R-:W-:-:S02]  /*1a70*/  DFMA R42, R70, R94, R42 ;  /* 0x0000005e462a722b */ /* 0x020fc4000000002a */
[-C--:B------:R-:W-:Y:S02]  /*1a80*/  DFMA R50, R76, R94.reuse, R50 ;  /* 0x0000005e4c32722b */ /* 0x080fe40000000032 */
[-C--:B------:R-:W-:Y:S02]  /*1a90*/  DFMA R34, R64, R94.reuse, R34 ;  /* 0x0000005e4022722b */ /* 0x080fe40000000022 */
[----:B------:R-:W-:Y:S02]  /*1aa0*/  DFMA R26, R60, R94, R26 ;  /* 0x0000005e3c1a722b */ /* 0x000fe4000000001a */
[-C--:B------:R-:W-:Y:S02]  /*1ab0*/  DFMA R96, R86, R90.reuse, R96 ;  /* 0x0000005a5660722b */ /* 0x080fe40000000060 */
[-C--:B------:R-:W-:Y:S02]  /*1ac0*/  DFMA R102, R82, R90.reuse, R102 ;  /* 0x0000005a5266722b */ /* 0x080fe40000000066 */
[----:B------:R-:W-:-:S02]  /*1ad0*/  DFMA R48, R76, R90, R48 ;  /* 0x0000005a4c30722b */ /* 0x000fc40000000030 */
[----:B------:R-:W-:Y:S02]  /*1ae0*/  DFMA R40, R70, R90, R40 ;  /* 0x0000005a4628722b */ /* 0x000fe40000000028 */
[C---:B------:R-:W-:Y:S02]  /*1af0*/  DFMA R58, R78.reuse, R94, R58 ;  /* 0x0000005e4e3a722b */ /* 0x040fe4000000003a */
[-C--:B------:R-:W-:Y:S02]  /*1b00*/  DFMA R56, R78, R90.reuse, R56 ;  /* 0x0000005a4e38722b */ /* 0x080fe40000000038 */
[-C--:B------:R-:W-:Y:S02]  /*1b10*/  DFMA R32, R64, R90.reuse, R32 ;  /* 0x0000005a4020722b */ /* 0x080fe40000000020 */
[----:B------:R-:W-:Y:S02]  /*1b20*/  DFMA R24, R60, R90, R24 ;  /* 0x0000005a3c18722b */ /* 0x000fe40000000018 */
[----:B------:R-:W-:-:S02]  /*1b30*/  DFMA R98, R86, R88, R98 ;  /* 0x000000585662722b */ /* 0x000fc40000000062 */
[-C--:B------:R-:W-:Y:S02]  /*1b40*/  DFMA R104, R82, R88.reuse, R104 ;  /* 0x000000585268722b */ /* 0x080fe40000000068 */
[-C--:B------:R-:W-:Y:S02]  /*1b50*/  DFMA R54, R78, R88.reuse, R54 ;  /* 0x000000584e36722b */ /* 0x080fe40000000036 */
[-C--:B------:R-:W-:Y:S02]  /*1b60*/  DFMA R46, R76, R88.reuse, R46 ;  /* 0x000000584c2e722b */ /* 0x080fe4000000002e */
[-C--:B------:R-:W-:Y:S02]  /*1b70*/  DFMA R38, R70, R88.reuse, R38 ;  /* 0x000000584626722b */ /* 0x080fe40000000026 */
[-C--:B------:R-:W-:Y:S02]  /*1b80*/  DFMA R30, R64, R88.reuse, R30 ;  /* 0x00000058401e722b */ /* 0x080fe4000000001e */
        /* <DEDUP_REMOVED lines=8> */
[----:B------:R-:W-:Y:S01]  /*1c10*/  DFMA R20, R20, R66, R116 ;  /* 0x000000421414722b */ /* 0x000fe20000000074 */
[----:B------:R-:W-:Y:S10]  /*1c20*/  @!P1 BRA `(.L_x_43) ;  /* 0xfffffff4002c9947 */ /* 0x000ff4000383ffff */
.L_x_42:
[----:B------:R-:W-:-:S04]  /*1c30*/  IADD3 R60, PT, PT, -R110, RZ, RZ ;  /* 0x000000ff6e3c7210 */ /* 0x000fc80007ffe1ff */
[----:B------:R-:W-:-:S13]  /*1c40*/  ISETP.GT.AND P1, PT, R60, 0x1, PT ;  /* 0x000000013c00780c */ /* 0x000fda0003f24270 */
[----:B------:R-:W-:Y:S05]  /*1c50*/  @!P1 BRA `(.L_x_44) ;  /* 0x0000000400709947 */ /* 0x000fea0003800000 */
[----:B------:R-:W-:Y:S01]  /*1c60*/  LDS.64 R78, [R112+-0x100] ;  /* 0xffff0000704e7984 */ /* 0x000fe20000000a00 */
[----:B------:R-:W-:Y:S01]  /*1c70*/  PLOP3.LUT P0, PT, PT, PT, PT, 0x8, 0x80 ;  /* 0x000000000080781c */ /* 0x000fe20003f0e170 */
[----:B------:R-:W-:Y:S02]  /*1c80*/  VIADD R110, R110, 0x2 ;  /* 0x000000026e6e7836 */ /* 0x000fe40000000000 */
[----:B------:R-:W0:Y:S04]  /*1c90*/  LDS.64 R66, [R111+-0x100] ;  /* 0xffff00006f427984 */ /* 0x000e280000000a00 */
[----:B------:R-:W1:Y:S04]  /*1ca0*/  LDS.64 R94, [R112+-0xc0] ;  /* 0xffff4000705e7984 */ /* 0x000e680000000a00 */
[----:B------:R-:W2:Y:S04]  /*1cb0*/  LDS.64 R92, [R112+-0x80] ;  /* 0xffff8000705c7984 */ /* 0x000ea80000000a00 */
[----:B------:R-:W3:Y:S04]  /*1cc0*/  LDS.64 R90, [R112+-0x40] ;  /* 0xffffc000705a7984 */ /* 0x000ee80000000a00 */
[----:B------:R-:W4:Y:S04]  /*1cd0*/  LDS.64 R88, [R112] ;  /* 0x0000000070587984 */ /* 0x000f280000000a00 */
[----:B------:R-:W5:Y:S04]  /*1ce0*/  LDS.64 R86, [R112+0x40] ;  /* 0x0000400070567984 */ /* 0x000f680000000a00 */
[----:B------:R-:W5:Y:S04]  /*1cf0*/  LDS.64 R84, [R112+0x80] ;  /* 0x0000800070547984 */ /* 0x000f680000000a00 */
[----:B------:R-:W5:Y:S04]  /*1d00*/  LDS.64 R80, [R112+0xc0] ;  /* 0x0000c00070507984 */ /* 0x000f680000000a00 */
[----:B------:R-:W5:Y:S04]  /*1d10*/  LDS.64 R64, [R111+-0x80] ;  /* 0xffff80006f407984 */ /* 0x000f680000000a00 */
[----:B------:R-:W5:Y:S04]  /*1d20*/  LDS.64 R60, [R111] ;  /* 0x000000006f3c7984 */ /* 0x000f680000000a00 */
[----:B------:R-:W5:Y:S01]  /*1d30*/  LDS.64 R82, [R111+0x80] ;  /* 0x000080006f527984 */ /* 0x000f620000000a00 */
[----:B0-----:R-:W-:-:S02]  /*1d40*/  DFMA R12, R78, R66, R12 ;  /* 0x000000424e0c722b */ /* 0x001fc4000000000c */
[-C--:B-1----:R-:W-:Y:S01]  /*1d50*/  DFMA R100, R94, R66.reuse, R100 ;  /* 0x000000425e64722b */ /* 0x082fe20000000064 */
[----:B------:R-:W-:Y:S01]  /*1d60*/  LDS.64 R76, [R112+0x100] ;  /* 0x00010000704c7984 */ /* 0x000fe20000000a00 */
[----:B--2---:R-:W-:-:S03]  /*1d70*/  DFMA R58, R92, R66, R58 ;  /* 0x000000425c3a722b */ /* 0x004fc6000000003a */
[----:B------:R-:W0:Y:S01]  /*1d80*/  LDS.64 R116, [R111+0x100] ;  /* 0x000100006f747984 */ /* 0x000e220000000a00 */
[----:B---3--:R-:W-:-:S03]  /*1d90*/  DFMA R50, R90, R66, R50 ;  /* 0x000000425a32722b */ /* 0x008fc60000000032 */
[----:B------:R-:W1:Y:S01]  /*1da0*/  LDS.64 R74, [R112+0x140] ;  /* 0x00014000704a7984 */ /* 0x000e620000000a00 */
[----:B----4-:R-:W-:-:S03]  /*1db0*/  DFMA R42, R88, R66, R42 ;  /* 0x00000042582a722b */ /* 0x010fc6000000002a */
[----:B------:R-:W2:Y:S01]  /*1dc0*/  LDS.64 R72, [R112+0x180] ;  /* 0x0001800070487984 */ /* 0x000ea20000000a00 */
[----:B-----5:R-:W-:-:S03]  /*1dd0*/  DFMA R34, R86, R66, R34 ;  /* 0x000000425622722b */ /* 0x020fc60000000022 */
[----:B------:R-:W3:Y:S01]  /*1de0*/  LDS.64 R70, [R112+0x1c0] ;  /* 0x0001c00070467984 */ /* 0x000ee20000000a00 */
[----:B------:R-:W-:-:S03]  /*1df0*/  DFMA R26, R84, R66, R26 ;  /* 0x00000042541a722b */ /* 0x000fc6000000001a */
[----:B------:R-:W4:Y:S01]  /*1e00*/  LDS.64 R68, [R112+0x200] ;  /* 0x0002000070447984 */ /* 0x000f220000000a00 */
[----:B------:R-:W-:-:S03]  /*1e10*/  DFMA R18, R80, R66, R18 ;  /* 0x000000425012722b */ /* 0x000fc60000000012 */
[----:B------:R-:W-:Y:S01]  /*1e20*/  LDS.64 R114, [R111+0x180] ;  /* 0x000180006f727984 */ /* 0x000fe20000000a00 */
[----:B------:R-:W-:-:S03]  /*1e30*/  DFMA R96, R78, R64, R96 ;  /* 0x000000404e60722b */ /* 0x000fc60000000060 */
[----:B------:R-:W5:Y:S01]  /*1e40*/  LDS.64 R66, [R112+0x240] ;  /* 0x0002400070427984 */ /* 0x000f620000000a00 */
[-C--:B------:R-:W-:Y:S02]  /*1e50*/  DFMA R102, R94, R64.reuse, R102 ;  /* 0x000000405e66722b */ /* 0x080fe40000000066 */
[-C--:B------:R-:W-:Y:S02]  /*1e60*/  DFMA R56, R92, R64.reuse, R56 ;  /* 0x000000405c38722b */ /* 0x080fe40000000038 */
[-C--:B------:R-:W-:Y:S02]  /*1e70*/  DFMA R48, R90, R64.reuse, R48 ;  /* 0x000000405a30722b */ /* 0x080fe40000000030 */
[-C--:B------:R-:W-:Y:S02]  /*1e80*/  DFMA R40, R88, R64.reuse, R40 ;  /* 0x000000405828722b */ /* 0x080fe40000000028 */
[-C--:B------:R-:W-:Y:S02]  /*1e90*/  DFMA R32, R86, R64.reuse, R32 ;  /* 0x000000405620722b */ /* 0x080fe40000000020 */
[----:B------:R-:W-:-:S02]  /*1ea0*/  DFMA R24, R84, R64, R24 ;  /* 0x000000405418722b */ /* 0x000fc40000000018 */
[----:B------:R-:W-:Y:S02]  /*1eb0*/  DFMA R16, R80, R64, R16 ;  /* 0x000000405010722b */ /* 0x000fe40000000010 */
[-C--:B------:R-:W-:Y:S01]  /*1ec0*/  DFMA R98, R78, R60.reuse, R98 ;  /* 0x0000003c4e62722b */ /* 0x080fe20000000062 */
[----:B------:R-:W5:Y:S01]  /*1ed0*/  LDS.64 R64, [R112+0x280] ;  /* 0x0002800070407984 */ /* 0x000f620000000a00 */
[-C--:B------:R-:W-:Y:S02]  /*1ee0*/  DFMA R104, R94, R60.reuse, R104 ;  /* 0x0000003c5e68722b */ /* 0x080fe40000000068 */
[-C--:B------:R-:W-:Y:S02]  /*1ef0*/  DFMA R54, R92, R60.reuse, R54 ;  /* 0x0000003c5c36722b */ /* 0x080fe40000000036 */
[-C--:B------:R-:W-:Y:S02]  /*1f00*/  DFMA R46, R90, R60.reuse, R46 ;  /* 0x0000003c5a2e722b */ /* 0x080fe4000000002e */
[----:B------:R-:W-:-:S02]  /*1f10*/  DFMA R38, R88, R60, R38 ;  /* 0x0000003c5826722b */ /* 0x000fc40000000026 */
[-C--:B------:R-:W-:Y:S02]  /*1f20*/  DFMA R30, R86, R60.reuse, R30 ;  /* 0x0000003c561e722b */ /* 0x080fe4000000001e */
[-C--:B------:R-:W-:Y:S02]  /*1f30*/  DFMA R22, R84, R60.reuse, R22 ;  /* 0x0000003c5416722b */ /* 0x080fe40000000016 */
[----:B------:R-:W-:Y:S02]  /*1f40*/  DFMA R14, R80, R60, R14 ;  /* 0x0000003c500e722b */ /* 0x000fe4000000000e */
[-C--:B------:R-:W-:Y:S01]  /*1f50*/  DFMA R10, R78, R82.reuse, R10 ;  /* 0x000000524e0a722b */ /* 0x080fe2000000000a */
[----:B------:R0:W5:Y:S01]  /*1f60*/  LDS.64 R60, [R112+0x2c0] ;  /* 0x0002c000703c7984 */ /* 0x0001620000000a00 */
[-C--:B------:R-:W-:Y:S02]  /*1f70*/  DFMA R106, R94, R82.reuse, R106 ;  /* 0x000000525e6a722b */ /* 0x080fe4000000006a */
[-C--:B------:R-:W-:Y:S01]  /*1f80*/  DFMA R62, R92, R82.reuse, R62 ;  /* 0x000000525c3e722b */ /* 0x080fe2000000003e */
[----:B------:R-:W5:Y:S01]  /*1f90*/  LDS.64 R78, [R111+0x200] ;  /* 0x000200006f4e7984 */ /* 0x000f620000000a00 */
[----:B------:R-:W-:-:S02]  /*1fa0*/  DFMA R52, R90, R82, R52 ;  /* 0x000000525a34722b */ /* 0x000fc40000000034 */
[-C--:B------:R-:W-:Y:S01]  /*1fb0*/  DFMA R44, R88, R82.reuse, R44 ;  /* 0x00000052582c722b */ /* 0x080fe2000000002c */
[----:B------:R1:W5:Y:S01]  /*1fc0*/  LDS.64 R94, [R111+0x280] ;  /* 0x000280006f5e7984 */ /* 0x0003620000000a00 */
[-C--:B------:R-:W-:Y:S01]  /*1fd0*/  DFMA R36, R86, R82.reuse, R36 ;  /* 0x000000525624722b */ /* 0x080fe20000000024 */
[----:B0-----:R-:W-:Y:S01]  /*1fe0*/  IADD3 R112, PT, PT, R112, 0x400, RZ ;  /* 0x0000040070707810 */ /* 0x001fe20007ffe0ff */
[-C--:B------:R-:W-:Y:S02]  /*1ff0*/  DFMA R28, R84, R82.reuse, R28 ;  /* 0x00000052541c722b */ /* 0x080fe4000000001c */
[----:B------:R-:W-:Y:S02]  /*2000*/  DFMA R20, R80, R82, R20 ;  /* 0x000000525014722b */ /* 0x000fe40000000014 */
[-C--:B------:R-:W-:Y:S01]  /*2010*/  DFMA R12, R76, R116.reuse, R12 ;  /* 0x000000744c0c722b */ /* 0x080fe2000000000c */
[----:B-1----:R-:W-:Y:S01]  /*2020*/  IADD3 R111, PT, PT, R111, 0x400, RZ ;  /* 0x000004006f6f7810 */ /* 0x002fe20007ffe0ff */
[----:B------:R-:W-:-:S02]  /*2030*/  DFMA R100, R74, R116, R100 ;  /* 0x000000744a64722b */ /* 0x000fc40000000064 */
[-C--:B--2---:R-:W-:Y:S02]  /*2040*/  DFMA R58, R72, R116.reuse, R58 ;  /* 0x00000074483a722b */ /* 0x084fe4000000003a */
[-C--:B---3--:R-:W-:Y:S02]  /*2050*/  DFMA R50, R70, R116.reuse, R50 ;  /* 0x000000744632722b */ /* 0x088fe40000000032 */
[-C--:B----4-:R-:W-:Y:S02]  /*2060*/  DFMA R42, R68, R116.reuse, R42 ;  /* 0x00000074442a722b */ /* 0x090fe4000000002a */
[-C--:B-----5:R-:W-:Y:S02]  /*2070*/  DFMA R34, R66, R116.reuse, R34 ;  /* 0x000000744222722b */ /* 0x0a0fe40000000022 */
[----:B------:R-:W-:Y:S02]  /*2080*/  DFMA R26, R64, R116, R26 ;  /* 0x00000074401a722b */ /* 0x000fe4000000001a */
[----:B------:R-:W-:-:S02]  /*2090*/  DFMA R96, R76, R114, R96 ;  /* 0x000000724c60722b */ /* 0x000fc40000000060 */
[-C--:B------:R-:W-:Y:S02]  /*20a0*/  DFMA R102, R74, R114.reuse, R102 ;  /* 0x000000724a66722b */ /* 0x080fe40000000066 */
[-C--:B------:R-:W-:Y:S02]  /*20b0*/  DFMA R56, R72, R114.reuse, R56 ;  /* 0x000000724838722b */ /* 0x080fe40000000038 */
[-C--:B------:R-:W-:Y:S02]  /*20c0*/  DFMA R48, R70, R114.reuse, R48 ;  /* 0x000000724630722b */ /* 0x080fe40000000030 */
[-C--:B------:R-:W-:Y:S02]  /*20d0*/  DFMA R40, R68, R114.reuse, R40 ;  /* 0x000000724428722b */ /* 0x080fe40000000028 */
[----:B------:R-:W-:Y:S02]  /*20e0*/  DFMA R32, R66, R114, R32 ;  /* 0x000000724220722b */ /* 0x000fe40000000020 */
[----:B------:R-:W-:-:S02]  /*20f0*/  DFMA R18, R60, R116, R18 ;  /* 0x000000743c12722b */ /* 0x000fc40000000012 */
[-C--:B------:R-:W-:Y:S02]  /*2100*/  DFMA R24, R64, R114.reuse, R24 ;  /* 0x000000724018722b */ /* 0x080fe40000000018 */
[----:B------:R-:W-:Y:S02]  /*2110*/  DFMA R16, R60, R114, R16 ;  /* 0x000000723c10722b */ /* 0x000fe40000000010 */
[-C--:B------:R-:W-:Y:S02]  /*2120*/  DFMA R98, R76, R78.reuse, R98 ;  /* 0x0000004e4c62722b */ /* 0x080fe40000000062 */
[-C--:B------:R-:W-:Y:S02]  /*2130*/  DFMA R104, R74, R78.reuse, R104 ;  /* 0x0000004e4a68722b */ /* 0x080fe40000000068 */
[-C--:B------:R-:W-:Y:S02]  /*2140*/  DFMA R54, R72, R78.reuse, R54 ;  /* 0x0000004e4836722b */ /* 0x080fe40000000036 */
[----:B------:R-:W-:-:S02]  /*2150*/  DFMA R46, R70, R78, R46 ;  /* 0x0000004e462e722b */ /* 0x000fc4000000002e */
[-C--:B------:R-:W-:Y:S02]  /*2160*/  DFMA R38, R68, R78.reuse, R38 ;  /* 0x0000004e4426722b */ /* 0x080fe40000000026 */
[-C--:B------:R-:W-:Y:S02]  /*2170*/  DFMA R30, R66, R78.reuse, R30 ;  /* 0x0000004e421e722b */ /* 0x080fe4000000001e */
[-C--:B------:R-:W-:Y:S02]  /*2180*/  DFMA R22, R64, R78.reuse, R22 ;  /* 0x0000004e4016722b */ /* 0x080fe40000000016 */
[----:B------:R-:W-:Y:S02]  /*2190*/  DFMA R14, R60, R78, R14 ;  /* 0x0000004e3c0e722b */ /* 0x000fe4000000000e */
[-C--:B------:R-:W-:Y:S02]  /*21a0*/  DFMA R10, R76, R94.reuse, R10 ;  /* 0x0000005e4c0a722b */ /* 0x080fe4000000000a */
[----:B------:R-:W-:-:S02]  /*21b0*/  DFMA R106, R74, R94, R106 ;  /* 0x0000005e4a6a722b */ /* 0x000fc4000000006a */
[-C--:B------:R-:W-:Y:S02]  /*21c0*/  DFMA R62, R72, R94.reuse, R62 ;  /* 0x0000005e483e722b */ /* 0x080fe4000000003e */
[-C--:B------:R-:W-:Y:S02]  /*21d0*/  DFMA R52, R70, R94.reuse, R52 ;  /* 0x0000005e4634722b */ /* 0x080fe40000000034 */
[-C--:B------:R-:W-:Y:S02]  /*21e0*/  DFMA R44, R68, R94.reuse, R44 ;  /* 0x0000005e442c722b */ /* 0x080fe4000000002c */
[-C--:B------:R-:W-:Y:S02]  /*21f0*/  DFMA R36, R66, R94.reuse, R36 ;  /* 0x0000005e4224722b */ /* 0x080fe40000000024 */
[-C--:B------:R-:W-:Y:S02]  /*2200*/  DFMA R28, R64, R94.reuse, R28 ;  /* 0x0000005e401c722b */ /* 0x080fe4000000001c */
[----:B------:R-:W-:-:S11]  /*2210*/  DFMA R20, R60, R94, R20 ;  /* 0x0000005e3c14722b */ /* 0x000fd60000000014 */
.L_x_44:
[----:B------:R-:W-:-:S13]  /*2220*/  ISETP.NE.OR P0, PT, R110, RZ, P0 ;  /* 0x000000ff6e00720c */ /* 0x000fda0000705670 */
[----:B------:R-:W-:Y:S05]  /*2230*/  @!P0 BRA `(.L_x_40) ;  /* 0x0000000000c48947 */ /* 0x000fea0003800000 */
.L_x_41:
[----:B------:R-:W-:Y:S01]  /*2240*/  LDS.64 R76, [R112+-0x100] ;  /* 0xffff0000704c7984 */ /* 0x000fe20000000a00 */
[----:B------:R-:W-:-:S03]  /*2250*/  VIADD R110, R110, 0x1 ;  /* 0x000000016e6e7836 */ /* 0x000fc60000000000 */
[----:B------:R-:W0:Y:S02]  /*2260*/  LDS.64 R78, [R111+-0x100] ;  /* 0xffff00006f4e7984 */ /* 0x000e240000000a00 */
[----:B------:R-:W-:Y:S02]  /*2270*/  ISETP.NE.AND P0, PT, R110, RZ, PT ;  /* 0x000000ff6e00720c */ /* 0x000fe40003f05270 */
[----:B------:R-:W1:Y:S04]  /*2280*/  LDS.64 R74, [R112+-0xc0] ;  /* 0xffff4000704a7984 */ /* 0x000e680000000a00 */
[----:B------:R-:W2:Y:S04]  /*2290*/  LDS.64 R72, [R112+-0x80] ;  /* 0xffff800070487984 */ /* 0x000ea80000000a00 */
[----:B------:R-:W3:Y:S04]  /*22a0*/  LDS.64 R70, [R112+-0x40] ;  /* 0xffffc00070467984 */ /* 0x000ee80000000a00 */
[----:B------:R-:W4:Y:S04]  /*22b0*/  LDS.64 R68, [R112] ;  /* 0x0000000070447984 */ /* 0x000f280000000a00 */
[----:B------:R-:W5:Y:S04]  /*22c0*/  LDS.64 R66, [R112+0x40] ;  /* 0x0000400070427984 */ /* 0x000f680000000a00 */
[----:B------:R-:W5:Y:S04]  /*22d0*/  LDS.64 R64, [R112+0x80] ;  /* 0x0000800070407984 */ /* 0x000f680000000a00 */
[----:B------:R0:W5:Y:S04]  /*22e0*/  LDS.64 R60, [R112+0xc0] ;  /* 0x0000c000703c7984 */ /* 0x0001680000000a00 */
[----:B------:R-:W5:Y:S04]  /*22f0*/  LDS.64 R80, [R111+-0x80] ;  /* 0xffff80006f507984 */ /* 0x000f680000000a00 */
[----:B------:R-:W5:Y:S01]  /*2300*/  LDS.64 R82, [R111] ;  /* 0x000000006f527984 */ /* 0x000f620000000a00 */
[----:B0-----:R-:W-:-:S03]  /*2310*/  IADD3 R112, PT, PT, R112, 0x200, RZ ;  /* 0x0000020070707810 */ /* 0x001fc60007ffe0ff */
[----:B------:R0:W5:Y:S01]  /*2320*/  LDS.64 R84, [R111+0x80] ;  /* 0x000080006f547984 */ /* 0x0001620000000a00 */
[-C--:B------:R-:W-:Y:S02]  /*2330*/  DFMA R12, R76, R78.reuse, R12 ;  /* 0x0000004e4c0c722b */ /* 0x080fe4000000000c */
[-C--:B-1----:R-:W-:Y:S02]  /*2340*/  DFMA R100, R74, R78.reuse, R100 ;  /* 0x0000004e4a64722b */ /* 0x082fe40000000064 */
[-C--:B--2---:R-:W-:Y:S01]  /*2350*/  DFMA R58, R72, R78.reuse, R58 ;  /* 0x0000004e483a722b */ /* 0x084fe2000000003a */
[----:B0-----:R-:W-:Y:S01]  /*2360*/  IADD3 R111, PT, PT, R111, 0x200, RZ ;  /* 0x000002006f6f7810 */ /* 0x001fe20007ffe0ff */
[-C--:B---3--:R-:W-:Y:S02]  /*2370*/  DFMA R50, R70, R78.reuse, R50 ;  /* 0x0000004e4632722b */ /* 0x088fe40000000032 */
[-C--:B----4-:R-:W-:Y:S02]  /*2380*/  DFMA R42, R68, R78.reuse, R42 ;  /* 0x0000004e442a722b */ /* 0x090fe4000000002a */
[----:B-----5:R-:W-:-:S02]  /*2390*/  DFMA R34, R66, R78, R34 ;  /* 0x0000004e4222722b */ /* 0x020fc40000000022 */
        /* <DEDUP_REMOVED lines=26> */
[----:B------:R-:W-:Y:S10]  /*2540*/  @P0 BRA `(.L_x_41) ;  /* 0xfffffffc003c0947 */ /* 0x000ff4000383ffff */
.L_x_40:
[----:B------:R-:W-:Y:S01]  /*2550*/  BAR.SYNC.DEFER_BLOCKING 0x0 ;  /* 0x0000000000007b1d */ /* 0x000fe20000010000 */
[----:B------:R-:W-:-:S05]  /*2560*/  UISETP.GE.AND UP0, UPT, UR8, UR9, UPT ;  /* 0x000000090800728c */ /* 0x000fca000bf06270 */
[----:B------:R-:W-:-:S04]  /*2570*/  UMOV UR4, UR8 ;  /* 0x0000000800047c82 */ /* 0x000fc80008000000 */
[----:B------:R-:W-:Y:S05]  /*2580*/  BRA.U !UP0, `(.L_x_45) ;  /* 0xffffffe108c47547 */ /* 0x000fea000b83ffff */
.L_x_35:
[----:B------:R-:W2:Y:S01]  /*2590*/  LDC.64 R4, c[0x0][0x380] ;  /* 0x0000e000ff047b82 */ /* 0x000ea20000000a00 */
[----:B------:R-:W3:Y:S07]  /*25a0*/  LDCU UR6, c[0x0][0x398] ;  /* 0x00007300ff0677ac */ /* 0x000eee0008000800 */
[----:B------:R-:W0:Y:S08]  /*25b0*/  LDC R83, c[0x0][0x3c8] ;  /* 0x0000f200ff537b82 */ /* 0x000e300000000800 */
[----:B------:R-:W4:Y:S01]  /*25c0*/  LDC R2, c[0x0][0x3c4] ;  /* 0x0000f100ff027b82 */ /* 0x000f220000000800 */
[----:B---3--:R-:W-:-:S04]  /*25d0*/  IMAD R3, R3, UR6, R0 ;  /* 0x0000000603037c24 */ /* 0x008fc8000f8e0200 */
[----:B--2---:R-:W-:-:S05]  /*25e0*/  IMAD.WIDE R4, R3, 0x8, R4 ;  /* 0x0000000803047825 */ /* 0x004fca00078e0204 */
[----:B------:R-:W-:Y:S01]  /*25f0*/  STG.E.64 desc[UR10][R4.64], R12 ;  /* 0x0000000c04007986 */ /* 0x000fe2000c101b0a */
[----:B01----:R-:W-:-:S04]  /*2600*/  IMAD.WIDE R64, R83, 0x8, R4 ;  /* 0x0000000853407825 */ /* 0x003fc800078e0204 */
[----:B------:R-:W-:-:S04]  /*2610*/  IMAD.WIDE R72, R83, 0x8, R64 ;  /* 0x0000000853487825 */ /* 0x000fc800078e0240 */
[----:B----4-:R-:W-:-:S04]  /*2620*/  IMAD.WIDE R6, R2, 0x8, R4 ;  /* 0x0000000802067825 */ /* 0x010fc800078e0204 */
[----:B------:R-:W-:Y:S01]  /*2630*/  IMAD.WIDE R76, R83, 0x8, R72 ;  /* 0x00000008534c7825 */ /* 0x000fe200078e0248 */
[----:B------:R-:W-:Y:S03]  /*2640*/  STG.E.64 desc[UR10][R6.64], R96 ;  /* 0x0000006006007986 */ /* 0x000fe6000c101b0a */
[----:B------:R-:W-:-:S04]  /*2650*/  IMAD.WIDE R66, R2, 0x8, R64 ;  /* 0x0000000802427825 */ /* 0x000fc800078e0240 */
[----:B------:R-:W-:-:S04]  /*2660*/  IMAD.WIDE R8, R2, 0x8, R6 ;  /* 0x0000000802087825 */ /* 0x000fc800078e0206 */
[----:B------:R-:W-:Y:S01]  /*2670*/  IMAD.WIDE R78, R83, 0x8, R76 ;  /* 0x00000008534e7825 */ /* 0x000fe200078e024c */
[----:B------:R0:W-:Y:S03]  /*2680*/  STG.E.64 desc[UR10][R8.64], R98 ;  /* 0x0000006208007986 */ /* 0x0001e6000c101b0a */
[----:B------:R-:W-:-:S04]  /*2690*/  IMAD.WIDE R68, R2, 0x8, R66 ;  /* 0x0000000802447825 */ /* 0x000fc800078e0242 */
[----:B------:R-:W-:-:S04]  /*26a0*/  IMAD.WIDE R60, R2, 0x8, R8 ;  /* 0x00000008023c7825 */ /* 0x000fc800078e0208 */
[C---:B------:R-:W-:Y:S01]  /*26b0*/  IMAD.WIDE R74, R2.reuse, 0x8, R72 ;  /* 0x00000008024a7825 */ /* 0x040fe200078e0248 */
[----:B------:R1:W-:Y:S03]  /*26c0*/  STG.E.64 desc[UR10][R60.64], R10 ;  /* 0x0000000a3c007986 */ /* 0x0003e6000c101b0a */
[C---:B------:R-:W-:Y:S01]  /*26d0*/  IMAD.WIDE R80, R83.reuse, 0x8, R78 ;  /* 0x0000000853507825 */ /* 0x040fe200078e024e */
[----:B------:R2:W-:Y:S03]  /*26e0*/  STG.E.64 desc[UR10][R64.64], R100 ;  /* 0x0000006440007986 */ /* 0x0005e6000c101b0a */
[C---:B------:R-:W-:Y:S01]  /*26f0*/  IMAD.WIDE R70, R2.reuse, 0x8, R68 ;  /* 0x0000000802467825 */ /* 0x040fe200078e0244 */
[----:B------:R-:W-:Y:S03]  /*2700*/  STG.E.64 desc[UR10][R66.64], R102 ;  /* 0x0000006642007986 */ /* 0x000fe6000c101b0a */
[C---:B0-----:R-:W-:Y:S01]  /*2710*/  IMAD.WIDE R8, R2.reuse, 0x8, R76 ;  /* 0x0000000802087825 */ /* 0x041fe200078e024c */
[----:B------:R-:W-:Y:S03]  /*2720*/  STG.E.64 desc[UR10][R68.64], R104 ;  /* 0x0000006844007986 */ /* 0x000fe6000c101b0a */
[C---:B------:R-:W-:Y:S01]  /*2730*/  IMAD.WIDE R4, R2.reuse, 0x8, R74 ;  /* 0x0000000802047825 */ /* 0x040fe200078e024a */
[----:B------:R-:W-:Y:S03]  /*2740*/  STG.E.64 desc[UR10][R70.64], R106 ;  /* 0x0000006a46007986 */ /* 0x000fe6000c101b0a */
[C---:B-1----:R-:W-:Y:S01]  /*2750*/  IMAD.WIDE R60, R2.reuse, 0x8, R78 ;  /* 0x00000008023c7825 */ /* 0x042fe200078e024e */
[----:B------:R0:W-:Y:S03]  /*2760*/  STG.E.64 desc[UR10][R72.64], R58 ;  /* 0x0000003a48007986 */ /* 0x0001e6000c101b0a */
[----:B--2---:R-:W-:Y:S01]  /*2770*/  IMAD.WIDE R64, R83, 0x8, R80 ;  /* 0x0000000853407825 */ /* 0x004fe200078e0250 */
[----:B------:R-:W-:Y:S03]  /*2780*/  STG.E.64 desc[UR10][R74.64], R56 ;  /* 0x000000384a007986 */ /* 0x000fe6000c101b0a */
[C---:B------:R-:W-:Y:S01]  /*2790*/  IMAD.WIDE R10, R2.reuse, 0x8, R8 ;  /* 0x00000008020a7825 */ /* 0x040fe200078e0208 */
[----:B------:R1:W-:Y:S03]  /*27a0*/  STG.E.64 desc[UR10][R4.64], R54 ;  /* 0x0000003604007986 */ /* 0x0003e6000c101b0a */
[----:B------:R-:W-:-:S04]  /*27b0*/  IMAD.WIDE R6, R2, 0x8, R4 ;  /* 0x0000000802067825 */ /* 0x000fc800078e0204 */
[C---:B0-----:R-:W-:Y:S01]  /*27c0*/  IMAD.WIDE R58, R2.reuse, 0x8, R60 ;  /* 0x00000008023a7825 */ /* 0x041fe200078e023c */
[----:B------:R0:W-:Y:S03]  /*27d0*/  STG.E.64 desc[UR10][R6.64], R62 ;  /* 0x0000003e06007986 */ /* 0x0001e6000c101b0a */
[----:B------:R-:W-:Y:S01]  /*27e0*/  IMAD.WIDE R66, R83, 0x8, R64 ;  /* 0x0000000853427825 */ /* 0x000fe200078e0240 */
[----:B------:R2:W-:Y:S03]  /*27f0*/  STG.E.64 desc[UR10][R76.64], R50 ;  /* 0x000000324c007986 */ /* 0x0005e6000c101b0a */
[C---:B-1----:R-:W-:Y:S01]  /*2800*/  IMAD.WIDE R54, R2.reuse, 0x8, R80 ;  /* 0x0000000802367825 */ /* 0x042fe200078e0250 */
[----:B------:R-:W-:Y:S03]  /*2810*/  STG.E.64 desc[UR10][R8.64], R48 ;  /* 0x0000003008007986 */ /* 0x000fe6000c101b0a */
[C---:B------:R-:W-:Y:S01]  /*2820*/  IMAD.WIDE R12, R2.reuse, 0x8, R10 ;  /* 0x00000008020c7825 */ /* 0x040fe200078e020a */
[----:B------:R1:W-:Y:S03]  /*2830*/  STG.E.64 desc[UR10][R10.64], R46 ;  /* 0x0000002e0a007986 */ /* 0x0003e6000c101b0a */
[C---:B------:R-:W-:Y:S01]  /*2840*/  IMAD.WIDE R56, R2.reuse, 0x8, R64 ;  /* 0x0000000802387825 */ /* 0x040fe200078e0240 */
[----:B------:R3:W-:Y:S03]  /*2850*/  STG.E.64 desc[UR10][R12.64], R52 ;  /* 0x000000340c007986 */ /* 0x0007e6000c101b0a */
[C---:B0-----:R-:W-:Y:S01]  /*2860*/  IMAD.WIDE R6, R2.reuse, 0x8, R54 ;  /* 0x0000000802067825 */ /* 0x041fe200078e0236 */
[----:B------:R-:W-:Y:S03]  /*2870*/  STG.E.64 desc[UR10][R78.64], R42 ;  /* 0x0000002a4e007986 */ /* 0x000fe6000c101b0a */
[C---:B------:R-:W-:Y:S01]  /*2880*/  IMAD.WIDE R4, R2.reuse, 0x8, R58 ;  /* 0x0000000802047825 */ /* 0x040fe200078e023a */
[----:B------:R-:W-:Y:S03]  /*2890*/  STG.E.64 desc[UR10][R60.64], R40 ;  /* 0x000000283c007986 */ /* 0x000fe6000c101b0a */
[C---:B--2---:R-:W-:Y:S01]  /*28a0*/  IMAD.WIDE R50, R2.reuse, 0x8, R66 ;  /* 0x0000000802327825 */ /* 0x044fe200078e0242 */
[----:B------:R-:W-:Y:S03]  /*28b0*/  STG.E.64 desc[UR10][R58.64], R38 ;  /* 0x000000263a007986 */ /* 0x000fe6000c101b0a */
[C---:B-1----:R-:W-:Y:S01]  /*28c0*/  IMAD.WIDE R10, R2.reuse, 0x8, R56 ;  /* 0x00000008020a7825 */ /* 0x042fe200078e0238 */
[----:B------:R-:W-:Y:S03]  /*28d0*/  STG.E.64 desc[UR10][R4.64], R44 ;  /* 0x0000002c04007986 */ /* 0x000fe6000c101b0a */
[C---:B------:R-:W-:Y:S01]  /*28e0*/  IMAD.WIDE R8, R2.reuse, 0x8, R6 ;  /* 0x0000000802087825 */ /* 0x040fe200078e0206 */
[----:B------:R-:W-:Y:S03]  /*28f0*/  STG.E.64 desc[UR10][R80.64], R34 ;  /* 0x0000002250007986 */ /* 0x000fe6000c101b0a */
[C---:B------:R-:W-:Y:S01]  /*2900*/  IMAD.WIDE R46, R2.reuse, 0x8, R50 ;  /* 0x00000008022e7825 */ /* 0x040fe200078e0232 */
[----:B------:R-:W-:Y:S03]  /*2910*/  STG.E.64 desc[UR10][R54.64], R32 ;  /* 0x0000002036007986 */ /* 0x000fe6000c101b0a */
[C---:B---3--:R-:W-:Y:S01]  /*2920*/  IMAD.WIDE R12, R2.reuse, 0x8, R10 ;  /* 0x00000008020c7825 */ /* 0x048fe200078e020a */
[----:B------:R-:W-:Y:S03]  /*2930*/  STG.E.64 desc[UR10][R6.64], R30 ;  /* 0x0000001e06007986 */ /* 0x000fe6000c101b0a */
[----:B------:R-:W-:Y:S01]  /*2940*/  IMAD.WIDE R2, R2, 0x8, R46 ;  /* 0x0000000802027825 */ /* 0x000fe200078e022e */
[----:B------:R-:W-:Y:S04]  /*2950*/  STG.E.64 desc[UR10][R8.64], R36 ;  /* 0x0000002408007986 */ /* 0x000fe8000c101b0a */
[----:B------:R-:W-:Y:S04]  /*2960*/  STG.E.64 desc[UR10][R64.64], R26 ;  /* 0x0000001a40007986 */ /* 0x000fe8000c101b0a */
[----:B------:R-:W-:Y:S04]  /*2970*/  STG.E.64 desc[UR10][R56.64], R24 ;  /* 0x0000001838007986 */ /* 0x000fe8000c101b0a */
[----:B------:R-:W-:Y:S04]  /*2980*/  STG.E.64 desc[UR10][R10.64], R22 ;  /* 0x000000160a007986 */ /* 0x000fe8000c101b0a */
[----:B------:R-:W-:Y:S04]  /*2990*/  STG.E.64 desc[UR10][R12.64], R28 ;  /* 0x0000001c0c007986 */ /* 0x000fe8000c101b0a */
[----:B------:R-:W-:Y:S04]  /*29a0*/  STG.E.64 desc[UR10][R66.64], R18 ;  /* 0x0000001242007986 */ /* 0x000fe8000c101b0a */
[----:B------:R-:W-:Y:S04]  /*29b0*/  STG.E.64 desc[UR10][R50.64], R16 ;  /* 0x0000001032007986 */ /* 0x000fe8000c101b0a */
[----:B------:R-:W-:Y:S04]  /*29c0*/  STG.E.64 desc[UR10][R46.64], R14 ;  /* 0x0000000e2e007986 */ /* 0x000fe8000c101b0a */
[----:B------:R-:W-:Y:S01]  /*29d0*/  STG.E.64 desc[UR10][R2.64], R20 ;  /* 0x0000001402007986 */ /* 0x000fe2000c101b0a */
[----:B------:R-:W-:Y:S05]  /*29e0*/  EXIT ;  /* 0x000000000000794d */ /* 0x000fea0003800000 */
.L_x_46:
        /* <DEDUP_REMOVED lines=9> */
.L_x_53:


//--------------------- .text._Z11kernel__1_1PdS_S_iiiiiiiiiiiiii --------------------------
	.section	.text._Z11kernel__1_1PdS_S_iiiiiiiiiiiiii,"ax",@progbits
	.align	128
        .global         _Z11kernel__1_1PdS_S_iiiiiiiiiiiiii
        .type           _Z11kernel__1_1PdS_S_iiiiiiiiiiiiii,@function
        .size           _Z11kernel__1_1PdS_S_iiiiiiiiiiiiii,(.L_x_54 - _Z11kernel__1_1PdS_S_iiiiiiiiiiiiii)
        .other          _Z11kernel__1_1PdS_S_iiiiiiiiiiiiii,@"STO_CUDA_ENTRY STV_DEFAULT"
_Z11kernel__1_1PdS_S_iiiiiiiiiiiiii:
.text._Z11kernel__1_1PdS_S_iiiiiiiiiiiiii:
        /* <DEDUP_REMOVED lines=34> */
[----:B------:R-:W-:-:S02]  /*0220*/  IADD3 R7, PT, PT, RZ, -R4, RZ ;  /* 0x80000004ff077210 */ /* 0x000fc40007ffe0ff */
[----:B------:R-:W-:Y:S02]  /*0230*/  CS2R R100, SRZ ;  /* 0x0000000000647805 */ /* 0x000fe4000001ff00 */
[----:B------:R-:W-:Y:S02]  /*0240*/  ISETP.NE.U32.AND P2, PT, R4, RZ, PT ;  /* 0x000000ff0400720c */ /* 0x000fe40003f45070 */
[----:B------:R-:W-:Y:S02]  /*0250*/  CS2R R98, SRZ ;  /* 0x0000000000627805 */ /* 0x000fe4000001ff00 */
[----:B------:R-:W-:Y:S02]  /*0260*/  CS2R R96, SRZ ;  /* 0x0000000000607805 */ /* 0x000fe4000001ff00 */
[----:B------:R-:W-:Y:S02]  /*0270*/  CS2R R94, SRZ ;  /* 0x00000000005e7805 */ /* 0x000fe4000001ff00 */
[----:B------:R-:W-:Y:S01]  /*0280*/  CS2R R92, SRZ ;  /* 0x00000000005c7805 */ /* 0x000fe2000001ff00 */
[----:B------:R-:W3:Y:S01]  /*0290*/  I2F.RP R6, R10 ;  /* 0x0000000a00067306 */ /* 0x000ee20000209400 */
[----:B------:R-:W4:Y:S07]  /*02a0*/  LDCU.64 UR8, c[0x0][0x358] ;  /* 0x00006b00ff0877ac */ /* 0x000f2e0008000a00 */
[----:B--2---:R-:W2:Y:S01]  /*02b0*/  MUFU.RCP R5, R5 ;  /* 0x0000000500057308 */ /* 0x004ea20000001000 */
[----:B-1----:R-:W-:-:S07]  /*02c0*/  UISETP.GE.AND UP0, UPT, UR5, 0x1, UPT ;  /* 0x000000010500788c */ /* 0x002fce000bf06270 */
[----:B---3--:R-:W-:Y:S01]  /*02d0*/  MUFU.RCP R6, R6 ;  /* 0x0000000600067308 */ /* 0x008fe20000001000 */
[----:B--2---:R-:W-:-:S07]  /*02e0*/  IADD3 R2, PT, PT, R5, 0xffffffe, RZ ;  /* 0x0ffffffe05027810 */ /* 0x004fce0007ffe0ff */
[----:B------:R1:W2:Y:S02]  /*02f0*/  F2I.FTZ.U32.TRUNC.NTZ R3, R2 ;  /* 0x0000000200037305 */ /* 0x0002a4000021f000 */
[----:B-1----:R-:W-:Y:S02]  /*0300*/  IMAD.MOV.U32 R2, RZ, RZ, RZ ;  /* 0x000000ffff027224 */ /* 0x002fe400078e00ff */
[----:B--2---:R-:W-:-:S04]  /*0310*/  IMAD R7, R7, R3, RZ ;  /* 0x0000000307077224 */ /* 0x004fc800078e02ff */
[----:B------:R-:W-:-:S04]  /*0320*/  IMAD.HI.U32 R3, R3, R7, R2 ;  /* 0x0000000703037227 */ /* 0x000fc800078e0002 */
[----:B------:R-:W-:Y:S01]  /*0330*/  VIADD R2, R6, 0xffffffe ;  /* 0x0ffffffe06027836 */ /* 0x000fe20000000000 */
[----:B------:R-:W-:Y:S01]  /*0340*/  IABS R6, R0 ;  /* 0x0000000000067213 */ /* 0x000fe20000000000 */
[----:B0-----:R-:W-:-:S04]  /*0350*/  IMAD.HI.U32 R5, R3, UR4, RZ ;  /* 0x0000000403057c27 */ /* 0x001fc8000f8e00ff */
[----:B------:R-:W-:Y:S01]  /*0360*/  IMAD.MOV R6, RZ, RZ, -R6 ;  /* 0x000000ffff067224 */ /* 0x000fe200078e0a06 */
[----:B------:R-:W-:-:S05]  /*0370*/  IADD3 R3, PT, PT, -R5, RZ, RZ ;  /* 0x000000ff05037210 */ /* 0x000fca0007ffe1ff */
[----:B------:R-:W-:-:S05]  /*0380*/  IMAD R3, R4, R3, UR4 ;  /* 0x0000000404037e24 */ /* 0x000fca000f8e0203 */
[----:B------:R-:W-:-:S13]  /*0390*/  ISETP.GE.U32.AND P0, PT, R3, R4, PT ;  /* 0x000000040300720c */ /* 0x000fda0003f06070 */
[----:B------:R-:W-:Y:S02]  /*03a0*/  @P0 IADD3 R3, PT, PT, -R4, R3, RZ ;  /* 0x0000000304030210 */ /* 0x000fe40007ffe1ff */
[----:B------:R-:W-:Y:S02]  /*03b0*/  @P0 IADD3 R5, PT, PT, R5, 0x1, RZ ;  /* 0x0000000105050810 */ /* 0x000fe40007ffe0ff */
[----:B------:R-:W-:Y:S02]  /*03c0*/  ISETP.GE.U32.AND P1, PT, R3, R4, PT ;  /* 0x000000040300720c */ /* 0x000fe40003f26070 */
[----:B------:R0:W1:Y:S02]  /*03d0*/  F2I.FTZ.U32.TRUNC.NTZ R3, R2 ;  /* 0x0000000200037305 */ /* 0x000064000021f000 */
[----:B0-----:R-:W-:-:S09]  /*03e0*/  HFMA2 R2, -RZ, RZ, 0, 0 ;  /* 0x00000000ff027431 */ /* 0x001fd200000001ff */
[----:B------:R-:W-:Y:S02]  /*03f0*/  @P1 IADD3 R5, PT, PT, R5, 0x1, RZ ;  /* 0x0000000105051810 */ /* 0x000fe40007ffe0ff */
[----:B------:R-:W-:Y:S01]  /*0400*/  @!P2 LOP3.LUT R5, RZ, R4, RZ, 0x33, !PT ;  /* 0x00000004ff05a212 */ /* 0x000fe200078e33ff */
[----:B-1----:R-:W-:-:S03]  /*0410*/  IMAD.MOV R9, RZ, RZ, -R3 ;  /* 0x000000ffff097224 */ /* 0x002fc600078e0a03 */
[----:B------:R-:W-:Y:S01]  /*0420*/  IADD3 R7, PT, PT, -R5, RZ, RZ ;  /* 0x000000ff05077210 */ /* 0x000fe20007ffe1ff */
[----:B------:R-:W-:Y:S01]  /*0430*/  IMAD R9, R9, R10, RZ ;  /* 0x0000000a09097224 */ /* 0x000fe200078e02ff */
[----:B------:R-:W-:-:S03]  /*0440*/  SHF.L.U32 R57, R5, 0x2, RZ ;  /* 0x0000000205397819 */ /* 0x000fc600000006ff */
        /* <DEDUP_REMOVED lines=11> */
[-C--:B------:R-:W-:Y:S02]  /*0500*/  @!P2 IADD3 R3, PT, PT, R3, -R10.reuse, RZ ;  /* 0x8000000a0303a210 */ /* 0x080fe40007ffe0ff */
[----:B------:R-:W-:Y:S02]  /*0510*/  @!P2 IADD3 R2, PT, PT, R2, 0x1, RZ ;  /* 0x000000010202a810 */ /* 0x000fe40007ffe0ff */
[----:B------:R-:W-:Y:S02]  /*0520*/  ISETP.GE.U32.AND P0, PT, R3, R10, PT ;  /* 0x0000000a0300720c */ /* 0x000fe40003f06070 */
[----:B------:R-:W-:Y:S01]  /*0530*/  LOP3.LUT R3, R7, R0, RZ, 0x3c, !PT ;  /* 0x0000000007037212 */ /* 0x000fe200078e3cff */
[----:B-1----:R-:W-:Y:S01]  /*0540*/  VIADD R6, R4, 0xffffffe ;  /* 0x0ffffffe04067836 */ /* 0x002fe20000000000 */
[----:B------:R-:W-:Y:S02]  /*0550*/  ISETP.NE.AND P2, PT, R0, RZ, PT ;  /* 0x000000ff0000720c */ /* 0x000fe40003f45270 */
[----:B------:R-:W-:-:S02]  /*0560*/  ISETP.GE.AND P1, PT, R3, RZ, PT ;  /* 0x000000ff0300720c */ /* 0x000fc40003f26270 */
[----:B------:R-:W1:Y:S05]  /*0570*/  F2I.FTZ.U32.TRUNC.NTZ R3, R6 ;  /* 0x0000000600037305 */ /* 0x000e6a000021f000 */
[----:B------:R-:W-:-:S05]  /*0580*/  @P0 IADD3 R2, PT, PT, R2, 0x1, RZ ;  /* 0x0000000102020810 */ /* 0x000fca0007ffe0ff */
[----:B------:R-:W-:-:S05]  /*0590*/  IMAD.MOV.U32 R56, RZ, RZ, R2 ;  /* 0x000000ffff387224 */ /* 0x000fca00078e0002 */
[----:B------:R-:W-:Y:S02]  /*05a0*/  @!P1 IADD3 R56, PT, PT, -R56, RZ, RZ ;  /* 0x000000ff38389210 */ /* 0x000fe40007ffe1ff */
[----:B------:R-:W-:Y:S02]  /*05b0*/  @!P2 LOP3.LUT R56, RZ, R0, RZ, 0x33, !PT ;  /* 0x00000000ff38a212 */ /* 0x000fe400078e33ff */
[----:B-1----:R-:W-:Y:S02]  /*05c0*/  IADD3 R4, PT, PT, RZ, -R3, RZ ;  /* 0x80000003ff047210 */ /* 0x002fe40007ffe0ff */
[----:B------:R-:W-:Y:S01]  /*05d0*/  SHF.L.U32 R5, R56, 0x3, RZ ;  /* 0x0000000338057819 */ /* 0x000fe200000006ff */
[----:B------:R-:W-:-:S04]  /*05e0*/  IMAD.MOV R2, RZ, RZ, -R56 ;  /* 0x000000ffff027224 */ /* 0x000fc800078e0a38 */
[----:B------:R-:W-:Y:S02]  /*05f0*/  IMAD R11, R0, R2, R7 ;  /* 0x00000002000b7224 */ /* 0x000fe400078e0207 */
[----:B------:R-:W-:Y:S02]  /*0600*/  HFMA2 R2, -RZ, RZ, 0, 0 ;  /* 0x00000000ff027431 */ /* 0x000fe400000001ff */
[----:B------:R-:W-:Y:S01]  /*0610*/  IMAD R7, R4, R9, RZ ;  /* 0x0000000904077224 */ /* 0x000fe200078e02ff */
        /* <DEDUP_REMOVED lines=14> */
[----:B------:R-:W-:-:S06]  /*0700*/  @P0 IADD3 R2, PT, PT, R2, 0x1, RZ ;  /* 0x0000000102020810 */ /* 0x000fcc0007ffe0ff */
[----:B------:R-:W-:Y:S01]  /*0710*/  @!P1 IMAD.MOV R2, RZ, RZ, -R2 ;  /* 0x000000ffff029224 */ /* 0x000fe200078e0a02 */
[----:B------:R-:W-:-:S04]  /*0720*/  @!P2 LOP3.LUT R2, RZ, R8, RZ, 0x33, !PT ;  /* 0x00000008ff02a212 */ /* 0x000fc800078e33ff */
[C---:B------:R-:W-:Y:S02]  /*0730*/  IADD3 R9, PT, PT, -R2.reuse, RZ, RZ ;  /* 0x000000ff02097210 */ /* 0x040fe40007ffe1ff */
[----:B--2---:R-:W-:Y:S02]  /*0740*/  LEA R4, R2, R3, 0x3 ;  /* 0x0000000302047211 */ /* 0x004fe400078e18ff */
[----:B------:R-:W2:Y:S01]  /*0750*/  LDC R2, c[0x0][0x3a0] ;  /* 0x0000e800ff027b82 */ /* 0x000ea20000000800 */
[----:B------:R-:W-:Y:S01]  /*0760*/  IMAD R0, R8, R9, R11 ;  /* 0x0000000908007224 */ /* 0x000fe200078e020b */
[----:B------:R-:W-:Y:S02]  /*0770*/  CS2R R8, SRZ ;  /* 0x0000000000087805 */ /* 0x000fe4000001ff00 */
[----:B------:R-:W-:Y:S01]  /*0780*/  CS2R R10, SRZ ;  /* 0x00000000000a7805 */ /* 0x000fe2000001ff00 */
[----:B-1----:R-:W-:Y:S02]  /*0790*/  IMAD R0, R0, 0x10, R7 ;  /* 0x0000001000007824 */ /* 0x002fe400078e0207 */
[----:B--2---:R-:W-:-:S04]  /*07a0*/  IMAD R3, R57, R2, R5 ;  /* 0x0000000239037224 */ /* 0x004fc800078e0205 */
[----:B0-----:R-:W-:Y:S01]  /*07b0*/  IMAD R3, R3, UR4, R4 ;  /* 0x0000000403037c24 */ /* 0x001fe2000f8e0204 */
[----:B----4-:R-:W-:Y:S06]  /*07c0*/  BRA.U !UP0, `(.L_x_47) ;  /* 0x0000000d08107547 */ /* 0x010fec000b800000 */
[----:B------:R-:W-:Y:S01]  /*07d0*/  IMAD R2, R5, UR4, R4 ;  /* 0x0000000405027c24 */ /* 0x000fe2000f8e0204 */
[----:B------:R-:W0:Y:S01]  /*07e0*/  LDCU UR5, c[0x0][0x398] ;  /* 0x00007300ff0577ac */ /* 0x000e220008000800 */
[----:B------:R-:W-:Y:S02]  /*07f0*/  CS2R R14, SRZ ;  /* 0x00000000000e7805 */ /* 0x000fe4000001ff00 */
[----:B------:R-:W-:-:S05]  /*0800*/  VIADD R4, R2, UR4 ;  /* 0x0000000402047c36 */ /* 0x000fca0008000000 */
[----:B------:R-:W-:-:S04]  /*0810*/  IADD3 R5, PT, PT, R4, UR4, RZ ;  /* 0x0000000404057c10 */ /* 0x000fc8000fffe0ff */
[----:B------:R-:W-:-:S04]  /*0820*/  IADD3 R6, PT, PT, R5, UR4, RZ ;  /* 0x0000000405067c10 */ /* 0x000fc8000fffe0ff */
[----:B------:R-:W-:Y:S01]  /*0830*/  IADD3 R7, PT, PT, R6, UR4, RZ ;  /* 0x0000000406077c10 */ /* 0x000fe2000fffe0ff */
[----:B0-----:R-:W-:-:S04]  /*0840*/  IMAD R108, R57, UR5, R0 ;  /* 0x00000005396c7c24 */ /* 0x001fc8000f8e0200 */
[----:B------:R-:W-:-:S05]  /*0850*/  VIADD R106, R7, UR4 ;  /* 0x00000004076a7c36 */ /* 0x000fca0008000000 */
[----:B------:R-:W-:-:S04]  /*0860*/  IADD3 R107, PT, PT, R106, UR4, RZ ;  /* 0x000000046a6b7c10 */ /* 0x000fc8000fffe0ff */
[----:B------:R-:W-:Y:S01]  /*0870*/  IADD3 R109, PT, PT, R107, UR4, RZ ;  /* 0x000000046b6d7c10 */ /* 0x000fe2000fffe0ff */
[----:B------:R-:W-:-:S06]  /*0880*/  UMOV UR4, URZ ;  /* 0x000000ff00047c82 */ /* 0x000fcc0008000000 */
.L_x_49:
[----:B------:R-:W0:Y:S01]  /*0890*/  S2R R90, SR_TID.Y ;  /* 0x00000000005a7919 */ /* 0x000e220000002200 */
[----:B------:R-:W1:Y:S01]  /*08a0*/  LDC R56, c[0x0][0x3bc] ;  /* 0x0000ef00ff387b82 */ /* 0x000e620000000800 */
[----:B------:R-:W2:Y:S01]  /*08b0*/  LDCU UR6, c[0x0][0x398] ;  /* 0x00007300ff0677ac */ /* 0x000ea20008000800 */
[----:B------:R-:W3:Y:S01]  /*08c0*/  S2R R110, SR_TID.X ;  /* 0x00000000006e7919 */ /* 0x000ee20000002100 */
[----:B------:R-:W4:Y:S05]  /*08d0*/  LDCU UR5, c[0x0][0x3a8] ;  /* 0x00007500ff0577ac */ /* 0x000f2a0008000800 */
[----:B------:R-:W5:Y:S08]  /*08e0*/  LDC.64 R88, c[0x0][0x388] ;  /* 0x0000e200ff587b82 */ /* 0x000f700000000a00 */
[----:B------:R-:W4:Y:S01]  /*08f0*/  LDC.64 R62, c[0x0][0x390] ;  /* 0x0000e400ff3e7b82 */ /* 0x000f220000000a00 */
[----:B0-----:R-:W-:-:S02]  /*0900*/  IADD3 R57, PT, PT, R90, UR4, RZ ;  /* 0x000000045a397c10 */ /* 0x001fc4000fffe0ff */
[----:B---3--:R-:W-:-:S03]  /*0910*/  IADD3 R64, PT, PT, R110, UR4, RZ ;  /* 0x000000046e407c10 */ /* 0x008fc6000fffe0ff */
[----:B-1----:R-:W-:-:S04]  /*0920*/  IMAD R57, R57, R56, R108 ;  /* 0x0000003839397224 */ /* 0x002fc800078e026c */
[----:B------:R-:W-:Y:S01]  /*0930*/  IMAD R77, R56, 0x8, R57 ;  /* 0x00000008384d7824 */ /* 0x000fe200078e0239 */
[C---:B--2---:R-:W-:Y:S01]  /*0940*/  IADD3 R61, PT, PT, R57.reuse, UR6, RZ ;  /* 0x00000006393d7c10 */ /* 0x044fe2000fffe0ff */
[----:B-----5:R-:W-:-:S03]  /*0950*/  IMAD.WIDE.U32 R72, R57, 0x8, R88 ;  /* 0x0000000839487825 */ /* 0x020fc600078e0058 */
[----:B------:R-:W-:Y:S01]  /*0960*/  IADD3 R79, PT, PT, R77, UR6, RZ ;  /* 0x000000064d4f7c10 */ /* 0x000fe2000fffe0ff */
[C---:B------:R-:W-:Y:S02]  /*0970*/  VIADD R65, R61.reuse, UR6 ;  /* 0x000000063d417c36 */ /* 0x040fe40008000000 */
[--C-:B------:R-:W-:Y:S01]  /*0980*/  IMAD.WIDE.U32 R56, R61, 0x8, R88.reuse ;  /* 0x000000083d387825 */ /* 0x100fe200078e0058 */
[----:B------:R-:W-:Y:S01]  /*0990*/  IADD3 R75, PT, PT, R79, UR6, RZ ;  /* 0x000000064f4b7c10 */ /* 0x000fe2000fffe0ff */
[----:B------:R-:W2:Y:S01]  /*09a0*/  LDG.E.64 R72, desc[UR8][R72.64] ;  /* 0x0000000848487981 */ /* 0x000ea2000c1e1b00 */
[----:B------:R-:W-:Y:S01]  /*09b0*/  IADD3 R85, PT, PT, R65, UR6, RZ ;  /* 0x0000000641557c10 */ /* 0x000fe2000fffe0ff */
[--C-:B------:R-:W-:Y:S01]  /*09c0*/  IMAD.WIDE.U32 R76, R77, 0x8, R88.reuse ;  /* 0x000000084d4c7825 */ /* 0x100fe200078e0058 */
[----:B------:R-:W-:Y:S01]  /*09d0*/  IADD3 R67, PT, PT, R75, UR6, RZ ;  /* 0x000000064b437c10 */ /* 0x000fe2000fffe0ff */
[----:B------:R-:W3:Y:S02]  /*09e0*/  LDG.E.64 R56, desc[UR8][R56.64] ;  /* 0x0000000838387981 */ /* 0x000ee4000c1e1b00 */
[----:B------:R-:W-:-:S02]  /*09f0*/  IMAD.WIDE.U32 R78, R79, 0x8, R88 ;  /* 0x000000084f4e7825 */ /* 0x000fc400078e0058 */
[----:B------:R-:W5:Y:S02]  /*0a00*/  LDG.E.64 R76, desc[UR8][R76.64] ;  /* 0x000000084c4c7981 */ /* 0x000f64000c1e1b00 */
[--C-:B------:R-:W-:Y:S02]  /*0a10*/  IMAD.WIDE.U32 R60, R65, 0x8, R88.reuse ;  /* 0x00000008413c7825 */ /* 0x100fe400078e0058 */
[----:B------:R-:W5:Y:S02]  /*0a20*/  LDG.E.64 R78, desc[UR8][R78.64] ;  /* 0x000000084e4e7981 */ /* 0x000f64000c1e1b00 */
[--C-:B------:R-:W-:Y:S02]  /*0a30*/  IMAD.WIDE.U32 R74, R75, 0x8, R88.reuse ;  /* 0x000000084b4a7825 */ /* 0x100fe400078e0058 */
[----:B------:R-:W5:Y:S02]  /*0a40*/  LDG.E.64 R60, desc[UR8][R60.64] ;  /* 0x000000083c3c7981 */ /* 0x000f64000c1e1b00 */
[----:B------:R-:W-:-:S02]  /*0a50*/  IMAD.WIDE.U32 R84, R85, 0x8, R88 ;  /* 0x0000000855547825 */ /* 0x000fc400078e0058 */
[----:B------:R-:W5:Y:S02]  /*0a60*/  LDG.E.64 R74, desc[UR8][R74.64] ;  /* 0x000000084a4a7981 */ /* 0x000f64000c1e1b00 */
[----:B------:R-:W-:Y:S02]  /*0a70*/  IMAD.WIDE.U32 R88, R67, 0x8, R88 ;  /* 0x0000000843587825 */ /* 0x000fe400078e0058 */
[----:B------:R-:W5:Y:S02]  /*0a80*/  LDG.E.64 R84, desc[UR8][R84.64] ;  /* 0x0000000854547981 */ /* 0x000f64000c1e1b00 */
[--C-:B----4-:R-:W-:Y:S02]  /*0a90*/  IMAD R87, R2, UR5, R64.reuse ;  /* 0x0000000502577c24 */ /* 0x110fe4000f8e0240 */
[--C-:B------:R-:W-:Y:S01]  /*0aa0*/  IMAD R83, R4, UR5, R64.reuse ;  /* 0x0000000504537c24 */ /* 0x100fe2000f8e0240 */
[----:B------:R-:W4:Y:S01]  /*0ab0*/  LDG.E.64 R88, desc[UR8][R88.64] ;  /* 0x0000000858587981 */ /* 0x000f22000c1e1b00 */
[----:B------:R-:W-:-:S02]  /*0ac0*/  IMAD R81, R5, UR5, R64 ;  /* 0x0000000505517c24 */ /* 0x000fc4000f8e0240 */
[--C-:B------:R-:W-:Y:S02]  /*0ad0*/  IMAD R71, R6, UR5, R64.reuse ;  /* 0x0000000506477c24 */ /* 0x100fe4000f8e0240 */
[--C-:B------:R-:W-:Y:S02]  /*0ae0*/  IMAD R69, R7, UR5, R64.reuse ;  /* 0x0000000507457c24 */ /* 0x100fe4000f8e0240 */
[--C-:B------:R-:W-:Y:S02]  /*0af0*/  IMAD R67, R106, UR5, R64.reuse ;  /* 0x000000056a437c24 */ /* 0x100fe4000f8e0240 */
[--C-:B------:R-:W-:Y:S02]  /*0b00*/  IMAD R65, R107, UR5, R64.reuse ;  /* 0x000000056b417c24 */ /* 0x100fe4000f8e0240 */
[----:B------:R-:W-:Y:S02]  /*0b10*/  IMAD R91, R109, UR5, R64 ;  /* 0x000000056d5b7c24 */ /* 0x000fe4000f8e0240 */
[----:B------:R-:W-:-:S04]  /*0b20*/  IMAD.WIDE.U32 R86, R87, 0x8, R62 ;  /* 0x0000000857567825 */ /* 0x000fc800078e003e */
[--C-:B------:R-:W-:Y:S02]  /*0b30*/  IMAD.WIDE.U32 R82, R83, 0x8, R62.reuse ;  /* 0x0000000853527825 */ /* 0x100fe400078e003e */
[----:B------:R-:W4:Y:S02]  /*0b40*/  LDG.E.64 R86, desc[UR8][R86.64] ;  /* 0x0000000856567981 */ /* 0x000f24000c1e1b00 */
[--C-:B------:R-:W-:Y:S02]  /*0b50*/  IMAD.WIDE.U32 R80, R81, 0x8, R62.reuse ;  /* 0x0000000851507825 */ /* 0x100fe400078e003e */
[----:B------:R-:W4:Y:S02]  /*0b60*/  LDG.E.64 R82, desc[UR8][R82.64] ;  /* 0x0000000852527981 */ /* 0x000f24000c1e1b00 */
[--C-:B------:R-:W-:Y:S02]  /*0b70*/  IMAD.WIDE.U32 R70, R71, 0x8, R62.reuse ;  /* 0x0000000847467825 */ /* 0x100fe400078e003e */
[----:B------:R-:W4:Y:S02]  /*0b80*/  LDG.E.64 R80, desc[UR8][R80.64] ;  /* 0x0000000850507981 */ /* 0x000f24000c1e1b00 */
[----:B------:R-:W-:-:S02]  /*0b90*/  IMAD.WIDE.U32 R68, R69, 0x8, R62 ;  /* 0x0000000845447825 */ /* 0x000fc400078e003e */
[----:B------:R-:W4:Y:S02]  /*0ba0*/  LDG.E.64 R70, desc[UR8][R70.64] ;  /* 0x0000000846467981 */ /* 0x000f24000c1e1b00 */
[--C-:B------:R-:W-:Y:S02]  /*0bb0*/  IMAD.WIDE.U32 R66, R67, 0x8, R62.reuse ;  /* 0x0000000843427825 */ /* 0x100fe400078e003e */
[----:B------:R-:W4:Y:S02]  /*0bc0*/  LDG.E.64 R68, desc[UR8][R68.64] ;  /* 0x0000000844447981 */ /* 0x000f24000c1e1b00 */
[--C-:B------:R-:W-:Y:S02]  /*0bd0*/  IMAD.WIDE.U32 R64, R65, 0x8, R62.reuse ;  /* 0x0000000841407825 */ /* 0x100fe400078e003e */
[----:B------:R-:W4:Y:S02]  /*0be0*/  LDG.E.64 R66, desc[UR8][R66.64] ;  /* 0x0000000842427981 */ /* 0x000f24000c1e1b00 */
[----:B------:R-:W-:-:S02]  /*0bf0*/  IMAD.WIDE.U32 R62, R91, 0x8, R62 ;  /* 0x000000085b3e7825 */ /* 0x000fc400078e003e */
[----:B------:R-:W4:Y:S04]  /*0c00*/  LDG.E.64 R64, desc[UR8][R64.64] ;  /* 0x0000000840407981 */ /* 0x000f28000c1e1b00 */
[----:B------:R-:W4:Y:S01]  /*0c10*/  LDG.E.64 R62, desc[UR8][R62.64] ;  /* 0x000000083e3e7981 */ /* 0x000f22000c1e1b00 */
[----:B------:R-:W0:Y:S01]  /*0c20*/  S2UR UR6, SR_CgaCtaId ;  /* 0x00000000000679c3 */ /* 0x000e220000008800 */
[----:B------:R-:W-:Y:S02]  /*0c30*/  UMOV UR5, 0x400 ;  /* 0x0000040000057882 */ /* 0x000fe40000000000 */
[----:B0-----:R-:W-:Y:S02]  /*0c40*/  ULEA UR7, UR6, UR5, 0x18 ;  /* 0x0000000506077291 */ /* 0x001fe4000f8ec0ff */
[----:B------:R-:W-:-:S04]  /*0c50*/  UIADD3 UR5, UPT, UPT, UR5, 0x2000, URZ ;  /* 0x0000200005057890 */ /* 0x000fc8000fffe0ff */
[----:B------:R-:W-:Y:S01]  /*0c60*/  ULEA UR5, UR6, UR5, 0x18 ;  /* 0x0000000506057291 */ /* 0x000fe2000f8ec0ff */
[----:B------:R-:W-:Y:S01]  /*0c70*/  LEA R91, R90, UR7, 0x9 ;  /* 0x000000075a5b7c11 */ /* 0x000fe2000f8e48ff */
[----:B------:R-:W0:Y:S04]  /*0c80*/  LDCU UR6, c[0x0][0x3cc] ;  /* 0x00007980ff0677ac */ /* 0x000e280008000800 */
[C---:B------:R-:W-:Y:S01]  /*0c90*/  LEA R111, R110.reuse, UR5, 0x9 ;  /* 0x000000056e6f7c11 */ /* 0x040fe2000f8e48ff */
[----:B------:R-:W-:-:S03]  /*0ca0*/  IMAD R91, R110, 0x8, R91 ;  /* 0x000000086e5b7824 */ /* 0x000fc600078e025b */
[C---:B------:R-:W-:Y:S02]  /*0cb0*/  LEA R113, R90.reuse, R111, 0x3 ;  /* 0x0000006f5a717211 */ /* 0x040fe400078e18ff */
[----:B------:R-:W-:Y:S01]  /*0cc0*/  LEA R90, R90, UR5, 0x3 ;  /* 0x000000055a5a7c11 */ /* 0x000fe2000f8e18ff */
[----:B------:R-:W-:Y:S01]  /*0cd0*/  UIADD3 UR4, UPT, UPT, UR4, 0x10, URZ ;  /* 0x0000001004047890 */ /* 0x000fe2000fffe0ff */
[----:B------:R-:W-:Y:S02]  /*0ce0*/  LEA R110, R110, UR7, 0x3 ;  /* 0x000000076e6e7c11 */ /* 0x000fe4000f8e18ff */
[----:B------:R-:W-:Y:S01]  /*0cf0*/  IADD3 R111, PT, PT, R90, 0x200, RZ ;  /* 0x000002005a6f7810 */ /* 0x000fe20007ffe0ff */
[----:B------:R-:W-:Y:S01]  /*0d00*/  UMOV UR5, 0x200 ;  /* 0x0000020000057882 */ /* 0x000fe20000000000 */
[----:B0-----:R-:W-:Y:S01]  /*0d10*/  UISETP.GE.AND UP1, UPT, UR4, UR6, UPT ;  /* 0x000000060400728c */ /* 0x001fe2000bf26270 */
[----:B--2---:R0:W-:Y:S04]  /*0d20*/  STS.64 [R91], R72 ;  /* 0x000000485b007388 */ /* 0x0041e80000000a00 */
[----:B---3--:R0:W-:Y:S04]  /*0d30*/  STS.64 [R91+0x80], R56 ;  /* 0x000080385b007388 */ /* 0x0081e80000000a00 */
[----:B-----5:R0:W-:Y:S04]  /*0d40*/  STS.64 [R91+0x1000], R76 ;  /* 0x0010004c5b007388 */ /* 0x0201e80000000a00 */
[----:B------:R0:W-:Y:S04]  /*0d50*/  STS.64 [R91+0x1080], R78 ;  /* 0x0010804e5b007388 */ /* 0x0001e80000000a00 */
[----:B------:R0:W-:Y:S04]  /*0d60*/  STS.64 [R91+0x100], R60 ;  /* 0x0001003c5b007388 */ /* 0x0001e80000000a00 */
[----:B------:R0:W-:Y:S04]  /*0d70*/  STS.64 [R91+0x1100], R74 ;  /* 0x0011004a5b007388 */ /* 0x0001e80000000a00 */
[----:B------:R0:W-:Y:S04]  /*0d80*/  STS.64 [R91+0x180], R84 ;  /* 0x000180545b007388 */ /* 0x0001e80000000a00 */
[----:B----4-:R0:W-:Y:S04]  /*0d90*/  STS.64 [R91+0x1180], R88 ;  /* 0x001180585b007388 */ /* 0x0101e80000000a00 */
[----:B------:R0:W-:Y:S04]  /*0da0*/  STS.64 [R113], R86 ;  /* 0x0000005671007388 */ /* 0x0001e80000000a00 */
[----:B------:R0:W-:Y:S04]  /*0db0*/  STS.64 [R113+0x40], R82 ;  /* 0x0000405271007388 */ /* 0x0001e80000000a00 */
[----:B------:R0:W-:Y:S04]  /*0dc0*/  STS.64 [R113+0x80], R80 ;  /* 0x0000805071007388 */ /* 0x0001e80000000a00 */
[----:B------:R0:W-:Y:S04]  /*0dd0*/  STS.64 [R113+0xc0], R70 ;  /* 0x0000c04671007388 */ /* 0x0001e80000000a00 */
[----:B------:R0:W-:Y:S04]  /*0de0*/  STS.64 [R113+0x100], R68 ;  /* 0x0001004471007388 */ /* 0x0001e80000000a00 */
[----:B------:R0:W-:Y:S04]  /*0df0*/  STS.64 [R113+0x140], R66 ;  /* 0x0001404271007388 */ /* 0x0001e80000000a00 */
[----:B------:R0:W-:Y:S04]  /*0e00*/  STS.64 [R113+0x180], R64 ;  /* 0x0001804071007388 */ /* 0x0001e80000000a00 */
[----:B------:R0:W-:Y:S01]  /*0e10*/  STS.64 [R113+0x1c0], R62 ;  /* 0x0001c03e71007388 */ /* 0x0001e20000000a00 */
[----:B------:R-:W-:Y:S06]  /*0e20*/  BAR.SYNC.DEFER_BLOCKING 0x0 ;  /* 0x0000000000007b1d */ /* 0x000fec0000010000 */
.L_x_48:
[----:B0-----:R-:W-:Y:S04]  /*0e30*/  LDS.64 R90, [R111+-0x200] ;  /* 0xfffe00006f5a7984 */ /* 0x001fe80000000a00 */
[----:B------:R-:W0:Y:S04]  /*0e40*/  LDS.64 R62, [R110+UR5+-0x200] ;  /* 0xfffe00056e3e7984 */ /* 0x000e280008000a00 */
[----:B------:R-:W1:Y:S04]  /*0e50*/  LDS.64 R88, [R111+-0x1c0] ;  /* 0xfffe40006f587984 */ /* 0x000e680000000a00 */
[----:B------:R-:W2:Y:S04]  /*0e60*/  LDS.64 R86, [R111+-0x180] ;  /* 0xfffe80006f567984 */ /* 0x000ea80000000a00 */
[----:B------:R-:W3:Y:S04]  /*0e70*/  LDS.64 R84, [R111+-0x140] ;  /* 0xfffec0006f547984 */ /* 0x000ee80000000a00 */
[----:B------:R-:W4:Y:S04]  /*0e80*/  LDS.64 R82, [R111+-0x100] ;  /* 0xffff00006f527984 */ /* 0x000f280000000a00 */
[----:B------:R-:W5:Y:S04]  /*0e90*/  LDS.64 R80, [R111+-0xc0] ;  /* 0xffff40006f507984 */ /* 0x000f680000000a00 */
[----:B------:R-:W5:Y:S04]  /*0ea0*/  LDS.64 R78, [R111+-0x80] ;  /* 0xffff80006f4e7984 */ /* 0x000f680000000a00 */
[----:B------:R-:W5:Y:S04]  /*0eb0*/  LDS.64 R76, [R111+-0x40] ;  /* 0xffffc0006f4c7984 */ /* 0x000f680000000a00 */
[----:B------:R-:W5:Y:S04]  /*0ec0*/  LDS.64 R60, [R110+UR5+-0x180] ;  /* 0xfffe80056e3c7984 */ /* 0x000f680008000a00 */
[----:B------:R-:W5:Y:S04]  /*0ed0*/  LDS.64 R56, [R110+UR5+-0x100] ;  /* 0xffff00056e387984 */ /* 0x000f680008000a00 */
[----:B------:R-:W5:Y:S01]  /*0ee0*/  LDS.64 R114, [R110+UR5+-0x80] ;  /* 0xffff80056e727984 */ /* 0x000f620008000a00 */
[----:B0-----:R-:W-:-:S02]  /*0ef0*/  DFMA R92, R90, R62, R92 ;  /* 0x0000003e5a5c722b */ /* 0x001fc4000000005c */
[-C--:B-1----:R-:W-:Y:S01]  /*0f00*/  DFMA R100, R88, R62.reuse, R100 ;  /* 0x0000003e5864722b */ /* 0x082fe20000000064 */
[----:B------:R-:W-:Y:S01]  /*0f10*/  LDS.64 R72, [R111] ;  /* 0x000000006f487984 */ /* 0x000fe20000000a00 */
[----:B--2---:R-:W-:-:S03]  /*0f20*/  DFMA R52, R86, R62, R52 ;  /* 0x0000003e5634722b */ /* 0x004fc60000000034 */
[----:B------:R-:W0:Y:S01]  /*0f30*/  LDS.64 R116, [R110+UR5] ;  /* 0x000000056e747984 */ /* 0x000e220008000a00 */
        /* <DEDUP_REMOVED lines=9> */
[----:B------:R-:W-:Y:S01]  /*0fd0*/  LDS.64 R112, [R110+UR5+0x80] ;  /* 0x000080056e707984 */ /* 0x000fe20008000a00 */
[----:B------:R-:W-:-:S03]  /*0fe0*/  DFMA R94, R90, R60, R94 ;  /* 0x0000003c5a5e722b */ /* 0x000fc6000000005e */
[----:B------:R-:W5:Y:S01]  /*0ff0*/  LDS.64 R62, [R111+0x140] ;  /* 0x000140006f3e7984 */ /* 0x000f620000000a00 */
[-C--:B------:R-:W-:Y:S02]  /*1000*/  DFMA R102, R88, R60.reuse, R102 ;  /* 0x0000003c5866722b */ /* 0x080fe40000000066 */
[-C--:B------:R-:W-:Y:S01]  /*1010*/  DFMA R50, R86, R60.reuse, R50 ;  /* 0x0000003c5632722b */ /* 0x080fe20000000032 */
[----:B------:R-:W-:Y:S01]  /*1020*/  LDS.64 R74, [R110+UR5+0x100] ;  /* 0x000100056e4a7984 */ /* 0x000fe20008000a00 */
        /* <DEDUP_REMOVED lines=18> */
[----:B------:R-:W5:Y:S01]  /*1150*/  LDS.64 R90, [R110+UR5+0x180] ;  /* 0x000180056e5a7984 */ /* 0x000f620008000a00 */
[----:B------:R-:W-:Y:S01]  /*1160*/  UIADD3 UR5, UPT, UPT, UR5, 0x400, URZ ;  /* 0x0000040005057890 */ /* 0x000fe2000fffe0ff */
[----:B------:R-:W-:-:S02]  /*1170*/  DFMA R46, R84, R114, R46 ;  /* 0x00000072542e722b */ /* 0x000fc4000000002e */
[-C--:B------:R-:W-:Y:S01]  /*1180*/  DFMA R38, R82, R114.reuse, R38 ;  /* 0x000000725226722b */ /* 0x080fe20000000026 */
[----:B------:R-:W-:Y:S01]  /*1190*/  UISETP.NE.AND UP0, UPT, UR5, 0x2200, UPT ;  /* 0x000022000500788c */ /* 0x000fe2000bf05270 */
[-C--:B------:R-:W-:Y:S01]  /*11a0*/  DFMA R30, R80, R114.reuse, R30 ;  /* 0x00000072501e722b */ /* 0x080fe2000000001e */
[----:B0-----:R-:W-:Y:S01]  /*11b0*/  IADD3 R111, PT, PT, R111, 0x400, RZ ;  /* 0x000004006f6f7810 */ /* 0x001fe20007ffe0ff */
[-C--:B------:R-:W-:Y:S02]  /*11c0*/  DFMA R22, R78, R114.reuse, R22 ;  /* 0x000000724e16722b */ /* 0x080fe40000000016 */
[----:B------:R-:W-:Y:S02]  /*11d0*/  DFMA R14, R76, R114, R14 ;  /* 0x000000724c0e722b */ /* 0x000fe4000000000e */
[-C--:B------:R-:W-:Y:S02]  /*11e0*/  DFMA R92, R72, R116.reuse, R92 ;  /* 0x00000074485c722b */ /* 0x080fe4000000005c */
[----:B-1----:R-:W-:-:S02]  /*11f0*/  DFMA R100, R70, R116, R100 ;  /* 0x000000744664722b */ /* 0x002fc40000000064 */
        /* <DEDUP_REMOVED lines=9> */
[----:B------:R-:W-:Y:S02]  /*1290*/  DFMA R34, R64, R112, R34 ;  /* 0x000000704022722b */ /* 0x000fe40000000022 */
        /* <DEDUP_REMOVED lines=19> */
[----:B------:R-:W-:Y:S01]  /*13d0*/  DFMA R14, R56, R90, R14 ;  /* 0x0000005a380e722b */ /* 0x000fe2000000000e */
[----:B------:R-:W-:Y:S10]  /*13e0*/  BRA.U UP0, `(.L_x_48) ;  /* 0xfffffff900907547 */ /* 0x000ff4000b83ffff */
[----:B------:R-:W-:Y:S06]  /*13f0*/  BAR.SYNC.DEFER_BLOCKING 0x0 ;  /* 0x0000000000007b1d */ /* 0x000fec0000010000 */
[----:B------:R-:W-:Y:S05]  /*1400*/  BRA.U !UP1, `(.L_x_49) ;  /* 0xfffffff509207547 */ /* 0x000fea000b83ffff */
.L_x_47:
[----:B------:R-:W0:Y:S01]  /*1410*/  LDC.64 R4, c[0x0][0x380] ;  /* 0x0000e000ff047b82 */ /* 0x000e220000000a00 */
[----:B------:R-:W1:Y:S07]  /*1420*/  LDCU UR4, c[0x0][0x398] ;  /* 0x00007300ff0477ac */ /* 0x000e6e0008000800 */
[----:B------:R-:W2:Y:S08]  /*1430*/  LDC R81, c[0x0][0x3c8] ;  /* 0x0000f200ff517b82 */ /* 0x000eb00000000800 */
[----:B------:R-:W3:Y:S01]  /*1440*/  LDC R2, c[0x0][0x3c4] ;  /* 0x0000f100ff027b82 */ /* 0x000ee20000000800 */
[----:B-1----:R-:W-:-:S04]  /*1450*/  IMAD R3, R3, UR4, R0 ;  /* 0x0000000403037c24 */ /* 0x002fc8000f8e0200 */
[----:B0-----:R-:W-:-:S05]  /*1460*/  IMAD.WIDE R4, R3, 0x8, R4 ;  /* 0x0000000803047825 */ /* 0x001fca00078e0204 */
[----:B------:R-:W-:Y:S01]  /*1470*/  STG.E.64 desc[UR8][R4.64], R92 ;  /* 0x0000005c04007986 */ /* 0x000fe2000c101b08 */
[----:B--2---:R-:W-:-:S04]  /*1480*/  IMAD.WIDE R62, R81, 0x8, R4 ;  /* 0x00000008513e7825 */ /* 0x004fc800078e0204 */
[----:B------:R-:W-:-:S04]  /*1490*/  IMAD.WIDE R70, R81, 0x8, R62 ;  /* 0x0000000851467825 */ /* 0x000fc800078e023e */
[----:B---3--:R-:W-:-:S04]  /*14a0*/  IMAD.WIDE R6, R2, 0x8, R4 ;  /* 0x0000000802067825 */ /* 0x008fc800078e0204 */
        /* <DEDUP_REMOVED lines=34> */
[----:B------:R-:W-:Y:S03]  /*16d0*/  STG.E.64 desc[UR8][R58.64], R46 ;  /* 0x0000002e3a007986 */ /* 0x000fe6000c101b08 */
[C---:B0-----:R-:W-:Y:S01]  /*16e0*/  IMAD.WIDE R6, R2.reuse, 0x8, R48 ;  /* 0x0000000802067825 */ /* 0x041fe200078e0230 */
[----:B------:R0:W-:Y:S03]  /*16f0*/  STG.E.64 desc[UR8][R76.64], R36 ;  /* 0x000000244c007986 */ /* 0x0001e6000c101b08 */
[C---:B------:R-:W-:Y:S01]  /*1700*/  IMAD.WIDE R4, R2.reuse, 0x8, R52 ;  /* 0x0000000802047825 */ /* 0x040fe200078e0234 */
[----:B------:R-:W-:Y:S03]  /*1710*/  STG.E.64 desc[UR8][R62.64], R34 ;  /* 0x000000223e007986 */ /* 0x000fe6000c101b08 */
[C---:B--2---:R-:W-:Y:S01]  /*1720*/  IMAD.WIDE R44, R2.reuse, 0x8, R66 ;  /* 0x00000008022c7825 */ /* 0x044fe200078e0242 */
[----:B------:R-:W-:Y:S03]  /*1730*/  STG.E.64 desc[UR8][R52.64], R32 ;  /* 0x0000002034007986 */ /* 0x000fe6000c101b08 */
[C---:B-1----:R-:W-:Y:S01]  /*1740*/  IMAD.WIDE R40, R2.reuse, 0x8, R50 ;  /* 0x0000000802287825 */ /* 0x042fe200078e0232 */
[----:B------:R-:W-:Y:S03]  /*1750*/  STG.E.64 desc[UR8][R4.64], R38 ;  /* 0x0000002604007986 */ /* 0x000fe6000c101b08 */
[C---:B0-----:R-:W-:Y:S01]  /*1760*/  IMAD.WIDE R36, R2.reuse, 0x8, R6 ;  /* 0x0000000802247825 */ /* 0x041fe200078e0206 */
[----:B------:R-:W-:Y:S03]  /*1770*/  STG.E.64 desc[UR8][R78.64], R28 ;  /* 0x0000001c4e007986 */ /* 0x000fe6000c101b08 */
[C---:B------:R-:W-:Y:S01]  /*1780*/  IMAD.WIDE R46, R2.reuse, 0x8, R44 ;  /* 0x00000008022e7825 */ /* 0x040fe200078e022c */
[----:B------:R-:W-:Y:S03]  /*1790*/  STG.E.64 desc[UR8][R48.64], R26 ;  /* 0x0000001a30007986 */ /* 0x000fe6000c101b08 */
[C---:B------:R-:W-:Y:S01]  /*17a0*/  IMAD.WIDE R42, R2.reuse, 0x8, R40 ;  /* 0x00000008022a7825 */ /* 0x040fe200078e0228 */
        /* <DEDUP_REMOVED lines=12> */
.L_x_50:
        /* <DEDUP_REMOVED lines=9> */
.L_x_54:


//--------------------- .nv.shared._Z11kernel__4_1PdS_S_iiiiiiiiiiiiii --------------------------
	.section	.nv.shared._Z11kernel__4_1PdS_S_iiiiiiiiiiiiii,"aw",@nobits
	.sectionflags	@""
	.align	8
.nv.shared._Z11kernel__4_1PdS_S_iiiiiiiiiiiiii:
	.zero		17408


//--------------------- .nv.shared.reserved.0     --------------------------
	.section	.nv.shared.reserved.0,"aw",@nobits
	.weak		__nv_reservedSMEM_offset_0_alias
	.size		__nv_reservedSMEM_offset_0_alias, 0, 64
	.other		__nv_reservedSMEM_offset_0_alias,@"STO_CUDA_RESERVED_SHARED STV_DEFAULT"
__nv_reservedSMEM_offset_0_alias:
	.zero		0
	.zero		64


//--------------------- .nv.shared._Z11kernel__3_1PdS_S_iiiiiiiiiiiiii --------------------------
	.section	.nv.shared._Z11kernel__3_1PdS_S_iiiiiiiiiiiiii,"aw",@nobits
	.sectionflags	@""
	.align	8
.nv.shared._Z11kernel__3_1PdS_S_iiiiiiiiiiiiii:
	.zero		17408


//--------------------- .nv.shared._Z11kernel__2_1PdS_S_iiiiiiiiiiiiii --------------------------
	.section	.nv.shared._Z11kernel__2_1PdS_S_iiiiiiiiiiiiii,"aw",@nobits
	.sectionflags	@""
	.align	8
.nv.shared._Z11kernel__2_1PdS_S_iiiiiiiiiiiiii:
	.zero		17408


//--------------------- .nv.shared._Z11kernel__1_1PdS_S_iiiiiiiiiiiiii --------------------------
	.section	.nv.shared._Z11kernel__1_1PdS_S_iiiiiiiiiiiiii,"aw",@nobits
	.sectionflags	@""
	.align	8
.nv.shared._Z11kernel__1_1PdS_S_iiiiiiiiiiiiii:
	.zero		17408


//--------------------- .nv.constant0._Z11kernel__4_1PdS_S_iiiiiiiiiiiiii --------------------------
	.section	.nv.constant0._Z11kernel__4_1PdS_S_iiiiiiiiiiiiii,"a",@progbits
	.sectionflags	@""
	.align	4
.nv.constant0._Z11kernel__4_1PdS_S_iiiiiiiiiiiiii:
	.zero		976


//--------------------- .nv.constant0._Z11kernel__3_1PdS_S_iiiiiiiiiiiiii --------------------------
	.section	.nv.constant0._Z11kernel__3_1PdS_S_iiiiiiiiiiiiii,"a",@progbits
	.sectionflags	@""
	.align	4
.nv.constant0._Z11kernel__3_1PdS_S_iiiiiiiiiiiiii:
	.zero		976


//--------------------- .nv.constant0._Z11kernel__2_1PdS_S_iiiiiiiiiiiiii --------------------------
	.section	.nv.constant0._Z11kernel__2_1PdS_S_iiiiiiiiiiiiii,"a",@progbits
	.sectionflags	@""
	.align	4
.nv.constant0._Z11kernel__2_1PdS_S_iiiiiiiiiiiiii:
	.zero		976


//--------------------- .nv.constant0._Z11kernel__1_1PdS_S_iiiiiiiiiiiiii --------------------------
	.section	.nv.constant0._Z11kernel__1_1PdS_S_iiiiiiiiiiiiii,"a",@progbits
	.sectionflags	@""
	.align	4
.nv.constant0._Z11kernel__1_1PdS_S_iiiiiiiiiiiiii:
	.zero		976


//--------------------- SYMBOLS --------------------------

	.type		.nv.reservedSmem.offset0,@object
	.size		.nv.reservedSmem.offset0,0x4
	.type		.nv.reservedSmem.cap,@object
	.size		.nv.reservedSmem.cap,0x4
